def matmul_kernel(
    a_ptr,
    b_ptr,
    c_ptr,
    M,
    N,
    K,
    stride_am,
    stride_ak,
    stride_bk,
    stride_bn,
    stride_cm,
    stride_cn,
    BLOCK_M: tl.constexpr,
    BLOCK_N: tl.constexpr,
    BLOCK_K: tl.constexpr,
    GROUP_M: tl.constexpr,
):
    pid = tl.program_id(axis=0)
    num_pid_m = tl.cdiv(M, BLOCK_M)
    num_pid_n = tl.cdiv(N, BLOCK_N)
    num_pid_in_group = GROUP_M * num_pid_n
    group_id = pid // num_pid_in_group
    first_pid_m = group_id * GROUP_M
    group_size_m = min(num_pid_m - first_pid_m, GROUP_M)
    pid_m = first_pid_m + ((pid % num_pid_in_group) % group_size_m)
    pid_n = (pid % num_pid_in_group) // group_size_m

    offs_am = (pid_m * BLOCK_M + tl.arange(0, BLOCK_M)) % M
    offs_bn = (pid_n * BLOCK_N + tl.arange(0, BLOCK_N)) % N
    offs_k = tl.arange(0, BLOCK_K)
    a_ptrs = a_ptr + offs_am[:, None] * stride_am + offs_k[None, :] * stride_ak
    b_ptrs = b_ptr + offs_k[:, None] * stride_bk + offs_bn[None, :] * stride_bn

    acc = tl.zeros((BLOCK_M, BLOCK_N), dtype=tl.float32)
    for kk in range(0, tl.cdiv(K, BLOCK_K)):
        a = tl.load(a_ptrs, mask=offs_k[None, :] < K - kk * BLOCK_K, other=0.0)
        b = tl.load(b_ptrs, mask=offs_k[:, None] < K - kk * BLOCK_K, other=0.0)
        acc = tl.dot(a, b, acc)
        a_ptrs += BLOCK_K * stride_ak
        b_ptrs += BLOCK_K * stride_bk

    c = acc.to(c_ptr.dtype.element_ty)
    offs_cm = pid_m * BLOCK_M + tl.arange(0, BLOCK_M)
    offs_cn = pid_n * BLOCK_N + tl.arange(0, BLOCK_N)
    c_ptrs = c_ptr + offs_cm[:, None] * stride_cm + offs_cn[None, :] * stride_cn
    mask = (offs_cm[:, None] < M) & (offs_cn[None, :] < N)
    tl.store(c_ptrs, c, mask=mask)

# config = {"BLOCK_K": 32, "BLOCK_M": 256, "BLOCK_N": 512, "GROUP_M": 8, "arch": "sm_80", "dtype": "fp16", "num_ctas": 1, "num_stages": 2, "num_warps": 4}
# arch = sm_80


// ===== COMPILED SASS (sm_80) =====

	.target	sm_80

	.elftype	@"ET_EXEC"


//--------------------- .note.nv.tkinfo           --------------------------
	.section	.note.nv.tkinfo,"",@"SHT_NOTE"
	.sectionflags	@"SHF_NOTE_NV_TKINFO"
	.tkinfo
        /*0018*/ 	.word	0x00000002
        /*0030*/ 	.string	""
        /*0030*/ 	.string	"ptxas"
        /*0030*/ 	.string	"Cuda compilation tools, release 13.0, V13.0.88"
        /*0030*/ 	.string	"Build cuda_13.0.r13.0/compiler.36424714_0"
        /*0030*/ 	.string	"-v  -suppress-debug-info  -lineinfo  -arch sm_80 "



//--------------------- .note.nv.cuinfo           --------------------------
	.section	.note.nv.cuinfo,"",@"SHT_NOTE"
	.sectionflags	@"SHF_NOTE_NV_CUINFO"
        /*0018*/ 	.short	0x0002
        /*001a*/ 	.short	0x0050
        /*001c*/ 	.short	0x0082
	.zero		2


//--------------------- .nv.info                  --------------------------
	.section	.nv.info,"",@"SHT_CUDA_INFO"
	.align	4


	//----- nvinfo : EIATTR_REGCOUNT
	.align		4
        /*0000*/ 	.byte	0x04, 0x2f
        /*0002*/ 	.short	(.L_1 - .L_0)
	.align		4
.L_0:
        /*0004*/ 	.word	index@(matmul_kernel)
        /*0008*/ 	.word	0x00000020


	//----- nvinfo : EIATTR_FRAME_SIZE
	.align		4
.L_1:
        /*000c*/ 	.byte	0x04, 0x11
        /*000e*/ 	.short	(.L_3 - .L_2)
	.align		4
.L_2:
        /*0010*/ 	.word	index@(matmul_kernel)
        /*0014*/ 	.word	0x00003c08


	//----- nvinfo : EIATTR_MIN_STACK_SIZE
	.align		4
.L_3:
        /*0018*/ 	.byte	0x04, 0x12
        /*001a*/ 	.short	(.L_5 - .L_4)
	.align		4
.L_4:
        /*001c*/ 	.word	index@(matmul_kernel)
        /*0020*/ 	.word	0x00003c08
.L_5:


//--------------------- .nv.info.matmul_kernel    --------------------------
	.section	.nv.info.matmul_kernel,"",@"SHT_CUDA_INFO"
	.sectionflags	@""
	.align	4


	//----- nvinfo : EIATTR_CUDA_API_VERSION
	.align		4
        /*0000*/ 	.byte	0x04, 0x37
        /*0002*/ 	.short	(.L_7 - .L_6)
.L_6:
        /*0004*/ 	.word	0x00000082


	//----- nvinfo : EIATTR_SW2861232_WAR
	.align		4
.L_7:
        /*0008*/ 	.byte	0x01, 0x35
	.zero		2


	//----- nvinfo : EIATTR_PARAM_CBANK
	.align		4
        /*000c*/ 	.byte	0x04, 0x0a
        /*000e*/ 	.short	(.L_9 - .L_8)
	.align		4
.L_8:
        /*0010*/ 	.word	index@(.nv.constant0.matmul_kernel)
        /*0014*/ 	.short	0x0160
        /*0016*/ 	.short	0x0050


	//----- nvinfo : EIATTR_CBANK_PARAM_SIZE
	.align		4
.L_9:
        /*0018*/ 	.byte	0x03, 0x19
        /*001a*/ 	.short	0x0050


	//----- nvinfo : EIATTR_KPARAM_INFO
	.align		4
        /*001c*/ 	.byte	0x04, 0x17
        /*001e*/ 	.short	(.L_11 - .L_10)
.L_10:
        /*0020*/ 	.word	0x00000000
        /*0024*/ 	.short	0x000d
        /*0026*/ 	.short	0x0048
        /*0028*/ 	.byte	0x00, 0xf4, 0x21, 0x00


	//----- nvinfo : EIATTR_KPARAM_INFO
	.align		4
.L_11:
        /*002c*/ 	.byte	0x04, 0x17
        /*002e*/ 	.short	(.L_13 - .L_12)
.L_12:
        /*0030*/ 	.word	0x00000000
        /*0034*/ 	.short	0x000c
        /*0036*/ 	.short	0x0040
        /*0038*/ 	.byte	0x00, 0xf4, 0x21, 0x00


	//----- nvinfo : EIATTR_KPARAM_INFO
	.align		4
.L_13:
        /*003c*/ 	.byte	0x04, 0x17
        /*003e*/ 	.short	(.L_15 - .L_14)
.L_14:
        /*0040*/ 	.word	0x00000000
        /*0044*/ 	.short	0x000b
        /*0046*/ 	.short	0x0038
        /*0048*/ 	.byte	0x00, 0xf0, 0x11, 0x00


	//----- nvinfo : EIATTR_KPARAM_INFO
	.align		4
.L_15:
        /*004c*/ 	.byte	0x04, 0x17
        /*004e*/ 	.short	(.L_17 - .L_16)
.L_16:
        /*0050*/ 	.word	0x00000000
        /*0054*/ 	.short	0x000a
        /*0056*/ 	.short	0x0034
        /*0058*/ 	.byte	0x00, 0xf0, 0x11, 0x00


	//----- nvinfo : EIATTR_KPARAM_INFO
	.align		4
.L_17:
        /*005c*/ 	.byte	0x04, 0x17
        /*005e*/ 	.short	(.L_19 - .L_18)
.L_18:
        /*0060*/ 	.word	0x00000000
        /*0064*/ 	.short	0x0009
        /*0066*/ 	.short	0x0030
        /*0068*/ 	.byte	0x00, 0xf0, 0x11, 0x00


	//----- nvinfo : EIATTR_KPARAM_INFO
	.align		4
.L_19:
        /*006c*/ 	.byte	0x04, 0x17
        /*006e*/ 	.short	(.L_21 - .L_20)
.L_20:
        /*0070*/ 	.word	0x00000000
        /*0074*/ 	.short	0x0008
        /*0076*/ 	.short	0x002c
        /*0078*/ 	.byte	0x00, 0xf0, 0x11, 0x00


	//----- nvinfo : EIATTR_KPARAM_INFO
	.align		4
.L_21:
        /*007c*/ 	.byte	0x04, 0x17
        /*007e*/ 	.short	(.L_23 - .L_22)
.L_22:
        /*0080*/ 	.word	0x00000000
        /*0084*/ 	.short	0x0007
        /*0086*/ 	.short	0x0028
        /*0088*/ 	.byte	0x00, 0xf0, 0x11, 0x00


	//----- nvinfo : EIATTR_KPARAM_INFO
	.align		4
.L_23:
        /*008c*/ 	.byte	0x04, 0x17
        /*008e*/ 	.short	(.L_25 - .L_24)
.L_24:
        /*0090*/ 	.word	0x00000000
        /*0094*/ 	.short	0x0006
        /*0096*/ 	.short	0x0024
        /*0098*/ 	.byte	0x00, 0xf0, 0x11, 0x00


	//----- nvinfo : EIATTR_KPARAM_INFO
	.align		4
.L_25:
        /*009c*/ 	.byte	0x04, 0x17
        /*009e*/ 	.short	(.L_27 - .L_26)
.L_26:
        /*00a0*/ 	.word	0x00000000
        /*00a4*/ 	.short	0x0005
        /*00a6*/ 	.short	0x0020
        /*00a8*/ 	.byte	0x00, 0xf0, 0x11, 0x00


	//----- nvinfo : EIATTR_KPARAM_INFO
	.align		4
.L_27:
        /*00ac*/ 	.byte	0x04, 0x17
        /*00ae*/ 	.short	(.L_29 - .L_28)
.L_28:
        /*00b0*/ 	.word	0x00000000
        /*00b4*/ 	.short	0x0004
        /*00b6*/ 	.short	0x001c
        /*00b8*/ 	.byte	0x00, 0xf0, 0x11, 0x00


	//----- nvinfo : EIATTR_KPARAM_INFO
	.align		4
.L_29:
        /*00bc*/ 	.byte	0x04, 0x17
        /*00be*/ 	.short	(.L_31 - .L_30)
.L_30:
        /*00c0*/ 	.word	0x00000000
        /*00c4*/ 	.short	0x0003
        /*00c6*/ 	.short	0x0018
        /*00c8*/ 	.byte	0x00, 0xf0, 0x11, 0x00


	//----- nvinfo : EIATTR_KPARAM_INFO
	.align		4
.L_31:
        /*00cc*/ 	.byte	0x04, 0x17
        /*00ce*/ 	.short	(.L_33 - .L_32)
.L_32:
        /*00d0*/ 	.word	0x00000000
        /*00d4*/ 	.short	0x0002
        /*00d6*/ 	.short	0x0010
        /*00d8*/ 	.byte	0x00, 0xf4, 0x21, 0x00


	//----- nvinfo : EIATTR_KPARAM_INFO
	.align		4
.L_33:
        /*00dc*/ 	.byte	0x04, 0x17
        /*00de*/ 	.short	(.L_35 - .L_34)
.L_34:
        /*00e0*/ 	.word	0x00000000
        /*00e4*/ 	.short	0x0001
        /*00e6*/ 	.short	0x0008
        /*00e8*/ 	.byte	0x00, 0xf4, 0x21, 0x00


	//----- nvinfo : EIATTR_KPARAM_INFO
	.align		4
.L_35:
        /*00ec*/ 	.byte	0x04, 0x17
        /*00ee*/ 	.short	(.L_37 - .L_36)
.L_36:
        /*00f0*/ 	.word	0x00000000
        /*00f4*/ 	.short	0x0000
        /*00f6*/ 	.short	0x0000
        /*00f8*/ 	.byte	0x00, 0xf4, 0x21, 0x00


	//----- nvinfo : EIATTR_MAXREG_COUNT
	.align		4
.L_37:
        /*00fc*/ 	.byte	0x03, 0x1b
        /*00fe*/ 	.short	0x00ff


	//----- nvinfo : EIATTR_NUM_BARRIERS
	.align		4
        /*0100*/ 	.byte	0x02, 0x4c
        /*0102*/ 	.byte	0x01
	.zero		1


	//----- nvinfo : EIATTR_ANNOTATIONS
	.align		4
        /*0104*/ 	.byte	0x04, 0x55
        /*0106*/ 	.short	(.L_39 - .L_38)


	//   ....[0]....
.L_38:
        /*0108*/ 	.word	0x00000001
        /*010c*/ 	.byte	0x70, 0x00, 0x00, 0x00, 0x01, 0x00, 0x00, 0x00, 0xb0, 0x00, 0x00, 0x00, 0x01, 0x00, 0x00, 0x00
        /* <DEDUP_REMOVED lines=2792> */
        /*af9c*/ 	.byte	0x00, 0x6d, 0x02, 0x00


	//----- nvinfo : EIATTR_MERCURY_ISA_VERSION
	.align		4
.L_39:
        /*afa0*/ 	.byte	0x03, 0x5f
        /*afa2*/ 	.short	0x0000


	//----- nvinfo : EIATTR_EXIT_INSTR_OFFSETS
	.align		4
        /*afa4*/ 	.byte	0x04, 0x1c
        /*afa6*/ 	.short	(.L_41 - .L_40)


	//   ....[0]....
.L_40:
        /*afa8*/ 	.word	0x00064070


	//   ....[1]....
        /*afac*/ 	.word	0x000640a0


	//----- nvinfo : EIATTR_REQNTID
	.align		4
.L_41:
        /*afb0*/ 	.byte	0x04, 0x10
        /*afb2*/ 	.short	(.L_43 - .L_42)
.L_42:
        /*afb4*/ 	.word	0x00000080
        /*afb8*/ 	.word	0x00000001
        /*afbc*/ 	.word	0x00000001
.L_43:


//--------------------- .nv.callgraph             --------------------------
	.section	.nv.callgraph,"",@"SHT_CUDA_CALLGRAPH"
	.align	4
	.sectionentsize	8
	.align		4
        /*0000*/ 	.word	0x00000000
	.align		4
        /*0004*/ 	.word	0xffffffff
	.align		4
        /*0008*/ 	.word	0x00000000
	.align		4
        /*000c*/ 	.word	0xfffffffe
	.align		4
        /*0010*/ 	.word	0x00000000
	.align		4
        /*0014*/ 	.word	0xfffffffd
	.align		4
        /*0018*/ 	.word	0x00000000
	.align		4
        /*001c*/ 	.word	0xfffffffc


//--------------------- .nv.rel.action            --------------------------
	.section	.nv.rel.action,"",@"SHT_CUDA_RELOCINFO"
	.align	8
	.sectionentsize	8
        /*0000*/ 	.byte	0x73, 0x00, 0x00, 0x00, 0x00, 0x00, 0x00, 0x00, 0x00, 0x00, 0x00, 0x11, 0x25, 0x00, 0x05, 0x36


//--------------------- .nv.constant0.matmul_kernel --------------------------
	.section	.nv.constant0.matmul_kernel,"a",@progbits
	.sectionflags	@""
	.align	4
.nv.constant0.matmul_kernel:
	.zero		432


//--------------------- .text.matmul_kernel       --------------------------
	.section	.text.matmul_kernel,"ax",@progbits
	.sectioninfo	@"SHI_REGISTERS=32"
	.align	128
        .global         matmul_kernel
        .type           matmul_kernel,@function
        .size           matmul_kernel,(.L_x_4 - matmul_kernel)
        .other          matmul_kernel,@"STO_CUDA_ENTRY STV_DEFAULT"
matmul_kernel:
.text.matmul_kernel:
[----:B------:R-:W-:-:S05]  /*0000*/  IMAD.MOV.U32 R1, RZ, RZ, c[0x0][0x28] ;  /* 0x00000a00ff017624 */ /* 0x000fca00078e00ff */
[----:B------:R-:W-:Y:S01]  /*0010*/  IADD3 R1, R1, -0x3c08, RZ ;  /* 0xffffc3f801017810 */ /* 0x000fe20007ffe0ff */
[----:B------:R-:W-:Y:S01]  /*0020*/  IMAD.MOV.U32 R0, RZ, RZ, c[0x0][0x17c] ;  /* 0x00005f00ff007624 */ /* 0x000fe200078e00ff */
[----:B------:R-:W0:Y:S01]  /*0030*/  S2R R29, SR_TID.X ;  /* 0x00000000001d7919 */ /* 0x000e220000002100 */
[----:B------:R-:W-:Y:S01]  /*0040*/  ULDC.64 UR6, c[0x0][0x118] ;  /* 0x0000460000067ab9 */ /* 0x000fe20000000a00 */
[----:B------:R-:W-:Y:S01]  /*0050*/  CS2R R24, SRZ ;  /* 0x0000000000187805 */ /* 0x000fe2000001ff00 */
[----:B------:R-:W-:Y:S01]  /*0060*/  CS2R R26, SRZ ;  /* 0x00000000001a7805 */ /* 0x000fe2000001ff00 */
[----:B------:R1:W-:Y:S01]  /*0070*/  STL [R1+0x30], RZ ;  /* 0x000030ff01007387 */ /* 0x0003e20000100800 */
[----:B------:R-:W-:Y:S01]  /*0080*/  IADD3 R0, R0, 0x1ff, RZ ;  /* 0x000001ff00007810 */ /* 0x000fe20007ffe0ff */
[----:B------:R-:W-:Y:S01]  /*0090*/  CS2R R20, SRZ ;  /* 0x0000000000147805 */ /* 0x000fe2000001ff00 */
[----:B------:R-:W-:Y:S01]  /*00a0*/  CS2R R22, SRZ ;  /* 0x0000000000167805 */ /* 0x000fe2000001ff00 */
[----:B------:R1:W-:Y:S01]  /*00b0*/  STL [R1+0x34], RZ ;  /* 0x000034ff01007387 */ /* 0x0003e20000100800 */
[----:B------:R-:W-:Y:S01]  /*00c0*/  SHF.R.S32.HI R3, RZ, 0x1f, R0 ;  /* 0x0000001fff037819 */ /* 0x000fe20000011400 */
[----:B------:R-:W-:Y:S01]  /*00d0*/  CS2R R16, SRZ ;  /* 0x0000000000107805 */ /* 0x000fe2000001ff00 */
[----:B------:R-:W-:Y:S01]  /*00e0*/  CS2R R18, SRZ ;  /* 0x0000000000127805 */ /* 0x000fe2000001ff00 */
[----:B------:R1:W-:Y:S01]  /*00f0*/  STL [R1+0x38], RZ ;  /* 0x000038ff01007387 */ /* 0x0003e20000100800 */
[----:B------:R-:W-:Y:S01]  /*0100*/  LEA.HI R3, R3, R0, RZ, 0x9 ;  /* 0x0000000003037211 */ /* 0x000fe200078f48ff */
[----:B------:R-:W-:Y:S01]  /*0110*/  CS2R R12, SRZ ;  /* 0x00000000000c7805 */ /* 0x000fe2000001ff00 */
[----:B------:R-:W-:Y:S01]  /*0120*/  CS2R R14, SRZ ;  /* 0x00000000000e7805 */ /* 0x000fe2000001ff00 */
[----:B------:R1:W-:Y:S01]  /*0130*/  STL [R1+0x3c], RZ ;  /* 0x00003cff01007387 */ /* 0x0003e20000100800 */
[----:B------:R-:W-:-:S03]  /*0140*/  SHF.R.S32.HI R0, RZ, 0x9, R3 ;  /* 0x00000009ff007819 */ /* 0x000fc60000011403 */
[----:B------:R1:W-:Y:S02]  /*0150*/  STL [R1+0x20], RZ ;  /* 0x000020ff01007387 */ /* 0x0003e40000100800 */
[----:B------:R-:W-:Y:S02]  /*0160*/  IMAD.SHL.U32 R0, R0, 0x8, RZ ;  /* 0x0000000800007824 */ /* 0x000fe400078e00ff */
[----:B------:R1:W-:Y:S03]  /*0170*/  STL [R1+0x24], RZ ;  /* 0x000024ff01007387 */ /* 0x0003e60000100800 */
[-C--:B------:R-:W-:Y:S01]  /*0180*/  IABS R7, R0.reuse ;  /* 0x0000000000077213 */ /* 0x080fe20000000000 */
[----:B------:R1:W-:Y:S01]  /*0190*/  STL [R1+0x28], RZ ;  /* 0x000028ff01007387 */ /* 0x0003e20000100800 */
[----:B------:R-:W-:Y:S02]  /*01a0*/  IABS R10, R0 ;  /* 0x00000000000a7213 */ /* 0x000fe40000000000 */
[----:B------:R-:W2:Y:S01]  /*01b0*/  I2F.RP R2, R7 ;  /* 0x0000000700027306 */ /* 0x000ea20000209400 */
[----:B------:R1:W-:Y:S04]  /*01c0*/  STL [R1+0x2c], RZ ;  /* 0x00002cff01007387 */ /* 0x0003e80000100800 */
[----:B------:R1:W-:Y:S04]  /*01d0*/  STL [R1+0x10], RZ ;  /* 0x000010ff01007387 */ /* 0x0003e80000100800 */
[----:B------:R1:W-:Y:S04]  /*01e0*/  STL [R1+0x14], RZ ;  /* 0x000014ff01007387 */ /* 0x0003e80000100800 */
[----:B------:R1:W-:Y:S01]  /*01f0*/  STL [R1+0x18], RZ ;  /* 0x000018ff01007387 */ /* 0x0003e20000100800 */
[----:B--2---:R-:W2:Y:S03]  /*0200*/  MUFU.RCP R2, R2 ;  /* 0x0000000200027308 */ /* 0x004ea60000001000 */
[----:B------:R1:W-:Y:S04]  /*0210*/  STL [R1+0x1c], RZ ;  /* 0x00001cff01007387 */ /* 0x0003e80000100800 */
[----:B------:R1:W-:Y:S04]  /*0220*/  STL [R1], RZ ;  /* 0x000000ff01007387 */ /* 0x0003e80000100800 */
[----:B------:R1:W-:Y:S04]  /*0230*/  STL [R1+0x4], RZ ;  /* 0x000004ff01007387 */ /* 0x0003e80000100800 */
[----:B------:R1:W-:Y:S01]  /*0240*/  STL [R1+0x8], RZ ;  /* 0x000008ff01007387 */ /* 0x0003e20000100800 */
[----:B--2---:R-:W-:-:S03]  /*0250*/  IADD3 R4, R2, 0xffffffe, RZ ;  /* 0x0ffffffe02047810 */ /* 0x004fc60007ffe0ff */
[----:B------:R1:W-:Y:S01]  /*0260*/  STL [R1+0xc], RZ ;  /* 0x00000cff01007387 */ /* 0x0003e20000100800 */
[----:B------:R-:W-:Y:S01]  /*0270*/  IMAD.MOV R2, RZ, RZ, -R10 ;  /* 0x000000ffff027224 */ /* 0x000fe200078e0a0a */
[----:B------:R2:W3:Y:S02]  /*0280*/  F2I.FTZ.U32.TRUNC.NTZ R5, R4 ;  /* 0x0000000400057305 */ /* 0x0004e4000021f000 */
[----:B------:R1:W-:Y:S01]  /*0290*/  STL [R1+0x40], RZ ;  /* 0x000040ff01007387 */ /* 0x0003e20000100800 */
[----:B------:R-:W-:-:S03]  /*02a0*/  CS2R R10, SRZ ;  /* 0x00000000000a7805 */ /* 0x000fc6000001ff00 */
[----:B------:R1:W-:Y:S04]  /*02b0*/  STL [R1+0x44], RZ ;  /* 0x000044ff01007387 */ /* 0x0003e80000100800 */
[----:B------:R1:W-:Y:S01]  /*02c0*/  STL [R1+0x48], RZ ;  /* 0x000048ff01007387 */ /* 0x0003e20000100800 */
[----:B--2---:R-:W-:-:S03]  /*02d0*/  IMAD.MOV.U32 R4, RZ, RZ, RZ ;  /* 0x000000ffff047224 */ /* 0x004fc600078e00ff */
[----:B------:R1:W-:Y:S01]  /*02e0*/  STL [R1+0x4c], RZ ;  /* 0x00004cff01007387 */ /* 0x0003e20000100800 */
[----:B---3--:R-:W-:-:S03]  /*02f0*/  IMAD.MOV R6, RZ, RZ, -R5 ;  /* 0x000000ffff067224 */ /* 0x008fc600078e0a05 */
[----:B------:R1:W-:Y:S01]  /*0300*/  STL [R1+0x50], RZ ;  /* 0x000050ff01007387 */ /* 0x0003e20000100800 */
[----:B------:R-:W-:-:S03]  /*0310*/  IMAD R9, R6, R7, RZ ;  /* 0x0000000706097224 */ /* 0x000fc600078e02ff */
[----:B------:R1:W-:Y:S01]  /*0320*/  STL [R1+0x54], RZ ;  /* 0x000054ff01007387 */ /* 0x0003e20000100800 */
[----:B------:R-:W-:-:S03]  /*0330*/  IMAD.HI.U32 R5, R5, R9, R4 ;  /* 0x0000000905057227 */ /* 0x000fc600078e0004 */
[----:B------:R1:W-:Y:S04]  /*0340*/  STL [R1+0x58], RZ ;  /* 0x000058ff01007387 */ /* 0x0003e80000100800 */
        /* <DEDUP_REMOVED lines=237> */
[----:B------:R-:W2:Y:S04]  /*1220*/  S2R R3, SR_CTAID.X ;  /* 0x0000000000037919 */ /* 0x000ea80000002500 */
[----:B------:R1:W-:Y:S04]  /*1230*/  STL [R1+0x560], RZ ;  /* 0x000560ff01007387 */ /* 0x0003e80000100800 */
[----:B------:R1:W-:Y:S04]  /*1240*/  STL [R1+0x564], RZ ;  /* 0x000564ff01007387 */ /* 0x0003e80000100800 */
[----:B------:R1:W-:Y:S04]  /*1250*/  STL [R1+0x568], RZ ;  /* 0x000568ff01007387 */ /* 0x0003e80000100800 */
[----:B------:R1:W-:Y:S04]  /*1260*/  STL [R1+0x56c], RZ ;  /* 0x00056cff01007387 */ /* 0x0003e80000100800 */
[----:B------:R1:W-:Y:S04]  /*1270*/  STL [R1+0x570], RZ ;  /* 0x000570ff01007387 */ /* 0x0003e80000100800 */
[----:B------:R1:W-:Y:S01]  /*1280*/  STL [R1+0x574], RZ ;  /* 0x000574ff01007387 */ /* 0x0003e20000100800 */
[----:B--2---:R-:W-:-:S03]  /*1290*/  IABS R8, R3 ;  /* 0x0000000300087213 */ /* 0x004fc60000000000 */
[----:B------:R1:W-:Y:S02]  /*12a0*/  STL [R1+0x578], RZ ;  /* 0x000578ff01007387 */ /* 0x0003e40000100800 */
[----:B------:R-:W-:Y:S02]  /*12b0*/  IMAD.MOV.U32 R6, RZ, RZ, R8 ;  /* 0x000000ffff067224 */ /* 0x000fe400078e0008 */
[----:B------:R1:W-:Y:S02]  /*12c0*/  STL [R1+0x57c], RZ ;  /* 0x00057cff01007387 */ /* 0x0003e40000100800 */
[----:B------:R-:W-:Y:S02]  /*12d0*/  IMAD.HI.U32 R5, R5, R6, RZ ;  /* 0x0000000605057227 */ /* 0x000fe400078e00ff */
[----:B------:R1:W-:Y:S02]  /*12e0*/  STL [R1+0x580], RZ ;  /* 0x000580ff01007387 */ /* 0x0003e40000100800 */
[----:B------:R-:W-:-:S02]  /*12f0*/  IMAD R2, R5, R2, R6 ;  /* 0x0000000205027224 */ /* 0x000fc400078e0206 */
[----:B------:R1:W-:Y:S03]  /*1300*/  STL [R1+0x584], RZ ;  /* 0x000584ff01007387 */ /* 0x0003e60000100800 */
[----:B------:R-:W-:Y:S01]  /*1310*/  ISETP.GT.U32.AND P1, PT, R7, R2, PT ;  /* 0x000000020700720c */ /* 0x000fe20003f24070 */
[----:B------:R1:W-:Y:S04]  /*1320*/  STL [R1+0x588], RZ ;  /* 0x000588ff01007387 */ /* 0x0003e80000100800 */
[----:B------:R1:W-:Y:S04]  /*1330*/  STL [R1+0x58c], RZ ;  /* 0x00058cff01007387 */ /* 0x0003e80000100800 */
[----:B------:R1:W-:Y:S04]  /*1340*/  STL [R1+0x590], RZ ;  /* 0x000590ff01007387 */ /* 0x0003e80000100800 */
[----:B------:R1:W-:Y:S01]  /*1350*/  STL [R1+0x594], RZ ;  /* 0x000594ff01007387 */ /* 0x0003e20000100800 */
[----:B------:R-:W-:Y:S01]  /*1360*/  @!P1 IMAD.IADD R2, R2, 0x1, -R7 ;  /* 0x0000000102029824 */ /* 0x000fe200078e0a07 */
[----:B------:R-:W-:-:S02]  /*1370*/  @!P1 IADD3 R5, R5, 0x1, RZ ;  /* 0x0000000105059810 */ /* 0x000fc40007ffe0ff */
[----:B------:R1:W-:Y:S01]  /*1380*/  STL [R1+0x598], RZ ;  /* 0x000598ff01007387 */ /* 0x0003e20000100800 */
[----:B------:R-:W-:Y:S02]  /*1390*/  ISETP.NE.AND P1, PT, R0, RZ, PT ;  /* 0x000000ff0000720c */ /* 0x000fe40003f25270 */
[----:B------:R-:W-:Y:S01]  /*13a0*/  ISETP.GE.U32.AND P0, PT, R2, R7, PT ;  /* 0x000000070200720c */ /* 0x000fe20003f06070 */
[----:B------:R1:W-:Y:S01]  /*13b0*/  STL [R1+0x59c], RZ ;  /* 0x00059cff01007387 */ /* 0x0003e20000100800 */
[----:B------:R-:W-:-:S03]  /*13c0*/  LOP3.LUT R2, R3, R0, RZ, 0x3c, !PT ;  /* 0x0000000003027212 */ /* 0x000fc600078e3cff */
[----:B------:R1:W-:Y:S01]  /*13d0*/  STL [R1+0x5a0], RZ ;  /* 0x0005a0ff01007387 */ /* 0x0003e20000100800 */
[----:B------:R-:W-:Y:S01]  /*13e0*/  ISETP.GE.AND P2, PT, R2, RZ, PT ;  /* 0x000000ff0200720c */ /* 0x000fe20003f46270 */
[----:B------:R-:W-:Y:S02]  /*13f0*/  IMAD.MOV.U32 R2, RZ, RZ, c[0x0][0x178] ;  /* 0x00005e00ff027624 */ /* 0x000fe400078e00ff */
[----:B------:R1:W-:Y:S03]  /*1400*/  STL [R1+0x5a4], RZ ;  /* 0x0005a4ff01007387 */ /* 0x0003e60000100800 */
[----:B------:R-:W-:Y:S01]  /*1410*/  IADD3 R2, R2, 0xff, RZ ;  /* 0x000000ff02027810 */ /* 0x000fe20007ffe0ff */
[----:B------:R1:W-:Y:S01]  /*1420*/  STL [R1+0x5a8], RZ ;  /* 0x0005a8ff01007387 */ /* 0x0003e20000100800 */
[----:B------:R-:W-:-:S03]  /*1430*/  @P0 IADD3 R5, R5, 0x1, RZ ;  /* 0x0000000105050810 */ /* 0x000fc60007ffe0ff */
[----:B------:R1:W-:Y:S02]  /*1440*/  STL [R1+0x5ac], RZ ;  /* 0x0005acff01007387 */ /* 0x0003e40000100800 */
[----:B------:R-:W-:Y:S01]  /*1450*/  IMAD.MOV.U32 R4, RZ, RZ, R5 ;  /* 0x000000ffff047224 */ /* 0x000fe200078e0005 */
[----:B------:R-:W-:Y:S01]  /*1460*/  SHF.R.S32.HI R5, RZ, 0x1f, R2 ;  /* 0x0000001fff057819 */ /* 0x000fe20000011402 */
[----:B------:R1:W-:Y:S02]  /*1470*/  STL [R1+0x630], RZ ;  /* 0x000630ff01007387 */ /* 0x0003e40000100800 */
[----:B------:R-:W-:Y:S01]  /*1480*/  @!P2 IMAD.MOV R4, RZ, RZ, -R4 ;  /* 0x000000ffff04a224 */ /* 0x000fe200078e0a04 */
[----:B------:R-:W-:Y:S01]  /*1490*/  @!P1 LOP3.LUT R4, RZ, R0, RZ, 0x33, !PT ;  /* 0x00000000ff049212 */ /* 0x000fe200078e33ff */
[----:B------:R1:W-:Y:S01]  /*14a0*/  STL [R1+0x634], RZ ;  /* 0x000634ff01007387 */ /* 0x0003e20000100800 */
[----:B------:R-:W-:-:S03]  /*14b0*/  LEA.HI R5, R5, R2, RZ, 0x8 ;  /* 0x0000000205057211 */ /* 0x000fc600078f40ff */
[----:B------:R1:W-:Y:S01]  /*14c0*/  STL [R1+0x638], RZ ;  /* 0x000638ff01007387 */ /* 0x0003e20000100800 */
[----:B------:R-:W-:Y:S02]  /*14d0*/  IMAD.SHL.U32 R28, R4, 0x8, RZ ;  /* 0x00000008041c7824 */ /* 0x000fe400078e00ff */
[----:B------:R-:W-:Y:S01]  /*14e0*/  IMAD.MOV R4, RZ, RZ, -R4 ;  /* 0x000000ffff047224 */ /* 0x000fe200078e0a04 */
[----:B------:R1:W-:Y:S02]  /*14f0*/  STL [R1+0x63c], RZ ;  /* 0x00063cff01007387 */ /* 0x0003e40000100800 */
[----:B------:R-:W-:Y:S01]  /*1500*/  LEA.HI.SX32 R5, R5, -R28, 0x18 ;  /* 0x8000001c05057211 */ /* 0x000fe200078fc2ff */
[----:B------:R-:W-:Y:S01]  /*1510*/  IMAD R9, R0, R4, R3 ;  /* 0x0000000400097224 */ /* 0x000fe200078e0203 */
[----:B------:R1:W-:Y:S02]  /*1520*/  STL [R1+0x640], RZ ;  /* 0x000640ff01007387 */ /* 0x0003e40000100800 */
[----:B------:R-:W-:-:S02]  /*1530*/  IMNMX R6, R5, 0x8, PT ;  /* 0x0000000805067817 */ /* 0x000fc40003800200 */
[----:B------:R1:W-:Y:S01]  /*1540*/  STL [R1+0x644], RZ ;  /* 0x000644ff01007387 */ /* 0x0003e20000100800 */
[----:B------:R-:W-:Y:S02]  /*1550*/  IABS R4, R9 ;  /* 0x0000000900047213 */ /* 0x000fe40000000000 */
[----:B------:R-:W-:Y:S01]  /*1560*/  IABS R7, R6 ;  /* 0x0000000600077213 */ /* 0x000fe20000000000 */
[----:B------:R1:W-:Y:S03]  /*1570*/  STL [R1+0x648], RZ ;  /* 0x000648ff01007387 */ /* 0x0003e60000100800 */
[----:B------:R-:W2:Y:S01]  /*1580*/  I2F.RP R2, R7 ;  /* 0x0000000700027306 */ /* 0x000ea20000209400 */
[----:B------:R1:W-:Y:S04]  /*1590*/  STL [R1+0x64c], RZ ;  /* 0x00064cff01007387 */ /* 0x0003e80000100800 */
[----:B------:R1:W-:Y:S04]  /*15a0*/  STL [R1+0x650], RZ ;  /* 0x000650ff01007387 */ /* 0x0003e80000100800 */
[----:B------:R1:W-:Y:S04]  /*15b0*/  STL [R1+0x654], RZ ;  /* 0x000654ff01007387 */ /* 0x0003e80000100800 */
[----:B------:R1:W-:Y:S01]  /*15c0*/  STL [R1+0x658], RZ ;  /* 0x000658ff01007387 */ /* 0x0003e20000100800 */
[----:B--2---:R-:W2:Y:S03]  /*15d0*/  MUFU.RCP R2, R2 ;  /* 0x0000000200027308 */ /* 0x004ea60000001000 */
[----:B------:R1:W-:Y:S04]  /*15e0*/  STL [R1+0x65c], RZ ;  /* 0x00065cff01007387 */ /* 0x0003e80000100800 */
[----:B------:R1:W-:Y:S04]  /*15f0*/  STL [R1+0x720], RZ ;  /* 0x000720ff01007387 */ /* 0x0003e80000100800 */
[----:B------:R1:W-:Y:S04]  /*1600*/  STL [R1+0x724], RZ ;  /* 0x000724ff01007387 */ /* 0x0003e80000100800 */
[----:B------:R1:W-:Y:S01]  /*1610*/  STL [R1+0x728], RZ ;  /* 0x000728ff01007387 */ /* 0x0003e20000100800 */
[----:B--2---:R-:W-:-:S03]  /*1620*/  IADD3 R5, R2, 0xffffffe, RZ ;  /* 0x0ffffffe02057810 */ /* 0x004fc60007ffe0ff */
[----:B------:R1:W-:Y:S04]  /*1630*/  STL [R1+0x72c], RZ ;  /* 0x00072cff01007387 */ /* 0x0003e80000100800 */
[----:B------:R1:W-:Y:S01]  /*1640*/  STL [R1+0x730], RZ ;  /* 0x000730ff01007387 */ /* 0x0003e20000100800 */
[----:B------:R-:W2:Y:S03]  /*1650*/  F2I.FTZ.U32.TRUNC.NTZ R5, R5 ;  /* 0x0000000500057305 */ /* 0x000ea6000021f000 */
[----:B------:R1:W-:Y:S04]  /*1660*/  STL [R1+0x734], RZ ;  /* 0x000734ff01007387 */ /* 0x0003e80000100800 */
[----:B------:R1:W-:Y:S04]  /*1670*/  STL [R1+0x738], RZ ;  /* 0x000738ff01007387 */ /* 0x0003e80000100800 */
[----:B------:R1:W-:Y:S04]  /*1680*/  STL [R1+0x73c], RZ ;  /* 0x00073cff01007387 */ /* 0x0003e80000100800 */
[----:B------:R1:W-:Y:S01]  /*1690*/  STL [R1+0x740], RZ ;  /* 0x000740ff01007387 */ /* 0x0003e20000100800 */
[----:B--2---:R-:W-:-:S03]  /*16a0*/  IMAD.MOV R8, RZ, RZ, -R5 ;  /* 0x000000ffff087224 */ /* 0x004fc600078e0a05 */
[----:B------:R1:W-:Y:S01]  /*16b0*/  STL [R1+0x744], RZ ;  /* 0x000744ff01007387 */ /* 0x0003e20000100800 */
[----:B------:R-:W-:Y:S01]  /*16c0*/  IMAD.MOV.U32 R0, RZ, RZ, R8 ;  /* 0x000000ffff007224 */ /* 0x000fe200078e0008 */
[----:B------:R-:W-:Y:S02]  /*16d0*/  IABS R8, R6 ;  /* 0x0000000600087213 */ /* 0x000fe40000000000 */
[----:B------:R1:W-:Y:S01]  /*16e0*/  STL [R1+0x748], RZ ;  /* 0x000748ff01007387 */ /* 0x0003e20000100800 */
[----:B------:R-:W-:Y:S02]  /*16f0*/  IMAD R3, R0, R7, RZ ;  /* 0x0000000700037224 */ /* 0x000fe400078e02ff */
[----:B------:R-:W-:Y:S01]  /*1700*/  IMAD.MOV.U32 R0, RZ, RZ, R4 ;  /* 0x000000ffff007224 */ /* 0x000fe200078e0004 */
[----:B------:R1:W-:Y:S01]  /*1710*/  STL [R1+0x74c], RZ ;  /* 0x00074cff01007387 */ /* 0x0003e20000100800 */
[----:B------:R-:W-:Y:S02]  /*1720*/  IMAD.MOV.U32 R4, RZ, RZ, RZ ;  /* 0x000000ffff047224 */ /* 0x000fe400078e00ff */
[----:B------:R-:W-:Y:S01]  /*1730*/  IMAD.MOV R2, RZ, RZ, -R8 ;  /* 0x000000ffff027224 */ /* 0x000fe200078e0a08 */
[----:B------:R1:W-:Y:S01]  /*1740*/  STL [R1+0x810], RZ ;  /* 0x000810ff01007387 */ /* 0x0003e20000100800 */
[----:B------:R-:W-:-:S03]  /*1750*/  IMAD.HI.U32 R4, R5, R3, R4 ;  /* 0x0000000305047227 */ /* 0x000fc600078e0004 */
[----:B------:R1:W-:Y:S03]  /*1760*/  STL [R1+0x814], RZ ;  /* 0x000814ff01007387 */ /* 0x0003e60000100800 */
[----:B------:R-:W-:Y:S01]  /*1770*/  IMAD.HI.U32 R3, R4, R0, RZ ;  /* 0x0000000004037227 */ /* 0x000fe200078e00ff */
[----:B------:R1:W-:Y:S03]  /*1780*/  STL [R1+0x818], RZ ;  /* 0x000818ff01007387 */ /* 0x0003e60000100800 */
[----:B------:R-:W-:Y:S01]  /*1790*/  IMAD R0, R3, R2, R0 ;  /* 0x0000000203007224 */ /* 0x000fe200078e0200 */
[----:B------:R1:W-:Y:S01]  /*17a0*/  STL [R1+0x81c], RZ ;  /* 0x00081cff01007387 */ /* 0x0003e20000100800 */
[----:B------:R-:W-:-:S03]  /*17b0*/  IMAD.MOV.U32 R2, RZ, RZ, c[0x0][0x180] ;  /* 0x00006000ff027624 */ /* 0x000fc600078e00ff */
[----:B------:R1:W-:Y:S01]  /*17c0*/  STL [R1+0x820], RZ ;  /* 0x000820ff01007387 */ /* 0x0003e20000100800 */
[----:B------:R-:W-:Y:S02]  /*17d0*/  ISETP.GT.U32.AND P1, PT, R7, R0, PT ;  /* 0x000000000700720c */ /* 0x000fe40003f24070 */
[----:B------:R-:W-:Y:S01]  /*17e0*/  IADD3 R2, R2, 0x1f, RZ ;  /* 0x0000001f02027810 */ /* 0x000fe20007ffe0ff */
[----:B------:R1:W-:Y:S04]  /*17f0*/  STL [R1+0x824], RZ ;  /* 0x000824ff01007387 */ /* 0x0003e80000100800 */
[----:B------:R1:W-:Y:S04]  /*1800*/  STL [R1+0x828], RZ ;  /* 0x000828ff01007387 */ /* 0x0003e80000100800 */
[----:B------:R1:W-:Y:S02]  /*1810*/  STL [R1+0x82c], RZ ;  /* 0x00082cff01007387 */ /* 0x0003e40000100800 */
[----:B------:R-:W-:Y:S01]  /*1820*/  @!P1 IMAD.IADD R0, R0, 0x1, -R7 ;  /* 0x0000000100009824 */ /* 0x000fe200078e0a07 */
[----:B------:R-:W-:Y:S01]  /*1830*/  @!P1 IADD3 R3, R3, 0x1, RZ ;  /* 0x0000000103039810 */ /* 0x000fe20007ffe0ff */
[----:B------:R1:W-:Y:S01]  /*1840*/  STL [R1+0x830], RZ ;  /* 0x000830ff01007387 */ /* 0x0003e20000100800 */
[----:B------:R-:W-:-:S02]  /*1850*/  ISETP.NE.AND P1, PT, R6, RZ, PT ;  /* 0x000000ff0600720c */ /* 0x000fc40003f25270 */
[----:B------:R-:W-:Y:S01]  /*1860*/  ISETP.GE.U32.AND P0, PT, R0, R7, PT ;  /* 0x000000070000720c */ /* 0x000fe20003f06070 */
[----:B------:R1:W-:Y:S01]  /*1870*/  STL [R1+0x834], RZ ;  /* 0x000834ff01007387 */ /* 0x0003e20000100800 */
[----:B------:R-:W-:-:S03]  /*1880*/  LOP3.LUT R0, R9, R6, RZ, 0x3c, !PT ;  /* 0x0000000609007212 */ /* 0x000fc600078e3cff */
[----:B------:R1:W-:Y:S01]  /*1890*/  STL [R1+0x838], RZ ;  /* 0x000838ff01007387 */ /* 0x0003e20000100800 */
[----:B------:R-:W-:Y:S02]  /*18a0*/  ISETP.GE.AND P2, PT, R0, RZ, PT ;  /* 0x000000ff0000720c */ /* 0x000fe40003f46270 */
[----:B0-----:R-:W-:Y:S01]  /*18b0*/  LOP3.LUT R0, R29, 0x7f, RZ, 0xc0, !PT ;  /* 0x0000007f1d007812 */ /* 0x001fe200078ec0ff */
[----:B------:R1:W-:Y:S04]  /*18c0*/  STL [R1+0x83c], RZ ;  /* 0x00083cff01007387 */ /* 0x0003e80000100800 */
[----:B------:R1:W-:Y:S01]  /*18d0*/  STL [R1+0x8c0], RZ ;  /* 0x0008c0ff01007387 */ /* 0x0003e20000100800 */
[----:B------:R-:W-:Y:S02]  /*18e0*/  @P0 IADD3 R3, R3, 0x1, RZ ;  /* 0x0000000103030810 */ /* 0x000fe40007ffe0ff */
[----:B------:R-:W-:Y:S01]  /*18f0*/  ISETP.GE.AND P0, PT, R2, 0x20, PT ;  /* 0x000000200200780c */ /* 0x000fe20003f06270 */
[----:B------:R1:W-:Y:S02]  /*1900*/  STL [R1+0x8c4], RZ ;  /* 0x0008c4ff01007387 */ /* 0x0003e40000100800 */
[----:B------:R-:W-:Y:S01]  /*1910*/  @!P2 IMAD.MOV R3, RZ, RZ, -R3 ;  /* 0x000000ffff03a224 */ /* 0x000fe200078e0a03 */
[----:B------:R-:W-:Y:S01]  /*1920*/  @!P1 LOP3.LUT R3, RZ, R6, RZ, 0x33, !PT ;  /* 0x00000006ff039212 */ /* 0x000fe200078e33ff */
[----:B------:R1:W-:Y:S04]  /*1930*/  STL [R1+0x8c8], RZ ;  /* 0x0008c8ff01007387 */ /* 0x0003e80000100800 */
[----:B------:R1:W-:Y:S01]  /*1940*/  STL [R1+0x8cc], RZ ;  /* 0x0008ccff01007387 */ /* 0x0003e20000100800 */
[----:B------:R-:W-:-:S02]  /*1950*/  IMAD.MOV R5, RZ, RZ, -R3 ;  /* 0x000000ffff057224 */ /* 0x000fc400078e0a03 */
[----:B------:R-:W-:Y:S01]  /*1960*/  IMAD.SHL.U32 R3, R3, 0x200, RZ ;  /* 0x0000020003037824 */ /* 0x000fe200078e00ff */
[----:B------:R1:W-:Y:S01]  /*1970*/  STL [R1+0x8d0], RZ ;  /* 0x0008d0ff01007387 */ /* 0x0003e20000100800 */
[----:B------:R-:W-:Y:S02]  /*1980*/  IMAD R5, R6, R5, R9 ;  /* 0x0000000506057224 */ /* 0x000fe400078e0209 */
[----:B------:R-:W-:Y:S01]  /*1990*/  CS2R R6, SRZ ;  /* 0x0000000000067805 */ /* 0x000fe2000001ff00 */
[----:B------:R1:W-:Y:S01]  /*19a0*/  STL [R1+0x8d4], RZ ;  /* 0x0008d4ff01007387 */ /* 0x0003e20000100800 */
[----:B------:R-:W-:Y:S01]  /*19b0*/  IMAD.IADD R28, R28, 0x1, R5 ;  /* 0x000000011c1c7824 */ /* 0x000fe200078e0205 */
[----:B------:R-:W-:Y:S01]  /*19c0*/  CS2R R8, SRZ ;  /* 0x0000000000087805 */ /* 0x000fe2000001ff00 */
[----:B------:R-:W-:Y:S01]  /*19d0*/  CS2R R4, SRZ ;  /* 0x0000000000047805 */ /* 0x000fe2000001ff00 */
[----:B------:R1:W-:Y:S01]  /*19e0*/  STL [R1+0x8d8], RZ ;  /* 0x0008d8ff01007387 */ /* 0x0003e20000100800 */
[----:B------:R-:W-:-:S03]  /*19f0*/  IMAD R28, R28, 0x100, R0 ;  /* 0x000001001c1c7824 */ /* 0x000fc600078e0200 */
[----:B------:R1:W-:Y:S02]  /*1a00*/  STL [R1+0x8dc], RZ ;  /* 0x0008dcff01007387 */ /* 0x0003e40000100800 */
[----:B------:R-:W-:Y:S02]  /*1a10*/  IADD3 R29, R28, 0x80, RZ ;  /* 0x000000801c1d7810 */ /* 0x000fe40007ffe0ff */
        /* <DEDUP_REMOVED lines=163> */
[----:B------:R1:W-:Y:S01]  /*2450*/  STL [R1+0x124c], RZ ;  /* 0x00124cff01007387 */ /* 0x0003e20000100800 */
[----:B------:R-:W-:Y:S05]  /*2460*/  @!P0 BRA `(.L_x_0) ;  /* 0x0004606000008947 */ /* 0x000fea0003800000 */
[----:B------:R-:W-:Y:S01]  /*2470*/  IABS R4, c[0x0][0x178] ;  /* 0x00005e0000047a13 */ /* 0x000fe20000000000 */
[----:B------:R-:W0:Y:S01]  /*2480*/  S2R R15, SR_TID.X ;  /* 0x00000000000f7919 */ /* 0x000e220000002100 */
[----:B------:R-:W-:-:S02]  /*2490*/  IABS R8, c[0x0][0x17c] ;  /* 0x00005f0000087a13 */ /* 0x000fc40000000000 */
[----:B------:R-:W2:Y:S01]  /*24a0*/  I2F.RP R5, R4 ;  /* 0x0000000400057306 */ /* 0x000ea20000209400 */
[----:B------:R-:W-:Y:S07]  /*24b0*/  STL [R1+0x1794], R3 ;  /* 0x0017940301007387 */ /* 0x000fee0000100800 */
[----:B------:R-:W3:Y:S08]  /*24c0*/  I2F.RP R0, R8 ;  /* 0x0000000800007306 */ /* 0x000ef00000209400 */
[----:B--2---:R-:W2:Y:S01]  /*24d0*/  MUFU.RCP R5, R5 ;  /* 0x0000000500057308 */ /* 0x004ea20000001000 */
[----:B0-----:R-:W-:-:S07]  /*24e0*/  LOP3.LUT R15, R15, 0x60, RZ, 0xc0, !PT ;  /* 0x000000600f0f7812 */ /* 0x001fce00078ec0ff */
[----:B---3--:R-:W0:Y:S01]  /*24f0*/  MUFU.RCP R0, R0 ;  /* 0x0000000000007308 */ /* 0x008e220000001000 */
[----:B------:R-:W-:Y:S02]  /*2500*/  LEA.HI R10, R15, R3, RZ, 0x1b ;  /* 0x000000030f0a7211 */ /* 0x000fe400078fd8ff */
[----:B------:R-:W-:Y:S02]  /*2510*/  IABS R15, R29 ;  /* 0x0000001d000f7213 */ /* 0x000fe40000000000 */
[----:B------:R-:W-:Y:S02]  /*2520*/  IABS R23, R10 ;  /* 0x0000000a00177213 */ /* 0x000fe40000000000 */
[----:B------:R-:W-:Y:S02]  /*2530*/  IADD3 R16, R10, 0x1f8, RZ ;  /* 0x000001f80a107810 */ /* 0x000fe40007ffe0ff */
[----:B--2---:R-:W-:Y:S02]  /*2540*/  IADD3 R12, R5, 0xffffffe, RZ ;  /* 0x0ffffffe050c7810 */ /* 0x004fe40007ffe0ff */
[----:B------:R-:W-:-:S02]  /*2550*/  ISETP.GE.AND P4, PT, R16, RZ, PT ;  /* 0x000000ff1000720c */ /* 0x000fc40003f86270 */
[----:B------:R2:W3:Y:S01]  /*2560*/  F2I.FTZ.U32.TRUNC.NTZ R13, R12 ;  /* 0x0000000c000d7305 */ /* 0x0004e2000021f000 */
[----:B0-----:R-:W-:-:S07]  /*2570*/  IADD3 R6, R0, 0xffffffe, RZ ;  /* 0x0ffffffe00067810 */ /* 0x001fce0007ffe0ff */
[----:B------:R0:W4:Y:S01]  /*2580*/  F2I.FTZ.U32.TRUNC.NTZ R7, R6 ;  /* 0x0000000600077305 */ /* 0x000122000021f000 */
[----:B--2---:R-:W-:Y:S02]  /*2590*/  IMAD.MOV.U32 R12, RZ, RZ, RZ ;  /* 0x000000ffff0c7224 */ /* 0x004fe400078e00ff */
[----:B---3--:R-:W-:Y:S02]  /*25a0*/  IMAD.MOV R11, RZ, RZ, -R13 ;  /* 0x000000ffff0b7224 */ /* 0x008fe400078e0a0d */
[----:B0-----:R-:W-:Y:S02]  /*25b0*/  IMAD.MOV.U32 R6, RZ, RZ, RZ ;  /* 0x000000ffff067224 */ /* 0x001fe400078e00ff */
[----:B------:R-:W-:Y:S01]  /*25c0*/  IMAD R5, R11, R4, RZ ;  /* 0x000000040b057224 */ /* 0x000fe200078e02ff */
[----:B------:R-:W-:Y:S01]  /*25d0*/  IADD3 R11, R10, 0x1fc, RZ ;  /* 0x000001fc0a0b7810 */ /* 0x000fe20007ffe0ff */
[----:B----4-:R-:W-:-:S03]  /*25e0*/  IMAD.MOV R9, RZ, RZ, -R7 ;  /* 0x000000ffff097224 */ /* 0x010fc600078e0a07 */
[----:B------:R-:W-:Y:S01]  /*25f0*/  IABS R14, R11 ;  /* 0x0000000b000e7213 */ /* 0x000fe20000000000 */
[----:B------:R-:W-:Y:S01]  /*2600*/  IMAD.HI.U32 R12, R13, R5, R12 ;  /* 0x000000050d0c7227 */ /* 0x000fe200078e000c */
[----:B------:R-:W-:-:S03]  /*2610*/  ISETP.GE.AND P0, PT, R11, RZ, PT ;  /* 0x000000ff0b00720c */ /* 0x000fc60003f06270 */
[----:B------:R-:W-:-:S04]  /*2620*/  IMAD R9, R9, R8, RZ ;  /* 0x0000000809097224 */ /* 0x000fc800078e02ff */
[----:B------:R-:W-:Y:S01]  /*2630*/  IMAD.HI.U32 R0, R7, R9, R6 ;  /* 0x0000000907007227 */ /* 0x000fe200078e0006 */
[----:B------:R-:W-:Y:S02]  /*2640*/  IABS R7, R28 ;  /* 0x0000001c00077213 */ /* 0x000fe40000000000 */
[----:B------:R-:W-:Y:S01]  /*2650*/  SHF.R.S32.HI R9, RZ, 0x1f, R2 ;  /* 0x0000001fff097819 */ /* 0x000fe20000011402 */
[----:B------:R-:W-:-:S03]  /*2660*/  IMAD.HI.U32 R6, R12, R15, RZ ;  /* 0x0000000f0c067227 */ /* 0x000fc600078e00ff */
[----:B------:R-:W-:Y:S01]  /*2670*/  LEA.HI R2, R9, R2, RZ, 0x5 ;  /* 0x0000000209027211 */ /* 0x000fe200078f28ff */
[----:B------:R-:W-:-:S04]  /*2680*/  IMAD.HI.U32 R5, R0, R23, RZ ;  /* 0x0000001700057227 */ /* 0x000fc800078e00ff */
[----:B------:R-:W-:Y:S01]  /*2690*/  IMAD.HI.U32 R12, R12, R7, RZ ;  /* 0x000000070c0c7227 */ /* 0x000fe200078e00ff */
[----:B------:R0:W-:Y:S03]  /*26a0*/  STL [R1+0x20c], R2 ;  /* 0x00020c0201007387 */ /* 0x0001e60000100800 */
[----:B------:R-:W-:Y:S01]  /*26b0*/  IMAD.MOV R13, RZ, RZ, -R5 ;  /* 0x000000ffff0d7224 */ /* 0x000fe200078e0a05 */
[----:B------:R2:W-:Y:S01]  /*26c0*/  STL [R1+0x1798], R29 ;  /* 0x0017981d01007387 */ /* 0x0005e20000100800 */
[----:B------:R-:W-:Y:S02]  /*26d0*/  IMAD.MOV R12, RZ, RZ, -R12 ;  /* 0x000000ffff0c7224 */ /* 0x000fe400078e0a0c */
[----:B------:R-:W-:Y:S01]  /*26e0*/  IMAD.MOV R6, RZ, RZ, -R6 ;  /* 0x000000ffff067224 */ /* 0x000fe200078e0a06 */
[----:B------:R-:W-:Y:S01]  /*26f0*/  STL [R1+0x179c], R28 ;  /* 0x00179c1c01007387 */ /* 0x000fe20000100800 */
[----:B------:R-:W-:Y:S01]  /*2700*/  IMAD R23, R8, R13, R23 ;  /* 0x0000000d08177224 */ /* 0x000fe200078e0217 */
[----:B------:R-:W-:Y:S01]  /*2710*/  IABS R13, R16 ;  /* 0x00000010000d7213 */ /* 0x000fe20000000000 */
[----:B------:R-:W-:Y:S01]  /*2720*/  IMAD R7, R4, R12, R7 ;  /* 0x0000000c04077224 */ /* 0x000fe200078e0207 */
[----:B------:R-:W-:Y:S01]  /*2730*/  IADD3 R12, R10, 0x1f4, RZ ;  /* 0x000001f40a0c7810 */ /* 0x000fe20007ffe0ff */
[----:B------:R-:W-:Y:S01]  /*2740*/  IMAD R15, R4, R6, R15 ;  /* 0x00000006040f7224 */ /* 0x000fe200078e020f */
[----:B------:R-:W-:Y:S01]  /*2750*/  ISETP.GT.U32.AND P1, PT, R8, R23, PT ;  /* 0x000000170800720c */ /* 0x000fe20003f24070 */
[----:B------:R-:W-:Y:S01]  /*2760*/  IMAD.MOV.U32 R5, RZ, RZ, R14 ;  /* 0x000000ffff057224 */ /* 0x000fe200078e000e */
[----:B------:R-:W-:-:S02]  /*2770*/  ISETP.GT.U32.AND P3, PT, R4, R7, PT ;  /* 0x000000070400720c */ /* 0x000fc40003f64070 */
[----:B------:R-:W-:Y:S01]  /*2780*/  ISETP.GT.U32.AND P2, PT, R4, R15, PT ;  /* 0x0000000f0400720c */ /* 0x000fe20003f44070 */
[----:B0-----:R-:W-:Y:S01]  /*2790*/  IMAD.HI.U32 R2, R0, R5, RZ ;  /* 0x0000000500027227 */ /* 0x001fe200078e00ff */
[----:B------:R-:W-:Y:S02]  /*27a0*/  IABS R11, R12 ;  /* 0x0000000c000b7213 */ /* 0x000fe40000000000 */
[C---:B------:R-:W-:Y:S01]  /*27b0*/  IADD3 R14, R10.reuse, 0x1f0, RZ ;  /* 0x000001f00a0e7810 */ /* 0x040fe20007ffe0ff */
[----:B------:R-:W-:Y:S01]  /*27c0*/  IMAD.MOV R2, RZ, RZ, -R2 ;  /* 0x000000ffff027224 */ /* 0x000fe200078e0a02 */
[----:B------:R-:W-:Y:S02]  /*27d0*/  IADD3 R16, R10, 0x1ec, RZ ;  /* 0x000001ec0a107810 */ /* 0x000fe40007ffe0ff */
[----:B------:R-:W-:Y:S01]  /*27e0*/  IABS R9, R14 ;  /* 0x0000000e00097213 */ /* 0x000fe20000000000 */
[----:B------:R-:W-:Y:S02]  /*27f0*/  @!P1 IMAD.IADD R23, R23, 0x1, -R8 ;  /* 0x0000000117179824 */ /* 0x000fe400078e0a08 */
[----:B------:R-:W-:-:S02]  /*2800*/  @!P3 IMAD.IADD R7, R7, 0x1, -R4 ;  /* 0x000000010707b824 */ /* 0x000fc400078e0a04 */
[----:B------:R-:W-:Y:S01]  /*2810*/  @!P2 IMAD.IADD R15, R15, 0x1, -R4 ;  /* 0x000000010f0fa824 */ /* 0x000fe200078e0a04 */
[C---:B------:R-:W-:Y:S01]  /*2820*/  ISETP.GT.U32.AND P6, PT, R8.reuse, R23, PT ;  /* 0x000000170800720c */ /* 0x040fe20003fc4070 */
[----:B------:R-:W-:Y:S01]  /*2830*/  IMAD R5, R8, R2, R5 ;  /* 0x0000000208057224 */ /* 0x000fe200078e0205 */
[----:B------:R-:W-:Y:S01]  /*2840*/  ISETP.GT.U32.AND P2, PT, R4, R7, PT ;  /* 0x000000070400720c */ /* 0x000fe20003f44070 */
[----:B------:R-:W-:Y:S01]  /*2850*/  IMAD.HI.U32 R2, R0, R13, RZ ;  /* 0x0000000d00027227 */ /* 0x000fe200078e00ff */
[----:B------:R-:W-:Y:S02]  /*2860*/  ISETP.GT.U32.AND P1, PT, R4, R15, PT ;  /* 0x0000000f0400720c */ /* 0x000fe40003f24070 */
[----:B------:R-:W-:Y:S01]  /*2870*/  ISETP.GT.U32.AND P5, PT, R8, R5, PT ;  /* 0x000000050800720c */ /* 0x000fe20003fa4070 */
[----:B------:R-:W-:Y:S02]  /*2880*/  IMAD.MOV R6, RZ, RZ, -R2 ;  /* 0x000000ffff067224 */ /* 0x000fe400078e0a02 */
[----:B------:R-:W-:-:S04]  /*2890*/  IMAD.HI.U32 R2, R0, R11, RZ ;  /* 0x0000000b00027227 */ /* 0x000fc800078e00ff */
[----:B------:R-:W-:Y:S01]  /*28a0*/  @!P6 IMAD.IADD R23, R23, 0x1, -R8 ;  /* 0x000000011717e824 */ /* 0x000fe200078e0a08 */
[----:B------:R-:W-:Y:S01]  /*28b0*/  ISETP.GE.AND P6, PT, R29, RZ, PT ;  /* 0x000000ff1d00720c */ /* 0x000fe20003fc6270 */
[----:B------:R-:W-:Y:S01]  /*28c0*/  @!P2 IMAD.IADD R7, R7, 0x1, -R4 ;  /* 0x000000010707a824 */ /* 0x000fe200078e0a04 */
[----:B------:R-:W-:Y:S01]  /*28d0*/  ISETP.GE.AND P2, PT, R28, RZ, PT ;  /* 0x000000ff1c00720c */ /* 0x000fe20003f46270 */
[----:B------:R-:W-:Y:S02]  /*28e0*/  IMAD.MOV R2, RZ, RZ, -R2 ;  /* 0x000000ffff027224 */ /* 0x000fe400078e0a02 */
[C---:B------:R-:W-:Y:S02]  /*28f0*/  IMAD R13, R8.reuse, R6, R13 ;  /* 0x00000006080d7224 */ /* 0x040fe400078e020d */
[----:B------:R-:W-:Y:S01]  /*2900*/  @!P1 IMAD.IADD R15, R15, 0x1, -R4 ;  /* 0x000000010f0f9824 */ /* 0x000fe200078e0a04 */
[----:B------:R-:W-:Y:S01]  /*2910*/  IABS R4, R16 ;  /* 0x0000001000047213 */ /* 0x000fe20000000000 */
[C---:B------:R-:W-:Y:S01]  /*2920*/  IMAD R11, R8.reuse, R2, R11 ;  /* 0x00000002080b7224 */ /* 0x040fe200078e020b */
[C---:B------:R-:W-:Y:S01]  /*2930*/  ISETP.GT.U32.AND P3, PT, R8.reuse, R13, PT ;  /* 0x0000000d0800720c */ /* 0x040fe20003f64070 */
[----:B------:R-:W-:Y:S01]  /*2940*/  @!P5 IMAD.IADD R5, R5, 0x1, -R8 ;  /* 0x000000010505d824 */ /* 0x000fe200078e0a08 */
[----:B------:R-:W-:Y:S01]  /*2950*/  ISETP.NE.AND P5, PT, RZ, c[0x0][0x178], PT ;  /* 0x00005e00ff007a0c */ /* 0x000fe20003fa5270 */
[----:B------:R-:W-:Y:S01]  /*2960*/  @!P6 IMAD.MOV R15, RZ, RZ, -R15 ;  /* 0x000000ffff0fe224 */ /* 0x000fe200078e0a0f */
[----:B------:R-:W-:Y:S01]  /*2970*/  LOP3.LUT R2, RZ, c[0x0][0x178], RZ, 0x33, !PT ;  /* 0x00005e00ff027a12 */ /* 0x000fe200078e33ff */
[----:B------:R-:W-:Y:S01]  /*2980*/  @!P2 IMAD.MOV R7, RZ, RZ, -R7 ;  /* 0x000000ffff07a224 */ /* 0x000fe200078e0a07 */
[----:B------:R-:W-:Y:S01]  /*2990*/  ISETP.GT.U32.AND P2, PT, R8, R11, PT ;  /* 0x0000000b0800720c */ /* 0x000fe20003f44070 */
[----:B------:R-:W-:Y:S01]  /*29a0*/  IMAD.HI.U32 R6, R0, R9, RZ ;  /* 0x0000000900067227 */ /* 0x000fe200078e00ff */
[----:B------:R-:W-:-:S02]  /*29b0*/  ISETP.GT.U32.AND P6, PT, R8, R5, PT ;  /* 0x000000050800720c */ /* 0x000fc40003fc4070 */
[C---:B--2---:R-:W-:Y:S01]  /*29c0*/  SEL R29, R2.reuse, R15, !P5 ;  /* 0x0000000f021d7207 */ /* 0x044fe20006800000 */
[----:B------:R-:W-:Y:S01]  /*29d0*/  IMAD.MOV R6, RZ, RZ, -R6 ;  /* 0x000000ffff067224 */ /* 0x000fe200078e0a06 */
[----:B------:R-:W-:Y:S01]  /*29e0*/  SEL R3, R2, R7, !P5 ;  /* 0x0000000702037207 */ /* 0x000fe20006800000 */
[----:B------:R-:W-:Y:S01]  /*29f0*/  @!P3 IMAD.IADD R13, R13, 0x1, -R8 ;  /* 0x000000010d0db824 */ /* 0x000fe200078e0a08 */
[----:B------:R-:W-:Y:S01]  /*2a00*/  ISETP.GE.AND P5, PT, R10, RZ, PT ;  /* 0x000000ff0a00720c */ /* 0x000fe20003fa6270 */
[----:B------:R-:W-:Y:S01]  /*2a10*/  IMAD R9, R8, R6, R9 ;  /* 0x0000000608097224 */ /* 0x000fe200078e0209 */
[----:B------:R-:W-:Y:S01]  /*2a20*/  ISETP.GE.AND P1, PT, R12, RZ, PT ;  /* 0x000000ff0c00720c */ /* 0x000fe20003f26270 */
[----:B------:R-:W-:Y:S01]  /*2a30*/  IMAD.MOV.U32 R7, RZ, RZ, R4 ;  /* 0x000000ffff077224 */ /* 0x000fe200078e0004 */
[----:B------:R-:W-:Y:S01]  /*2a40*/  ISETP.GT.U32.AND P3, PT, R8, R13, PT ;  /* 0x0000000d0800720c */ /* 0x000fe20003f64070 */
[--C-:B------:R-:W-:Y:S01]  /*2a50*/  @!P2 IMAD.IADD R11, R11, 0x1, -R8.reuse ;  /* 0x000000010b0ba824 */ /* 0x100fe200078e0a08 */
[----:B------:R-:W-:Y:S01]  /*2a60*/  IADD3 R12, R10, 0x1e8, RZ ;  /* 0x000001e80a0c7810 */ /* 0x000fe20007ffe0ff */
[----:B------:R-:W-:Y:S01]  /*2a70*/  @!P6 IMAD.IADD R5, R5, 0x1, -R8 ;  /* 0x000000010505e824 */ /* 0x000fe200078e0a08 */
[----:B------:R-:W-:Y:S01]  /*2a80*/  ISETP.GT.U32.AND P6, PT, R8, R9, PT ;  /* 0x000000090800720c */ /* 0x000fe20003fc4070 */
[----:B------:R-:W-:Y:S01]  /*2a90*/  IMAD.HI.U32 R2, R0, R7, RZ ;  /* 0x0000000700027227 */ /* 0x000fe200078e00ff */
[----:B------:R-:W-:Y:S01]  /*2aa0*/  IADD3 R6, R10, 0x1e4, RZ ;  /* 0x000001e40a067810 */ /* 0x000fe20007ffe0ff */
[----:B------:R-:W-:Y:S01]  /*2ab0*/  STL [R1+0x188c], R29 ;  /* 0x00188c1d01007387 */ /* 0x000fe20000100800 */
[----:B------:R-:W-:Y:S01]  /*2ac0*/  IABS R15, R12 ;  /* 0x0000000c000f7213 */ /* 0x000fe20000000000 */
[----:B------:R-:W-:Y:S01]  /*2ad0*/  @!P5 IMAD.MOV R23, RZ, RZ, -R23 ;  /* 0x000000ffff17d224 */ /* 0x000fe200078e0a17 */
[----:B------:R-:W-:Y:S01]  /*2ae0*/  ISETP.GT.U32.AND P5, PT, R8, R11, PT ;  /* 0x0000000b0800720c */ /* 0x000fe20003fa4070 */
[----:B------:R-:W-:Y:S01]  /*2af0*/  IMAD.MOV R2, RZ, RZ, -R2 ;  /* 0x000000ffff027224 */ /* 0x000fe200078e0a02 */
[----:B------:R-:W-:Y:S01]  /*2b00*/  IABS R17, R6 ;  /* 0x0000000600117213 */ /* 0x000fe20000000000 */
[----:B------:R-:W-:Y:S01]  /*2b10*/  IMAD.HI.U32 R4, R0, R15, RZ ;  /* 0x0000000f00047227 */ /* 0x000fe200078e00ff */
[----:B------:R0:W-:Y:S01]  /*2b20*/  STL [R1+0x1890], R3 ;  /* 0x0018900301007387 */ /* 0x0001e20000100800 */
[----:B------:R-:W-:-:S02]  /*2b30*/  ISETP.GE.AND P2, PT, R16, RZ, PT ;  /* 0x000000ff1000720c */ /* 0x000fc40003f46270 */
[----:B------:R-:W-:Y:S01]  /*2b40*/  IMAD R7, R8, R2, R7 ;  /* 0x0000000208077224 */ /* 0x000fe200078e0207 */
[----:B------:R-:W-:Y:S01]  /*2b50*/  IADD3 R16, R10, 0x1b8, RZ ;  /* 0x000001b80a107810 */ /* 0x000fe20007ffe0ff */
[----:B------:R-:W-:-:S04]  /*2b60*/  IMAD.HI.U32 R2, R0, R17, RZ ;  /* 0x0000001100027227 */ /* 0x000fc800078e00ff */
[----:B------:R-:W-:Y:S01]  /*2b70*/  @!P3 IMAD.IADD R13, R13, 0x1, -R8 ;  /* 0x000000010d0db824 */ /* 0x000fe200078e0a08 */
[----:B------:R-:W-:Y:S01]  /*2b80*/  ISETP.GE.AND P3, PT, R14, RZ, PT ;  /* 0x000000ff0e00720c */ /* 0x000fe20003f66270 */
[----:B------:R-:W-:Y:S02]  /*2b90*/  IMAD.MOV R4, RZ, RZ, -R4 ;  /* 0x000000ffff047224 */ /* 0x000fe400078e0a04 */
[----:B------:R-:W-:Y:S02]  /*2ba0*/  @!P6 IMAD.IADD R9, R9, 0x1, -R8 ;  /* 0x000000010909e824 */ /* 0x000fe400078e0a08 */
[----:B------:R-:W-:Y:S01]  /*2bb0*/  IMAD.MOV R14, RZ, RZ, -R2 ;  /* 0x000000ffff0e7224 */ /* 0x000fe200078e0a02 */
[----:B------:R-:W-:Y:S01]  /*2bc0*/  IADD3 R2, R10, 0x1e0, RZ ;  /* 0x000001e00a027810 */ /* 0x000fe20007ffe0ff */
[----:B------:R-:W-:Y:S01]  /*2bd0*/  @!P5 IMAD.IADD R11, R11, 0x1, -R8 ;  /* 0x000000010b0bd824 */ /* 0x000fe200078e0a08 */
[----:B------:R-:W-:Y:S01]  /*2be0*/  ISETP.GT.U32.AND P6, PT, R8, R9, PT ;  /* 0x000000090800720c */ /* 0x000fe20003fc4070 */
[----:B------:R-:W-:-:S02]  /*2bf0*/  IMAD.MOV.U32 R19, RZ, RZ, R5 ;  /* 0x000000ffff137224 */ /* 0x000fc400078e0005 */
[C---:B------:R-:W-:Y:S02]  /*2c00*/  IMAD R5, R8.reuse, R4, R15 ;  /* 0x0000000408057224 */ /* 0x040fe400078e020f */
[----:B------:R-:W-:Y:S01]  /*2c10*/  IMAD R14, R8, R14, R17 ;  /* 0x0000000e080e7224 */ /* 0x000fe200078e0211 */
[----:B------:R-:W-:Y:S01]  /*2c20*/  IADD3 R17, R10, 0x1d4, RZ ;  /* 0x000001d40a117810 */ /* 0x000fe20007ffe0ff */
[----:B------:R-:W-:Y:S01]  /*2c30*/  IMAD.MOV.U32 R15, RZ, RZ, R11 ;  /* 0x000000ffff0f7224 */ /* 0x000fe200078e000b */
[C---:B------:R-:W-:Y:S01]  /*2c40*/  ISETP.GT.U32.AND P5, PT, R8.reuse, R5, PT ;  /* 0x000000050800720c */ /* 0x040fe20003fa4070 */
[----:B------:R-:W-:Y:S01]  /*2c50*/  @!P0 IMAD.MOV R19, RZ, RZ, -R19 ;  /* 0x000000ffff138224 */ /* 0x000fe200078e0a13 */
[C---:B------:R-:W-:Y:S01]  /*2c60*/  ISETP.GT.U32.AND P0, PT, R8.reuse, R7, PT ;  /* 0x000000070800720c */ /* 0x040fe20003f04070 */
[----:B------:R-:W-:Y:S01]  /*2c70*/  @!P1 IMAD.MOV R15, RZ, RZ, -R15 ;  /* 0x000000ffff0f9224 */ /* 0x000fe200078e0a0f */
[----:B------:R-:W-:Y:S01]  /*2c80*/  ISETP.GT.U32.AND P1, PT, R8, R14, PT ;  /* 0x0000000e0800720c */ /* 0x000fe20003f24070 */
[----:B------:R-:W-:Y:S01]  /*2c90*/  @!P6 IMAD.IADD R9, R9, 0x1, -R8 ;  /* 0x000000010909e824 */ /* 0x000fe200078e0a08 */
[----:B------:R-:W-:Y:S01]  /*2ca0*/  ISETP.GE.AND P6, PT, R6, RZ, PT ;  /* 0x000000ff0600720c */ /* 0x000fe20003fc6270 */
[----:B------:R2:W-:Y:S01]  /*2cb0*/  STL [R1+0x50], R19 ;  /* 0x0000501301007387 */ /* 0x0005e20000100800 */
[----:B------:R-:W-:Y:S01]  /*2cc0*/  IADD3 R6, R10, 0x1dc, RZ ;  /* 0x000001dc0a067810 */ /* 0x000fe20007ffe0ff */
[----:B------:R-:W-:Y:S01]  /*2cd0*/  IMAD.MOV.U32 R18, RZ, RZ, R13 ;  /* 0x000000ffff127224 */ /* 0x000fe200078e000d */
[----:B------:R-:W-:Y:S01]  /*2ce0*/  IABS R13, R2 ;  /* 0x00000002000d7213 */ /* 0x000fe20000000000 */
[----:B0-----:R-:W-:-:S02]  /*2cf0*/  IMAD.MOV.U32 R3, RZ, RZ, R9 ;  /* 0x000000ffff037224 */ /* 0x001fc400078e0009 */
[--C-:B------:R-:W-:Y:S02]  /*2d00*/  @!P5 IMAD.IADD R5, R5, 0x1, -R8.reuse ;  /* 0x000000010505d824 */ /* 0x100fe400078e0a08 */
[--C-:B------:R-:W-:Y:S02]  /*2d10*/  @!P0 IMAD.IADD R7, R7, 0x1, -R8.reuse ;  /* 0x0000000107078824 */ /* 0x100fe400078e0a08 */
[----:B------:R-:W-:Y:S01]  /*2d20*/  @!P1 IMAD.IADD R14, R14, 0x1, -R8 ;  /* 0x000000010e0e9824 */ /* 0x000fe200078e0a08 */
[----:B--2---:R-:W-:Y:S01]  /*2d30*/  IABS R19, R6 ;  /* 0x0000000600137213 */ /* 0x004fe20000000000 */
[----:B------:R-:W-:Y:S01]  /*2d40*/  @!P4 IMAD.MOV R18, RZ, RZ, -R18 ;  /* 0x000000ffff12c224 */ /* 0x000fe200078e0a12 */
[C---:B------:R-:W-:Y:S01]  /*2d50*/  ISETP.GT.U32.AND P0, PT, R8.reuse, R7, PT ;  /* 0x000000070800720c */ /* 0x040fe20003f04070 */
[----:B------:R-:W-:Y:S01]  /*2d60*/  @!P3 IMAD.MOV R3, RZ, RZ, -R3 ;  /* 0x000000ffff03b224 */ /* 0x000fe200078e0a03 */
[----:B------:R-:W-:Y:S01]  /*2d70*/  ISETP.GT.U32.AND P5, PT, R8, R5, PT ;  /* 0x000000050800720c */ /* 0x000fe20003fa4070 */
[----:B------:R-:W-:Y:S01]  /*2d80*/  IMAD.HI.U32 R9, R0, R19, RZ ;  /* 0x0000001300097227 */ /* 0x000fe200078e00ff */
[----:B------:R-:W-:Y:S01]  /*2d90*/  ISETP.GT.U32.AND P1, PT, R8, R14, PT ;  /* 0x0000000e0800720c */ /* 0x000fe20003f24070 */
[----:B------:R-:W-:Y:S01]  /*2da0*/  STL [R1+0x34], R18 ;  /* 0x0000341201007387 */ /* 0x000fe20000100800 */
[----:B------:R-:W-:Y:S01]  /*2db0*/  ISETP.GE.AND P4, PT, R12, RZ, PT ;  /* 0x000000ff0c00720c */ /* 0x000fe20003f86270 */
[----:B------:R-:W-:Y:S01]  /*2dc0*/  IMAD.MOV R9, RZ, RZ, -R9 ;  /* 0x000000ffff097224 */ /* 0x000fe200078e0a09 */
[----:B------:R-:W-:Y:S01]  /*2dd0*/  IADD3 R12, R10, 0x1d8, RZ ;  /* 0x000001d80a0c7810 */ /* 0x000fe20007ffe0ff */
[----:B------:R0:W-:Y:S01]  /*2de0*/  STL [R1+0x28], R15 ;  /* 0x0000280f01007387 */ /* 0x0001e20000100800 */
[----:B------:R-:W-:Y:S01]  /*2df0*/  ISETP.GE.AND P3, PT, R2, RZ, PT ;  /* 0x000000ff0200720c */ /* 0x000fe20003f66270 */
[----:B------:R-:W-:Y:S01]  /*2e00*/  IMAD R19, R8, R9, R19 ;  /* 0x0000000908137224 */ /* 0x000fe200078e0213 */
[----:B------:R-:W-:Y:S01]  /*2e10*/  IABS R4, R12 ;  /* 0x0000000c00047213 */ /* 0x000fe20000000000 */
[--C-:B------:R-:W-:Y:S01]  /*2e20*/  @!P0 IMAD.IADD R7, R7, 0x1, -R8.reuse ;  /* 0x0000000107078824 */ /* 0x100fe200078e0a08 */
[----:B------:R2:W-:Y:S01]  /*2e30*/  STL [R1+0x24], R3 ;  /* 0x0000240301007387 */ /* 0x0005e20000100800 */
[----:B------:R-:W-:Y:S01]  /*2e40*/  @!P5 IMAD.IADD R5, R5, 0x1, -R8 ;  /* 0x000000010505d824 */ /* 0x000fe200078e0a08 */
[----:B------:R-:W-:Y:S01]  /*2e50*/  IADD3 R9, R10, 0x1d0, RZ ;  /* 0x000001d00a097810 */ /* 0x000fe20007ffe0ff */
[----:B------:R-:W-:Y:S01]  /*2e60*/  IMAD.MOV.U32 R11, RZ, RZ, R4 ;  /* 0x000000ffff0b7224 */ /* 0x000fe200078e0004 */
[----:B------:R-:W-:Y:S01]  /*2e70*/  ISETP.GE.AND P0, PT, R6, RZ, PT ;  /* 0x000000ff0600720c */ /* 0x000fe20003f06270 */
[----:B------:R-:W-:Y:S01]  /*2e80*/  IMAD.HI.U32 R4, R0, R13, RZ ;  /* 0x0000000d00047227 */ /* 0x000fe200078e00ff */
[----:B------:R-:W-:-:S02]  /*2e90*/  IABS R27, R9 ;  /* 0x00000009001b7213 */ /* 0x000fc40000000000 */
[----:B------:R-:W-:Y:S01]  /*2ea0*/  IADD3 R6, R10, 0x1cc, RZ ;  /* 0x000001cc0a067810 */ /* 0x000fe20007ffe0ff */
[----:B------:R-:W-:Y:S01]  /*2eb0*/  @!P1 IMAD.IADD R14, R14, 0x1, -R8 ;  /* 0x000000010e0e9824 */ /* 0x000fe200078e0a08 */
[----:B------:R-:W-:Y:S01]  /*2ec0*/  ISETP.GT.U32.AND P1, PT, R8, R19, PT ;  /* 0x000000130800720c */ /* 0x000fe20003f24070 */
[----:B0-----:R-:W-:Y:S01]  /*2ed0*/  IMAD.MOV.U32 R15, RZ, RZ, R7 ;  /* 0x000000ffff0f7224 */ /* 0x001fe200078e0007 */
[----:B------:R-:W-:Y:S01]  /*2ee0*/  ISETP.GE.AND P5, PT, R12, RZ, PT ;  /* 0x000000ff0c00720c */ /* 0x000fe20003fa6270 */
[----:B------:R-:W-:Y:S02]  /*2ef0*/  IMAD.MOV R4, RZ, RZ, -R4 ;  /* 0x000000ffff047224 */ /* 0x000fe400078e0a04 */
[----:B--2---:R-:W-:Y:S01]  /*2f00*/  IMAD.MOV.U32 R3, RZ, RZ, R5 ;  /* 0x000000ffff037224 */ /* 0x004fe200078e0005 */
[----:B------:R-:W-:Y:S01]  /*2f10*/  IADD3 R5, R10, 0x1c8, RZ ;  /* 0x000001c80a057810 */ /* 0x000fe20007ffe0ff */
[----:B------:R-:W-:-:S03]  /*2f20*/  IMAD.HI.U32 R2, R0, R11, RZ ;  /* 0x0000000b00027227 */ /* 0x000fc600078e00ff */
[----:B------:R-:W-:Y:S01]  /*2f30*/  IABS R12, R5 ;  /* 0x00000005000c7213 */ /* 0x000fe20000000000 */
[----:B------:R-:W-:Y:S02]  /*2f40*/  @!P2 IMAD.MOV R15, RZ, RZ, -R15 ;  /* 0x000000ffff0fa224 */ /* 0x000fe400078e0a0f */
[C---:B------:R-:W-:Y:S01]  /*2f50*/  IMAD R20, R8.reuse, R4, R13 ;  /* 0x0000000408147224 */ /* 0x040fe200078e020d */
[----:B------:R-:W-:Y:S01]  /*2f60*/  IABS R13, R6 ;  /* 0x00000006000d7213 */ /* 0x000fe20000000000 */
[----:B------:R-:W-:Y:S01]  /*2f70*/  @!P4 IMAD.MOV R3, RZ, RZ, -R3 ;  /* 0x000000ffff03c224 */ /* 0x000fe200078e0a03 */
[----:B------:R0:W-:Y:S01]  /*2f80*/  STL [R1+0x18c], R15 ;  /* 0x00018c0f01007387 */ /* 0x0001e20000100800 */
[----:B------:R-:W-:Y:S01]  /*2f90*/  IMAD.MOV R2, RZ, RZ, -R2 ;  /* 0x000000ffff027224 */ /* 0x000fe200078e0a02 */
[C---:B------:R-:W-:Y:S01]  /*2fa0*/  ISETP.GT.U32.AND P2, PT, R8.reuse, R20, PT ;  /* 0x000000140800720c */ /* 0x040fe20003f44070 */
[----:B------:R-:W-:Y:S01]  /*2fb0*/  @!P1 IMAD.IADD R19, R19, 0x1, -R8 ;  /* 0x0000000113139824 */ /* 0x000fe200078e0a08 */
[----:B------:R2:W-:Y:S01]  /*2fc0*/  STL [R1+0x1a4], R3 ;  /* 0x0001a40301007387 */ /* 0x0005e20000100800 */
[----:B------:R-:W-:Y:S01]  /*2fd0*/  IMAD R18, R8, R2, R11 ;  /* 0x0000000208127224 */ /* 0x000fe200078e020b */
[----:B------:R-:W-:Y:S01]  /*2fe0*/  ISETP.GE.AND P4, PT, R17, RZ, PT ;  /* 0x000000ff1100720c */ /* 0x000fe20003f86270 */
[----:B------:R-:W-:Y:S01]  /*2ff0*/  IMAD.HI.U32 R7, R0, R27, RZ ;  /* 0x0000001b00077227 */ /* 0x000fe200078e00ff */
[----:B------:R-:W-:-:S02]  /*3000*/  IABS R17, R17 ;  /* 0x0000001100117213 */ /* 0x000fc40000000000 */
[----:B------:R-:W-:Y:S01]  /*3010*/  ISETP.GT.U32.AND P1, PT, R8, R19, PT ;  /* 0x000000130800720c */ /* 0x000fe20003f24070 */
[----:B------:R-:W-:Y:S01]  /*3020*/  IMAD.MOV R7, RZ, RZ, -R7 ;  /* 0x000000ffff077224 */ /* 0x000fe200078e0a07 */
[----:B0-----:R-:W-:Y:S01]  /*3030*/  IADD3 R15, R10, 0x1bc, RZ ;  /* 0x000001bc0a0f7810 */ /* 0x001fe20007ffe0ff */
[----:B------:R-:W-:-:S04]  /*3040*/  IMAD.HI.U32 R11, R0, R17, RZ ;  /* 0x00000011000b7227 */ /* 0x000fc800078e00ff */
[----:B--2---:R-:W-:Y:S01]  /*3050*/  IMAD.MOV.U32 R3, RZ, RZ, R14 ;  /* 0x000000ffff037224 */ /* 0x004fe200078e000e */
[----:B------:R-:W-:Y:S01]  /*3060*/  IADD3 R14, R10, 0x1c0, RZ ;  /* 0x000001c00a0e7810 */ /* 0x000fe20007ffe0ff */
[----:B------:R-:W-:Y:S02]  /*3070*/  IMAD.MOV R11, RZ, RZ, -R11 ;  /* 0x000000ffff0b7224 */ /* 0x000fe400078e0a0b */
[----:B------:R-:W-:Y:S01]  /*3080*/  @!P6 IMAD.MOV R3, RZ, RZ, -R3 ;  /* 0x000000ffff03e224 */ /* 0x000fe200078e0a03 */
[----:B------:R-:W-:Y:S01]  /*3090*/  ISETP.GT.U32.AND P6, PT, R8, R18, PT ;  /* 0x000000120800720c */ /* 0x000fe20003fc4070 */
[--C-:B------:R-:W-:Y:S02]  /*30a0*/  @!P2 IMAD.IADD R20, R20, 0x1, -R8.reuse ;  /* 0x000000011414a824 */ /* 0x100fe400078e0a08 */
[C---:B------:R-:W-:Y:S01]  /*30b0*/  IMAD R17, R8.reuse, R11, R17 ;  /* 0x0000000b08117224 */ /* 0x040fe200078e0211 */
[----:B------:R0:W-:Y:S01]  /*30c0*/  STL [R1+0x1a8], R3 ;  /* 0x0001a80301007387 */ /* 0x0001e20000100800 */
[C---:B------:R-:W-:Y:S01]  /*30d0*/  IMAD R27, R8.reuse, R7, R27 ;  /* 0x00000007081b7224 */ /* 0x040fe200078e021b */
[C---:B------:R-:W-:Y:S01]  /*30e0*/  ISETP.GT.U32.AND P2, PT, R8.reuse, R20, PT ;  /* 0x000000140800720c */ /* 0x040fe20003f44070 */
[----:B------:R-:W-:Y:S01]  /*30f0*/  @!P1 IMAD.IADD R19, R19, 0x1, -R8 ;  /* 0x0000000113139824 */ /* 0x000fe200078e0a08 */
[----:B------:R-:W-:Y:S01]  /*3100*/  ISETP.GT.U32.AND P1, PT, R8, R17, PT ;  /* 0x000000110800720c */ /* 0x000fe20003f24070 */
[----:B------:R-:W-:Y:S01]  /*3110*/  IMAD.HI.U32 R4, R0, R13, RZ ;  /* 0x0000000d00047227 */ /* 0x000fe200078e00ff */
[----:B------:R-:W-:-:S02]  /*3120*/  IABS R7, R14 ;  /* 0x0000000e00077213 */ /* 0x000fc40000000000 */
[----:B------:R-:W-:Y:S01]  /*3130*/  IABS R11, R15 ;  /* 0x0000000f000b7213 */ /* 0x000fe20000000000 */
[----:B------:R-:W-:Y:S01]  /*3140*/  @!P6 IMAD.IADD R18, R18, 0x1, -R8 ;  /* 0x000000011212e824 */ /* 0x000fe200078e0a08 */
[----:B------:R-:W-:Y:S01]  /*3150*/  ISETP.GT.U32.AND P6, PT, R8, R27, PT ;  /* 0x0000001b0800720c */ /* 0x000fe20003fc4070 */
[----:B------:R-:W-:Y:S02]  /*3160*/  IMAD.MOV R4, RZ, RZ, -R4 ;  /* 0x000000ffff047224 */ /* 0x000fe400078e0a04 */
[----:B------:R-:W-:-:S04]  /*3170*/  IMAD.HI.U32 R2, R0, R12, RZ ;  /* 0x0000000c00027227 */ /* 0x000fc800078e00ff */
[--C-:B------:R-:W-:Y:S01]  /*3180*/  @!P2 IMAD.IADD R20, R20, 0x1, -R8.reuse ;  /* 0x000000011414a824 */ /* 0x100fe200078e0a08 */
[----:B------:R-:W-:Y:S01]  /*3190*/  ISETP.GE.AND P2, PT, R9, RZ, PT ;  /* 0x000000ff0900720c */ /* 0x000fe20003f46270 */
[----:B------:R-:W-:Y:S01]  /*31a0*/  IMAD R13, R8, R4, R13 ;  /* 0x00000004080d7224 */ /* 0x000fe200078e020d */
[----:B------:R-:W-:Y:S01]  /*31b0*/  IADD3 R4, R10, 0x1c4, RZ ;  /* 0x000001c40a047810 */ /* 0x000fe20007ffe0ff */
[--C-:B------:R-:W-:Y:S01]  /*31c0*/  @!P1 IMAD.IADD R17, R17, 0x1, -R8.reuse ;  /* 0x0000000111119824 */ /* 0x100fe200078e0a08 */
[C---:B------:R-:W-:Y:S01]  /*31d0*/  ISETP.GT.U32.AND P1, PT, R8.reuse, R18, PT ;  /* 0x000000120800720c */ /* 0x040fe20003f24070 */
[----:B------:R-:W-:Y:S01]  /*31e0*/  @!P6 IMAD.IADD R27, R27, 0x1, -R8 ;  /* 0x000000011b1be824 */ /* 0x000fe200078e0a08 */
[----:B------:R-:W-:Y:S01]  /*31f0*/  IABS R9, R4 ;  /* 0x0000000400097213 */ /* 0x000fe20000000000 */
[----:B0-----:R-:W-:Y:S02]  /*3200*/  IMAD.MOV.U32 R3, RZ, RZ, R20 ;  /* 0x000000ffff037224 */ /* 0x001fe400078e0014 */
[----:B------:R-:W-:Y:S01]  /*3210*/  IMAD.MOV R2, RZ, RZ, -R2 ;  /* 0x000000ffff027224 */ /* 0x000fe200078e0a02 */
[----:B------:R-:W-:Y:S01]  /*3220*/  ISETP.GT.U32.AND P6, PT, R8, R27, PT ;  /* 0x0000001b0800720c */ /* 0x000fe20003fc4070 */
[----:B------:R-:W-:-:S04]  /*3230*/  IMAD.HI.U32 R21, R0, R7, RZ ;  /* 0x0000000700157227 */ /* 0x000fc800078e00ff */
[----:B------:R-:W-:Y:S01]  /*3240*/  @!P3 IMAD.MOV R3, RZ, RZ, -R3 ;  /* 0x000000ffff03b224 */ /* 0x000fe200078e0a03 */
[----:B------:R-:W-:Y:S01]  /*3250*/  ISETP.GT.U32.AND P3, PT, R8, R17, PT ;  /* 0x000000110800720c */ /* 0x000fe20003f64070 */
[----:B------:R-:W-:-:S03]  /*3260*/  IMAD.HI.U32 R20, R0, R9, RZ ;  /* 0x0000000900147227 */ /* 0x000fc600078e00ff */
[----:B------:R0:W-:Y:S01]  /*3270*/  STL [R1+0x194], R3 ;  /* 0x0001940301007387 */ /* 0x0001e20000100800 */
[----:B------:R-:W-:Y:S01]  /*3280*/  IMAD R12, R8, R2, R12 ;  /* 0x00000002080c7224 */ /* 0x000fe200078e020c */
[----:B------:R-:W-:Y:S01]  /*3290*/  IABS R2, R16 ;  /* 0x0000001000027213 */ /* 0x000fe20000000000 */
[----:B------:R-:W-:Y:S02]  /*32a0*/  IMAD.MOV R21, RZ, RZ, -R21 ;  /* 0x000000ffff157224 */ /* 0x000fe400078e0a15 */
[----:B------:R-:W-:Y:S02]  /*32b0*/  IMAD.MOV R20, RZ, RZ, -R20 ;  /* 0x000000ffff147224 */ /* 0x000fe400078e0a14 */
[----:B------:R-:W-:Y:S01]  /*32c0*/  @!P1 IMAD.IADD R18, R18, 0x1, -R8 ;  /* 0x0000000112129824 */ /* 0x000fe200078e0a08 */
[C---:B------:R-:W-:Y:S01]  /*32d0*/  ISETP.GT.U32.AND P1, PT, R8.reuse, R12, PT ;  /* 0x0000000c0800720c */ /* 0x040fe20003f24070 */
[----:B------:R-:W-:Y:S02]  /*32e0*/  IMAD R7, R8, R21, R7 ;  /* 0x0000001508077224 */ /* 0x000fe400078e0207 */
[----:B0-----:R-:W-:-:S02]  /*32f0*/  IMAD.MOV.U32 R3, RZ, RZ, R19 ;  /* 0x000000ffff037224 */ /* 0x001fc400078e0013 */
[C---:B------:R-:W-:Y:S02]  /*3300*/  IMAD R9, R8.reuse, R20, R9 ;  /* 0x0000001408097224 */ /* 0x040fe400078e0209 */
[--C-:B------:R-:W-:Y:S01]  /*3310*/  @!P6 IMAD.IADD R27, R27, 0x1, -R8.reuse ;  /* 0x000000011b1be824 */ /* 0x100fe200078e0a08 */
[C---:B------:R-:W-:Y:S01]  /*3320*/  ISETP.GT.U32.AND P6, PT, R8.reuse, R7, PT ;  /* 0x000000070800720c */ /* 0x040fe20003fc4070 */
[----:B------:R-:W-:Y:S01]  /*3330*/  @!P0 IMAD.MOV R3, RZ, RZ, -R3 ;  /* 0x000000ffff038224 */ /* 0x000fe200078e0a03 */
[C---:B------:R-:W-:Y:S01]  /*3340*/  ISETP.GT.U32.AND P0, PT, R8.reuse, R13, PT ;  /* 0x0000000d0800720c */ /* 0x040fe20003f04070 */
[--C-:B------:R-:W-:Y:S01]  /*3350*/  @!P3 IMAD.IADD R17, R17, 0x1, -R8.reuse ;  /* 0x000000011111b824 */ /* 0x100fe200078e0a08 */
[----:B------:R-:W-:Y:S01]  /*3360*/  ISETP.GT.U32.AND P3, PT, R8, R9, PT ;  /* 0x000000090800720c */ /* 0x000fe20003f64070 */
[----:B------:R-:W-:Y:S01]  /*3370*/  @!P1 IMAD.IADD R12, R12, 0x1, -R8 ;  /* 0x000000010c0c9824 */ /* 0x000fe200078e0a08 */
[----:B------:R0:W-:Y:S01]  /*3380*/  STL [R1+0x190], R3 ;  /* 0x0001900301007387 */ /* 0x0001e20000100800 */
[----:B------:R-:W-:Y:S01]  /*3390*/  IMAD.HI.U32 R19, R0, R11, RZ ;  /* 0x0000000b00137227 */ /* 0x000fe200078e00ff */
[----:B------:R-:W-:-:S03]  /*33a0*/  ISETP.GE.AND P1, PT, R5, RZ, PT ;  /* 0x000000ff0500720c */ /* 0x000fc60003f26270 */
[----:B------:R-:W-:-:S04]  /*33b0*/  IMAD.HI.U32 R20, R0, R2, RZ ;  /* 0x0000000200147227 */ /* 0x000fc800078e00ff */
[--C-:B------:R-:W-:Y:S01]  /*33c0*/  @!P6 IMAD.IADD R7, R7, 0x1, -R8.reuse ;  /* 0x000000010707e824 */ /* 0x100fe200078e0a08 */
[----:B------:R-:W-:Y:S01]  /*33d0*/  ISETP.GT.U32.AND P6, PT, R8, R12, PT ;  /* 0x0000000c0800720c */ /* 0x000fe20003fc4070 */
[--C-:B------:R-:W-:Y:S01]  /*33e0*/  @!P0 IMAD.IADD R13, R13, 0x1, -R8.reuse ;  /* 0x000000010d0d8824 */ /* 0x100fe200078e0a08 */
[----:B------:R-:W-:Y:S01]  /*33f0*/  ISETP.GE.AND P0, PT, R6, RZ, PT ;  /* 0x000000ff0600720c */ /* 0x000fe20003f06270 */
[----:B------:R-:W-:Y:S01]  /*3400*/  @!P3 IMAD.IADD R9, R9, 0x1, -R8 ;  /* 0x000000010909b824 */ /* 0x000fe200078e0a08 */
[----:B------:R-:W-:Y:S01]  /*3410*/  IADD3 R6, R10, 0x1b0, RZ ;  /* 0x000001b00a067810 */ /* 0x000fe20007ffe0ff */
[----:B------:R-:W-:Y:S01]  /*3420*/  IMAD.MOV.U32 R22, RZ, RZ, R18 ;  /* 0x000000ffff167224 */ /* 0x000fe200078e0012 */
[----:B------:R-:W-:Y:S01]  /*3430*/  ISETP.GT.U32.AND P3, PT, R8, R13, PT ;  /* 0x0000000d0800720c */ /* 0x000fe20003f64070 */
[----:B------:R-:W-:Y:S01]  /*3440*/  IMAD.MOV R19, RZ, RZ, -R19 ;  /* 0x000000ffff137224 */ /* 0x000fe200078e0a13 */
[----:B------:R-:W-:Y:S01]  /*3450*/  IABS R18, R6 ;  /* 0x0000000600127213 */ /* 0x000fe20000000000 */
[----:B------:R-:W-:-:S02]  /*3460*/  IMAD.MOV R20, RZ, RZ, -R20 ;  /* 0x000000ffff147224 */ /* 0x000fc400078e0a14 */
[----:B0-----:R-:W-:Y:S02]  /*3470*/  IMAD.MOV.U32 R3, RZ, RZ, R17 ;  /* 0x000000ffff037224 */ /* 0x001fe400078e0011 */
[----:B------:R-:W-:Y:S01]  /*3480*/  @!P5 IMAD.MOV R22, RZ, RZ, -R22 ;  /* 0x000000ffff16d224 */ /* 0x000fe200078e0a16 */
[C---:B------:R-:W-:Y:S01]  /*3490*/  ISETP.GT.U32.AND P5, PT, R8.reuse, R9, PT ;  /* 0x000000090800720c */ /* 0x040fe20003fa4070 */
[----:B------:R-:W-:Y:S01]  /*34a0*/  IMAD R5, R8, R19, R11 ;  /* 0x0000001308057224 */ /* 0x000fe200078e020b */
[----:B------:R-:W-:Y:S01]  /*34b0*/  IADD3 R11, R10, 0x1b4, RZ ;  /* 0x000001b40a0b7810 */ /* 0x000fe20007ffe0ff */
[C---:B------:R-:W-:Y:S01]  /*34c0*/  IMAD R2, R8.reuse, R20, R2 ;  /* 0x0000001408027224 */ /* 0x040fe200078e0202 */
[----:B------:R-:W-:Y:S01]  /*34d0*/  STL [R1+0x4], R22 ;  /* 0x0000041601007387 */ /* 0x000fe20000100800 */
[----:B------:R-:W-:Y:S01]  /*34e0*/  @!P4 IMAD.MOV R3, RZ, RZ, -R3 ;  /* 0x000000ffff03c224 */ /* 0x000fe200078e0a03 */
[C---:B------:R-:W-:Y:S01]  /*34f0*/  ISETP.GT.U32.AND P4, PT, R8.reuse, R7, PT ;  /* 0x000000070800720c */ /* 0x040fe20003f84070 */
[----:B------:R-:W-:Y:S01]  /*3500*/  @!P2 IMAD.MOV R27, RZ, RZ, -R27 ;  /* 0x000000ffff1ba224 */ /* 0x000fe200078e0a1b */
[----:B------:R-:W-:Y:S01]  /*3510*/  ISETP.GT.U32.AND P2, PT, R8, R5, PT ;  /* 0x000000050800720c */ /* 0x000fe20003f44070 */
[--C-:B------:R-:W-:Y:S01]  /*3520*/  @!P6 IMAD.IADD R12, R12, 0x1, -R8.reuse ;  /* 0x000000010c0ce824 */ /* 0x100fe200078e0a08 */
[----:B------:R-:W-:Y:S01]  /*3530*/  ISETP.GT.U32.AND P6, PT, R8, R2, PT ;  /* 0x000000020800720c */ /* 0x000fe20003fc4070 */
[--C-:B------:R-:W-:Y:S01]  /*3540*/  @!P3 IMAD.IADD R13, R13, 0x1, -R8.reuse ;  /* 0x000000010d0db824 */ /* 0x100fe200078e0a08 */
[----:B------:R-:W-:Y:S01]  /*3550*/  IABS R17, R11 ;  /* 0x0000000b00117213 */ /* 0x000fe20000000000 */
[----:B------:R-:W-:Y:S01]  /*3560*/  @!P5 IMAD.IADD R9, R9, 0x1, -R8 ;  /* 0x000000010909d824 */ /* 0x000fe200078e0a08 */
[----:B------:R-:W-:Y:S01]  /*3570*/  ISETP.GE.AND P3, PT, R4, RZ, PT ;  /* 0x000000ff0400720c */ /* 0x000fe20003f66270 */
[----:B------:R-:W-:Y:S01]  /*3580*/  IMAD.MOV.U32 R4, RZ, RZ, R18 ;  /* 0x000000ffff047224 */ /* 0x000fe200078e0012 */
[----:B------:R-:W-:Y:S01]  /*3590*/  ISETP.GE.AND P5, PT, R14, RZ, PT ;  /* 0x000000ff0e00720c */ /* 0x000fe20003fa6270 */
[----:B------:R-:W-:Y:S01]  /*35a0*/  IMAD.HI.U32 R14, R0, R17, RZ ;  /* 0x00000011000e7227 */ /* 0x000fe200078e00ff */
[----:B------:R0:W-:Y:S03]  /*35b0*/  STL [R1], R3 ;  /* 0x0000000301007387 */ /* 0x0001e60000100800 */
[----:B------:R-:W-:-:S02]  /*35c0*/  IMAD.MOV.U32 R19, RZ, RZ, R13 ;  /* 0x000000ffff137224 */ /* 0x000fc400078e000d */
[--C-:B------:R-:W-:Y:S01]  /*35d0*/  @!P4 IMAD.IADD R7, R7, 0x1, -R8.reuse ;  /* 0x000000010707c824 */ /* 0x100fe200078e0a08 */
[----:B------:R-:W-:Y:S01]  /*35e0*/  ISETP.GE.AND P4, PT, R15, RZ, PT ;  /* 0x000000ff0f00720c */ /* 0x000fe20003f86270 */
[----:B------:R-:W-:Y:S01]  /*35f0*/  @!P2 IMAD.IADD R5, R5, 0x1, -R8 ;  /* 0x000000010505a824 */ /* 0x000fe200078e0a08 */
[----:B------:R-:W-:Y:S01]  /*3600*/  ISETP.GE.AND P2, PT, R16, RZ, PT ;  /* 0x000000ff1000720c */ /* 0x000fe20003f46270 */
[----:B------:R-:W-:Y:S01]  /*3610*/  IMAD.HI.U32 R15, R0, R4, RZ ;  /* 0x00000004000f7227 */ /* 0x000fe200078e00ff */
[----:B------:R-:W-:-:S03]  /*3620*/  IADD3 R16, R10, 0x190, RZ ;  /* 0x000001900a107810 */ /* 0x000fc60007ffe0ff */
[----:B0-----:R-:W-:Y:S02]  /*3630*/  IMAD.MOV.U32 R3, RZ, RZ, R12 ;  /* 0x000000ffff037224 */ /* 0x001fe400078e000c */
[----:B------:R-:W-:Y:S02]  /*3640*/  IMAD.MOV R14, RZ, RZ, -R14 ;  /* 0x000000ffff0e7224 */ /* 0x000fe400078e0a0e */
[----:B------:R-:W-:Y:S01]  /*3650*/  @!P0 IMAD.MOV R19, RZ, RZ, -R19 ;  /* 0x000000ffff138224 */ /* 0x000fe200078e0a13 */
[----:B------:R-:W-:Y:S01]  /*3660*/  ISETP.GT.U32.AND P0, PT, R8, R5, PT ;  /* 0x000000050800720c */ /* 0x000fe20003f04070 */
[----:B------:R-:W-:Y:S01]  /*3670*/  @!P6 IMAD.IADD R2, R2, 0x1, -R8 ;  /* 0x000000010202e824 */ /* 0x000fe200078e0a08 */
[----:B------:R-:W-:Y:S01]  /*3680*/  ISETP.GE.AND P6, PT, R11, RZ, PT ;  /* 0x000000ff0b00720c */ /* 0x000fe20003fc6270 */
[----:B------:R-:W-:Y:S01]  /*3690*/  @!P1 IMAD.MOV R3, RZ, RZ, -R3 ;  /* 0x000000ffff039224 */ /* 0x000fe200078e0a03 */
[----:B------:R0:W-:Y:S01]  /*36a0*/  STL [R1+0x160], R19 ;  /* 0x0001601301007387 */ /* 0x0001e20000100800 */
[----:B------:R-:W-:Y:S01]  /*36b0*/  IMAD.MOV R13, RZ, RZ, -R15 ;  /* 0x000000ffff0d7224 */ /* 0x000fe200078e0a0f */
[C---:B------:R-:W-:Y:S01]  /*36c0*/  ISETP.GT.U32.AND P1, PT, R8.reuse, R2, PT ;  /* 0x000000020800720c */ /* 0x040fe20003f24070 */
[C---:B------:R-:W-:Y:S01]  /*36d0*/  IMAD R11, R8.reuse, R14, R17 ;  /* 0x0000000e080b7224 */ /* 0x040fe200078e0211 */
[----:B------:R2:W-:Y:S01]  /*36e0*/  STL [R1+0x164], R3 ;  /* 0x0001640301007387 */ /* 0x0005e20000100800 */
[----:B------:R-:W-:Y:S01]  /*36f0*/  IMAD R4, R8, R13, R4 ;  /* 0x0000000d08047224 */ /* 0x000fe200078e0204 */
[----:B------:R-:W-:Y:S01]  /*3700*/  IADD3 R13, R10, 0x1a4, RZ ;  /* 0x000001a40a0d7810 */ /* 0x000fe20007ffe0ff */
[----:B------:R-:W-:Y:S01]  /*3710*/  @!P3 IMAD.MOV R9, RZ, RZ, -R9 ;  /* 0x000000ffff09b224 */ /* 0x000fe200078e0a09 */
[----:B------:R-:W-:Y:S01]  /*3720*/  ISETP.GT.U32.AND P3, PT, R8, R11, PT ;  /* 0x0000000b0800720c */ /* 0x000fe20003f64070 */
[----:B------:R-:W-:Y:S01]  /*3730*/  @!P0 IMAD.IADD R5, R5, 0x1, -R8 ;  /* 0x0000000105058824 */ /* 0x000fe200078e0a08 */
[----:B------:R-:W-:-:S02]  /*3740*/  ISETP.GE.AND P0, PT, R6, RZ, PT ;  /* 0x000000ff0600720c */ /* 0x000fc40003f06270 */
[----:B------:R3:W-:Y:S01]  /*3750*/  STL [R1+0x16c], R9 ;  /* 0x00016c0901007387 */ /* 0x0007e20000100800 */
[C---:B0-----:R-:W-:Y:S01]  /*3760*/  IADD3 R19, R10.reuse, 0x194, RZ ;  /* 0x000001940a137810 */ /* 0x041fe20007ffe0ff */
[----:B--2---:R-:W-:Y:S01]  /*3770*/  IMAD.MOV.U32 R3, RZ, RZ, R7 ;  /* 0x000000ffff037224 */ /* 0x004fe200078e0007 */
[----:B------:R-:W-:Y:S01]  /*3780*/  IADD3 R7, R10, 0x1ac, RZ ;  /* 0x000001ac0a077810 */ /* 0x000fe20007ffe0ff */
[--C-:B------:R-:W-:Y:S01]  /*3790*/  @!P1 IMAD.IADD R2, R2, 0x1, -R8.reuse ;  /* 0x0000000102029824 */ /* 0x100fe200078e0a08 */
[----:B------:R-:W-:Y:S01]  /*37a0*/  IABS R15, R16 ;  /* 0x00000010000f7213 */ /* 0x000fe20000000000 */
[----:B------:R-:W-:Y:S01]  /*37b0*/  @!P5 IMAD.MOV R3, RZ, RZ, -R3 ;  /* 0x000000ffff03d224 */ /* 0x000fe200078e0a03 */
[----:B------:R-:W-:Y:S02]  /*37c0*/  ISETP.GT.U32.AND P5, PT, R8, R4, PT ;  /* 0x000000040800720c */ /* 0x000fe40003fa4070 */
[----:B------:R-:W-:Y:S01]  /*37d0*/  @!P3 IMAD.IADD R11, R11, 0x1, -R8 ;  /* 0x000000010b0bb824 */ /* 0x000fe200078e0a08 */
[----:B---3--:R-:W-:Y:S01]  /*37e0*/  IADD3 R9, R10, 0x1a8, RZ ;  /* 0x000001a80a097810 */ /* 0x008fe20007ffe0ff */
[----:B------:R0:W-:Y:S01]  /*37f0*/  STL [R1+0x170], R3 ;  /* 0x0001700301007387 */ /* 0x0001e20000100800 */
[----:B------:R-:W-:-:S02]  /*3800*/  IABS R6, R7 ;  /* 0x0000000700067213 */ /* 0x000fc40000000000 */
[----:B------:R-:W-:Y:S02]  /*3810*/  IABS R12, R9 ;  /* 0x00000009000c7213 */ /* 0x000fe40000000000 */
[----:B------:R-:W-:Y:S01]  /*3820*/  ISETP.GE.AND P3, PT, R9, RZ, PT ;  /* 0x000000ff0900720c */ /* 0x000fe20003f66270 */
[----:B------:R-:W-:Y:S01]  /*3830*/  IMAD.HI.U32 R9, R0, R6, RZ ;  /* 0x0000000600097227 */ /* 0x000fe200078e00ff */
[----:B------:R-:W-:-:S03]  /*3840*/  ISETP.GE.AND P1, PT, R7, RZ, PT ;  /* 0x000000ff0700720c */ /* 0x000fc60003f26270 */
[----:B0-----:R-:W-:Y:S02]  /*3850*/  IMAD.MOV.U32 R3, RZ, RZ, R5 ;  /* 0x000000ffff037224 */ /* 0x001fe400078e0005 */
[----:B------:R-:W-:Y:S01]  /*3860*/  @!P5 IMAD.IADD R4, R4, 0x1, -R8 ;  /* 0x000000010404d824 */ /* 0x000fe200078e0a08 */
[C---:B------:R-:W-:Y:S01]  /*3870*/  ISETP.GT.U32.AND P5, PT, R8.reuse, R11, PT ;  /* 0x0000000b0800720c */ /* 0x040fe20003fa4070 */
[----:B------:R-:W-:Y:S02]  /*3880*/  @!P4 IMAD.MOV R3, RZ, RZ, -R3 ;  /* 0x000000ffff03c224 */ /* 0x000fe400078e0a03 */
[----:B------:R-:W-:Y:S01]  /*3890*/  IMAD.MOV.U32 R7, RZ, RZ, R12 ;  /* 0x000000ffff077224 */ /* 0x000fe200078e000c */
[----:B------:R-:W-:Y:S02]  /*38a0*/  ISETP.GT.U32.AND P4, PT, R8, R4, PT ;  /* 0x000000040800720c */ /* 0x000fe40003f84070 */
[----:B------:R0:W-:Y:S01]  /*38b0*/  STL [R1+0x178], R3 ;  /* 0x0001780301007387 */ /* 0x0001e20000100800 */
[----:B------:R-:W-:Y:S01]  /*38c0*/  IMAD.HI.U32 R5, R0, R7, RZ ;  /* 0x0000000700057227 */ /* 0x000fe200078e00ff */
[----:B------:R-:W-:-:S03]  /*38d0*/  IADD3 R12, R10, 0x19c, RZ ;  /* 0x0000019c0a0c7810 */ /* 0x000fc60007ffe0ff */
[----:B------:R-:W-:Y:S02]  /*38e0*/  IMAD.MOV R5, RZ, RZ, -R5 ;  /* 0x000000ffff057224 */ /* 0x000fe400078e0a05 */
[----:B------:R-:W-:Y:S02]  /*38f0*/  @!P5 IMAD.IADD R11, R11, 0x1, -R8 ;  /* 0x000000010b0bd824 */ /* 0x000fe400078e0a08 */
[----:B------:R-:W-:Y:S02]  /*3900*/  IMAD R5, R8, R5, R7 ;  /* 0x0000000508057224 */ /* 0x000fe400078e0207 */
[----:B0-----:R-:W-:Y:S02]  /*3910*/  IMAD.MOV.U32 R3, RZ, RZ, R2 ;  /* 0x000000ffff037224 */ /* 0x001fe400078e0002 */
[----:B------:R-:W-:Y:S01]  /*3920*/  IMAD.MOV R2, RZ, RZ, -R9 ;  /* 0x000000ffff027224 */ /* 0x000fe200078e0a09 */
[----:B------:R-:W-:Y:S01]  /*3930*/  IADD3 R9, R10, 0x1a0, RZ ;  /* 0x000001a00a097810 */ /* 0x000fe20007ffe0ff */
[----:B------:R-:W-:-:S02]  /*3940*/  IMAD.MOV.U32 R14, RZ, RZ, R11 ;  /* 0x000000ffff0e7224 */ /* 0x000fc400078e000b */
[----:B------:R-:W-:Y:S01]  /*3950*/  IMAD R6, R8, R2, R6 ;  /* 0x0000000208067224 */ /* 0x000fe200078e0206 */
[----:B------:R-:W-:Y:S01]  /*3960*/  IADD3 R2, R10, 0x198, RZ ;  /* 0x000001980a027810 */ /* 0x000fe20007ffe0ff */
[----:B------:R-:W-:Y:S01]  /*3970*/  @!P6 IMAD.MOV R14, RZ, RZ, -R14 ;  /* 0x000000ffff0ee224 */ /* 0x000fe200078e0a0e */
[C---:B------:R-:W-:Y:S01]  /*3980*/  ISETP.GT.U32.AND P6, PT, R8.reuse, R5, PT ;  /* 0x000000050800720c */ /* 0x040fe20003fc4070 */
[----:B------:R-:W-:Y:S01]  /*3990*/  @!P2 IMAD.MOV R3, RZ, RZ, -R3 ;  /* 0x000000ffff03a224 */ /* 0x000fe200078e0a03 */
[----:B------:R-:W-:Y:S01]  /*39a0*/  ISETP.GT.U32.AND P5, PT, R8, R6, PT ;  /* 0x000000060800720c */ /* 0x000fe20003fa4070 */
[----:B------:R-:W-:Y:S01]  /*39b0*/  @!P4 IMAD.IADD R4, R4, 0x1, -R8 ;  /* 0x000000010404c824 */ /* 0x000fe200078e0a08 */
[----:B------:R-:W-:Y:S02]  /*39c0*/  ISETP.GE.AND P2, PT, R13, RZ, PT ;  /* 0x000000ff0d00720c */ /* 0x000fe40003f46270 */
[----:B------:R-:W-:Y:S01]  /*39d0*/  IABS R13, R13 ;  /* 0x0000000d000d7213 */ /* 0x000fe20000000000 */
[----:B------:R0:W-:Y:S01]  /*39e0*/  STL [R1+0x184], R3 ;  /* 0x0001840301007387 */ /* 0x0001e20000100800 */
[----:B------:R-:W-:-:S02]  /*39f0*/  ISETP.GE.AND P4, PT, R9, RZ, PT ;  /* 0x000000ff0900720c */ /* 0x000fc40003f86270 */
[----:B------:R-:W-:Y:S01]  /*3a00*/  IABS R9, R9 ;  /* 0x0000000900097213 */ /* 0x000fe20000000000 */
[----:B------:R-:W-:Y:S01]  /*3a10*/  IMAD.HI.U32 R7, R0, R13, RZ ;  /* 0x0000000d00077227 */ /* 0x000fe200078e00ff */
[----:B------:R2:W-:Y:S01]  /*3a20*/  STL [R1+0x188], R14 ;  /* 0x0001880e01007387 */ /* 0x0005e20000100800 */
[----:B------:R-:W-:Y:S02]  /*3a30*/  IABS R11, R2 ;  /* 0x00000002000b7213 */ /* 0x000fe40000000000 */
[----:B------:R-:W-:Y:S02]  /*3a40*/  @!P5 IMAD.IADD R6, R6, 0x1, -R8 ;  /* 0x000000010606d824 */ /* 0x000fe400078e0a08 */
[----:B0-----:R-:W-:Y:S02]  /*3a50*/  IMAD.MOV.U32 R3, RZ, RZ, R4 ;  /* 0x000000ffff037224 */ /* 0x001fe400078e0004 */
[----:B------:R-:W-:Y:S01]  /*3a60*/  IMAD.MOV R7, RZ, RZ, -R7 ;  /* 0x000000ffff077224 */ /* 0x000fe200078e0a07 */
[----:B------:R-:W-:Y:S01]  /*3a70*/  ISETP.GT.U32.AND P5, PT, R8, R6, PT ;  /* 0x000000060800720c */ /* 0x000fe20003fa4070 */
[----:B------:R-:W-:Y:S01]  /*3a80*/  @!P0 IMAD.MOV R3, RZ, RZ, -R3 ;  /* 0x000000ffff038224 */ /* 0x000fe200078e0a03 */
[----:B------:R-:W-:Y:S01]  /*3a90*/  ISETP.GE.AND P0, PT, R12, RZ, PT ;  /* 0x000000ff0c00720c */ /* 0x000fe20003f06270 */
[----:B------:R-:W-:Y:S01]  /*3aa0*/  @!P6 IMAD.IADD R5, R5, 0x1, -R8 ;  /* 0x000000010505e824 */ /* 0x000fe200078e0a08 */
[----:B------:R-:W-:Y:S01]  /*3ab0*/  IABS R12, R12 ;  /* 0x0000000c000c7213 */ /* 0x000fe20000000000 */
[----:B------:R-:W-:Y:S01]  /*3ac0*/  IMAD R13, R8, R7, R13 ;  /* 0x00000007080d7224 */ /* 0x000fe200078e020d */
[----:B------:R0:W-:Y:S01]  /*3ad0*/  STL [R1+0x200], R3 ;  /* 0x0002000301007387 */ /* 0x0001e20000100800 */
[----:B------:R-:W-:Y:S01]  /*3ae0*/  IMAD.HI.U32 R4, R0, R9, RZ ;  /* 0x0000000900047227 */ /* 0x000fe200078e00ff */
[----:B------:R-:W-:-:S03]  /*3af0*/  ISETP.GT.U32.AND P6, PT, R8, R5, PT ;  /* 0x000000050800720c */ /* 0x000fc60003fc4070 */
[----:B--2---:R-:W-:-:S04]  /*3b00*/  IMAD.HI.U32 R14, R0, R12, RZ ;  /* 0x0000000c000e7227 */ /* 0x004fc800078e00ff */
[----:B------:R-:W-:Y:S01]  /*3b10*/  @!P5 IMAD.IADD R6, R6, 0x1, -R8 ;  /* 0x000000010606d824 */ /* 0x000fe200078e0a08 */
[----:B------:R-:W-:Y:S01]  /*3b20*/  ISETP.GT.U32.AND P5, PT, R8, R13, PT ;  /* 0x0000000d0800720c */ /* 0x000fe20003fa4070 */
[----:B------:R-:W-:-:S04]  /*3b30*/  IMAD.HI.U32 R7, R0, R11, RZ ;  /* 0x0000000b00077227 */ /* 0x000fc800078e00ff */
[----:B------:R-:W-:Y:S02]  /*3b40*/  IMAD.MOV R14, RZ, RZ, -R14 ;  /* 0x000000ffff0e7224 */ /* 0x000fe400078e0a0e */
[----:B------:R-:W-:Y:S02]  /*3b50*/  IMAD.MOV R4, RZ, RZ, -R4 ;  /* 0x000000ffff047224 */ /* 0x000fe400078e0a04 */
[----:B------:R-:W-:Y:S02]  /*3b60*/  IMAD.MOV R7, RZ, RZ, -R7 ;  /* 0x000000ffff077224 */ /* 0x000fe400078e0a07 */
[C---:B------:R-:W-:Y:S02]  /*3b70*/  IMAD R12, R8.reuse, R14, R12 ;  /* 0x0000000e080c7224 */ /* 0x040fe400078e020c */
[----:B------:R-:W-:Y:S01]  /*3b80*/  IMAD R9, R8, R4, R9 ;  /* 0x0000000408097224 */ /* 0x000fe200078e0209 */
[----:B------:R-:W-:Y:S01]  /*3b90*/  IABS R4, R19 ;  /* 0x0000001300047213 */ /* 0x000fe20000000000 */
[----:B0-----:R-:W-:-:S02]  /*3ba0*/  IMAD.MOV.U32 R3, RZ, RZ, R6 ;  /* 0x000000ffff037224 */ /* 0x001fc400078e0006 */
[----:B------:R-:W-:Y:S01]  /*3bb0*/  IMAD R11, R8, R7, R11 ;  /* 0x00000007080b7224 */ /* 0x000fe200078e020b */
[----:B------:R-:W-:Y:S01]  /*3bc0*/  IADD3 R7, R10, 0x18c, RZ ;  /* 0x0000018c0a077810 */ /* 0x000fe20007ffe0ff */
[--C-:B------:R-:W-:Y:S01]  /*3bd0*/  @!P6 IMAD.IADD R5, R5, 0x1, -R8.reuse ;  /* 0x000000010505e824 */ /* 0x100fe200078e0a08 */
[C---:B------:R-:W-:Y:S01]  /*3be0*/  ISETP.GT.U32.AND P6, PT, R8.reuse, R12, PT ;  /* 0x0000000c0800720c */ /* 0x040fe20003fc4070 */
[----:B------:R-:W-:Y:S01]  /*3bf0*/  @!P1 IMAD.MOV R3, RZ, RZ, -R3 ;  /* 0x000000ffff039224 */ /* 0x000fe200078e0a03 */
[C---:B------:R-:W-:Y:S01]  /*3c00*/  ISETP.GT.U32.AND P1, PT, R8.reuse, R9, PT ;  /* 0x000000090800720c */ /* 0x040fe20003f24070 */
[----:B------:R-:W-:Y:S01]  /*3c10*/  @!P5 IMAD.IADD R13, R13, 0x1, -R8 ;  /* 0x000000010d0dd824 */ /* 0x000fe200078e0a08 */
[----:B------:R-:W-:Y:S01]  /*3c20*/  ISETP.GT.U32.AND P5, PT, R8, R11, PT ;  /* 0x0000000b0800720c */ /* 0x000fe20003fa4070 */
[----:B------:R-:W-:Y:S01]  /*3c30*/  IMAD.HI.U32 R6, R0, R4, RZ ;  /* 0x0000000400067227 */ /* 0x000fe200078e00ff */
[----:B------:R0:W-:Y:S01]  /*3c40*/  STL [R1+0x17c], R3 ;  /* 0x00017c0301007387 */ /* 0x0001e20000100800 */
[----:B------:R-:W-:-:S02]  /*3c50*/  IABS R18, R7 ;  /* 0x0000000700127213 */ /* 0x000fc40000000000 */
[----:B------:R-:W-:-:S03]  /*3c60*/  IMAD.MOV R6, RZ, RZ, -R6 ;  /* 0x000000ffff067224 */ /* 0x000fc600078e0a06 */
[----:B------:R-:W-:-:S04]  /*3c70*/  IMAD.HI.U32 R14, R0, R18, RZ ;  /* 0x00000012000e7227 */ /* 0x000fc800078e00ff */
[--C-:B------:R-:W-:Y:S02]  /*3c80*/  @!P6 IMAD.IADD R12, R12, 0x1, -R8.reuse ;  /* 0x000000010c0ce824 */ /* 0x100fe400078e0a08 */
[--C-:B------:R-:W-:Y:S01]  /*3c90*/  @!P1 IMAD.IADD R9, R9, 0x1, -R8.reuse ;  /* 0x0000000109099824 */ /* 0x100fe200078e0a08 */
[C---:B------:R-:W-:Y:S01]  /*3ca0*/  ISETP.GT.U32.AND P1, PT, R8.reuse, R13, PT ;  /* 0x0000000d0800720c */ /* 0x040fe20003f24070 */
[----:B------:R-:W-:Y:S01]  /*3cb0*/  @!P5 IMAD.IADD R11, R11, 0x1, -R8 ;  /* 0x000000010b0bd824 */ /* 0x000fe200078e0a08 */
[C---:B------:R-:W-:Y:S01]  /*3cc0*/  ISETP.GT.U32.AND P5, PT, R8.reuse, R12, PT ;  /* 0x0000000c0800720c */ /* 0x040fe20003fa4070 */
[----:B0-----:R-:W-:Y:S01]  /*3cd0*/  IMAD.MOV.U32 R3, RZ, RZ, R5 ;  /* 0x000000ffff037224 */ /* 0x001fe200078e0005 */
[----:B------:R-:W-:Y:S01]  /*3ce0*/  ISETP.GT.U32.AND P6, PT, R8, R9, PT ;  /* 0x000000090800720c */ /* 0x000fe20003fc4070 */
[----:B------:R-:W-:-:S04]  /*3cf0*/  IMAD.HI.U32 R5, R0, R15, RZ ;  /* 0x0000000f00057227 */ /* 0x000fc800078e00ff */
[----:B------:R-:W-:Y:S02]  /*3d00*/  IMAD.MOV R5, RZ, RZ, -R5 ;  /* 0x000000ffff057224 */ /* 0x000fe400078e0a05 */
[----:B------:R-:W-:Y:S01]  /*3d10*/  @!P3 IMAD.MOV R3, RZ, RZ, -R3 ;  /* 0x000000ffff03b224 */ /* 0x000fe200078e0a03 */
[C---:B------:R-:W-:Y:S01]  /*3d20*/  ISETP.GT.U32.AND P3, PT, R8.reuse, R11, PT ;  /* 0x0000000b0800720c */ /* 0x040fe20003f64070 */
[----:B------:R-:W-:Y:S01]  /*3d30*/  IMAD R4, R8, R6, R4 ;  /* 0x0000000608047224 */ /* 0x000fe200078e0204 */
[----:B------:R-:W-:Y:S01]  /*3d40*/  IADD3 R6, R10, 0x188, RZ ;  /* 0x000001880a067810 */ /* 0x000fe20007ffe0ff */
[----:B------:R-:W-:Y:S01]  /*3d50*/  IMAD R15, R8, R5, R15 ;  /* 0x00000005080f7224 */ /* 0x000fe200078e020f */
[----:B------:R-:W-:Y:S01]  /*3d60*/  IADD3 R5, R10, 0x184, RZ ;  /* 0x000001840a057810 */ /* 0x000fe20007ffe0ff */
[--C-:B------:R-:W-:Y:S01]  /*3d70*/  @!P1 IMAD.IADD R13, R13, 0x1, -R8.reuse ;  /* 0x000000010d0d9824 */ /* 0x100fe200078e0a08 */
[----:B------:R-:W-:Y:S01]  /*3d80*/  ISETP.GT.U32.AND P1, PT, R8, R4, PT ;  /* 0x000000040800720c */ /* 0x000fe20003f24070 */
[--C-:B------:R-:W-:Y:S01]  /*3d90*/  @!P5 IMAD.IADD R12, R12, 0x1, -R8.reuse ;  /* 0x000000010c0cd824 */ /* 0x100fe200078e0a08 */
[----:B------:R-:W-:Y:S01]  /*3da0*/  ISETP.GT.U32.AND P5, PT, R8, R15, PT ;  /* 0x0000000f0800720c */ /* 0x000fe20003fa4070 */
[--C-:B------:R-:W-:Y:S01]  /*3db0*/  @!P6 IMAD.IADD R9, R9, 0x1, -R8.reuse ;  /* 0x000000010909e824 */ /* 0x100fe200078e0a08 */
[----:B------:R0:W-:Y:S01]  /*3dc0*/  STL [R1+0x174], R3 ;  /* 0x0001740301007387 */ /* 0x0001e20000100800 */
[----:B------:R-:W-:Y:S01]  /*3dd0*/  IMAD.MOV.U32 R20, RZ, RZ, R13 ;  /* 0x000000ffff147224 */ /* 0x000fe200078e000d */
[----:B------:R-:W-:Y:S01]  /*3de0*/  IABS R17, R6 ;  /* 0x0000000600117213 */ /* 0x000fe20000000000 */
[----:B------:R-:W-:Y:S01]  /*3df0*/  @!P3 IMAD.IADD R11, R11, 0x1, -R8 ;  /* 0x000000010b0bb824 */ /* 0x000fe200078e0a08 */
[----:B------:R-:W-:Y:S01]  /*3e00*/  ISETP.GE.AND P3, PT, R19, RZ, PT ;  /* 0x000000ff1300720c */ /* 0x000fe20003f66270 */
[----:B------:R-:W-:Y:S01]  /*3e10*/  IMAD.MOV R14, RZ, RZ, -R14 ;  /* 0x000000ffff0e7224 */ /* 0x000fe200078e0a0e */
[----:B------:R-:W-:Y:S01]  /*3e20*/  IABS R19, R5 ;  /* 0x0000000500137213 */ /* 0x000fe20000000000 */
[----:B------:R-:W-:Y:S01]  /*3e30*/  @!P2 IMAD.MOV R20, RZ, RZ, -R20 ;  /* 0x000000ffff14a224 */ /* 0x000fe200078e0a14 */
[----:B------:R-:W-:Y:S01]  /*3e40*/  ISETP.GE.AND P6, PT, R2, RZ, PT ;  /* 0x000000ff0200720c */ /* 0x000fe20003fc6270 */
[--C-:B------:R-:W-:Y:S01]  /*3e50*/  @!P1 IMAD.IADD R4, R4, 0x1, -R8.reuse ;  /* 0x0000000104049824 */ /* 0x100fe200078e0a08 */
[----:B------:R-:W-:Y:S01]  /*3e60*/  ISETP.GE.AND P1, PT, R16, RZ, PT ;  /* 0x000000ff1000720c */ /* 0x000fe20003f26270 */
[----:B------:R-:W-:Y:S01]  /*3e70*/  @!P5 IMAD.IADD R15, R15, 0x1, -R8 ;  /* 0x000000010f0fd824 */ /* 0x000fe200078e0a08 */
[----:B------:R-:W-:Y:S01]  /*3e80*/  STL [R1+0x14c], R20 ;  /* 0x00014c1401007387 */ /* 0x000fe20000100800 */
[----:B0-----:R-:W-:Y:S01]  /*3e90*/  IMAD.MOV.U32 R3, RZ, RZ, R9 ;  /* 0x000000ffff037224 */ /* 0x001fe200078e0009 */
[----:B------:R-:W-:Y:S01]  /*3ea0*/  ISETP.GT.U32.AND P2, PT, R8, R4, PT ;  /* 0x000000040800720c */ /* 0x000fe20003f44070 */
[----:B------:R-:W-:-:S02]  /*3eb0*/  IMAD.MOV.U32 R16, RZ, RZ, R19 ;  /* 0x000000ffff107224 */ /* 0x000fc400078e0013 */
[----:B------:R-:W-:Y:S01]  /*3ec0*/  @!P4 IMAD.MOV R3, RZ, RZ, -R3 ;  /* 0x000000ffff03c224 */ /* 0x000fe200078e0a03 */
[----:B------:R-:W-:Y:S01]  /*3ed0*/  ISETP.GT.U32.AND P4, PT, R8, R15, PT ;  /* 0x0000000f0800720c */ /* 0x000fe20003f84070 */
[----:B------:R-:W-:-:S03]  /*3ee0*/  IMAD.HI.U32 R13, R0, R16, RZ ;  /* 0x00000010000d7227 */ /* 0x000fc600078e00ff */
[----:B------:R0:W-:Y:S01]  /*3ef0*/  STL [R1+0x150], R3 ;  /* 0x0001500301007387 */ /* 0x0001e20000100800 */
[----:B------:R-:W-:Y:S02]  /*3f00*/  IMAD.MOV R9, RZ, RZ, -R13 ;  /* 0x000000ffff097224 */ /* 0x000fe400078e0a0d */
[C---:B------:R-:W-:Y:S02]  /*3f10*/  IMAD R18, R8.reuse, R14, R18 ;  /* 0x0000000e08127224 */ /* 0x040fe400078e0212 */
[----:B------:R-:W-:Y:S02]  /*3f20*/  IMAD R16, R8, R9, R16 ;  /* 0x0000000908107224 */ /* 0x000fe400078e0210 */
[----:B------:R-:W-:Y:S01]  /*3f30*/  IMAD.HI.U32 R2, R0, R17, RZ ;  /* 0x0000001100027227 */ /* 0x000fe200078e00ff */
[----:B------:R-:W-:-:S03]  /*3f40*/  ISETP.GT.U32.AND P5, PT, R8, R18, PT ;  /* 0x000000120800720c */ /* 0x000fc60003fa4070 */
[----:B------:R-:W-:Y:S01]  /*3f50*/  @!P4 IMAD.IADD R15, R15, 0x1, -R8 ;  /* 0x000000010f0fc824 */ /* 0x000fe200078e0a08 */
[----:B------:R-:W-:Y:S01]  /*3f60*/  ISETP.GT.U32.AND P4, PT, R8, R16, PT ;  /* 0x000000100800720c */ /* 0x000fe20003f84070 */
[----:B------:R-:W-:Y:S02]  /*3f70*/  IMAD.MOV R2, RZ, RZ, -R2 ;  /* 0x000000ffff027224 */ /* 0x000fe400078e0a02 */
[----:B0-----:R-:W-:Y:S01]  /*3f80*/  IMAD.MOV.U32 R3, RZ, RZ, R11 ;  /* 0x000000ffff037224 */ /* 0x001fe200078e000b */
[----:B------:R-:W-:Y:S01]  /*3f90*/  IADD3 R11, R10, 0x178, RZ ;  /* 0x000001780a0b7810 */ /* 0x000fe20007ffe0ff */
[----:B------:R-:W-:Y:S01]  /*3fa0*/  IMAD R17, R8, R2, R17 ;  /* 0x0000000208117224 */ /* 0x000fe200078e0211 */
[----:B------:R-:W-:Y:S01]  /*3fb0*/  IADD3 R2, R10, 0x180, RZ ;  /* 0x000001800a027810 */ /* 0x000fe20007ffe0ff */
[----:B------:R-:W-:Y:S01]  /*3fc0*/  @!P6 IMAD.MOV R3, RZ, RZ, -R3 ;  /* 0x000000ffff03e224 */ /* 0x000fe200078e0a03 */
[----:B------:R-:W-:Y:S01]  /*3fd0*/  IABS R14, R11 ;  /* 0x0000000b000e7213 */ /* 0x000fe20000000000 */
[--C-:B------:R-:W-:Y:S01]  /*3fe0*/  @!P2 IMAD.IADD R4, R4, 0x1, -R8.reuse ;  /* 0x000000010404a824 */ /* 0x100fe200078e0a08 */
[----:B------:R-:W-:Y:S01]  /*3ff0*/  ISETP.GT.U32.AND P6, PT, R8, R17, PT ;  /* 0x000000110800720c */ /* 0x000fe20003fc4070 */
[--C-:B------:R-:W-:Y:S01]  /*4000*/  @!P5 IMAD.IADD R18, R18, 0x1, -R8.reuse ;  /* 0x000000011212d824 */ /* 0x100fe200078e0a08 */
[----:B------:R-:W-:Y:S01]  /*4010*/  ISETP.GE.AND P2, PT, R6, RZ, PT ;  /* 0x000000ff0600720c */ /* 0x000fe20003f46270 */
[----:B------:R-:W-:Y:S01]  /*4020*/  @!P4 IMAD.IADD R16, R16, 0x1, -R8 ;  /* 0x000000011010c824 */ /* 0x000fe200078e0a08 */
[----:B------:R-:W-:Y:S01]  /*4030*/  IADD3 R6, R10, 0x17c, RZ ;  /* 0x0000017c0a067810 */ /* 0x000fe20007ffe0ff */
[----:B------:R-:W-:Y:S01]  /*4040*/  @!P0 IMAD.MOV R12, RZ, RZ, -R12 ;  /* 0x000000ffff0c8224 */ /* 0x000fe200078e0a0c */
[----:B------:R-:W-:Y:S01]  /*4050*/  ISETP.GE.AND P5, PT, R5, RZ, PT ;  /* 0x000000ff0500720c */ /* 0x000fe20003fa6270 */
[----:B------:R-:W-:Y:S01]  /*4060*/  IMAD.MOV.U32 R20, RZ, RZ, R15 ;  /* 0x000000ffff147224 */ /* 0x000fe200078e000f */
[----:B------:R-:W-:Y:S01]  /*4070*/  IABS R5, R6 ;  /* 0x0000000600057213 */ /* 0x000fe20000000000 */
[----:B------:R-:W-:Y:S01]  /*4080*/  IMAD.HI.U32 R19, R0, R14, RZ ;  /* 0x0000000e00137227 */ /* 0x000fe200078e00ff */
[----:B------:R-:W-:Y:S01]  /*4090*/  ISETP.GE.AND P0, PT, R7, RZ, PT ;  /* 0x000000ff0700720c */ /* 0x000fe20003f06270 */
[----:B------:R0:W-:Y:S01]  /*40a0*/  STL [R1+0x154], R12 ;  /* 0x0001540c01007387 */ /* 0x0001e20000100800 */
[----:B------:R-:W-:Y:S01]  /*40b0*/  ISETP.GT.U32.AND P4, PT, R8, R16, PT ;  /* 0x000000100800720c */ /* 0x000fe20003f84070 */
[----:B------:R-:W-:Y:S01]  /*40c0*/  IMAD.HI.U32 R7, R0, R5, RZ ;  /* 0x0000000500077227 */ /* 0x000fe200078e00ff */
[----:B------:R-:W-:Y:S01]  /*40d0*/  IABS R13, R2 ;  /* 0x00000002000d7213 */ /* 0x000fe20000000000 */
[----:B------:R2:W-:Y:S02]  /*40e0*/  STL [R1+0x158], R3 ;  /* 0x0001580301007387 */ /* 0x0005e40000100800 */
[----:B------:R-:W-:Y:S01]  /*40f0*/  @!P6 IMAD.IADD R17, R17, 0x1, -R8 ;  /* 0x000000011111e824 */ /* 0x000fe200078e0a08 */
[----:B------:R-:W-:Y:S01]  /*4100*/  ISETP.GT.U32.AND P6, PT, R8, R18, PT ;  /* 0x000000120800720c */ /* 0x000fe20003fc4070 */
[----:B------:R-:W-:-:S02]  /*4110*/  IMAD.MOV R7, RZ, RZ, -R7 ;  /* 0x000000ffff077224 */ /* 0x000fc400078e0a07 */
[----:B------:R-:W-:-:S04]  /*4120*/  IMAD.HI.U32 R9, R0, R13, RZ ;  /* 0x0000000d00097227 */ /* 0x000fc800078e00ff */
[----:B------:R-:W-:Y:S01]  /*4130*/  IMAD R5, R8, R7, R5 ;  /* 0x0000000708057224 */ /* 0x000fe200078e0205 */
[----:B------:R-:W-:Y:S01]  /*4140*/  IADD3 R7, R10, 0x170, RZ ;  /* 0x000001700a077810 */ /* 0x000fe20007ffe0ff */
[----:B------:R-:W-:Y:S02]  /*4150*/  IMAD.MOV R9, RZ, RZ, -R9 ;  /* 0x000000ffff097224 */ /* 0x000fe400078e0a09 */
[----:B------:R-:W-:Y:S01]  /*4160*/  @!P4 IMAD.IADD R16, R16, 0x1, -R8 ;  /* 0x000000011010c824 */ /* 0x000fe200078e0a08 */
[C---:B------:R-:W-:Y:S01]  /*4170*/  ISETP.GT.U32.AND P4, PT, R8.reuse, R5, PT ;  /* 0x000000050800720c */ /* 0x040fe20003f84070 */
[----:B------:R-:W-:Y:S01]  /*4180*/  IMAD R13, R8, R9, R13 ;  /* 0x00000009080d7224 */ /* 0x000fe200078e020d */
[----:B0-----:R-:W-:Y:S01]  /*4190*/  IABS R12, R7 ;  /* 0x00000007000c7213 */ /* 0x001fe20000000000 */
[----:B--2---:R-:W-:Y:S01]  /*41a0*/  IMAD.MOV.U32 R3, RZ, RZ, R4 ;  /* 0x000000ffff037224 */ /* 0x004fe200078e0004 */
[----:B------:R-:W-:Y:S01]  /*41b0*/  IADD3 R4, R10, 0x174, RZ ;  /* 0x000001740a047810 */ /* 0x000fe20007ffe0ff */
[----:B------:R-:W-:Y:S01]  /*41c0*/  @!P6 IMAD.IADD R18, R18, 0x1, -R8 ;  /* 0x000000011212e824 */ /* 0x000fe200078e0a08 */
[C---:B------:R-:W-:Y:S01]  /*41d0*/  ISETP.GT.U32.AND P6, PT, R8.reuse, R13, PT ;  /* 0x0000000d0800720c */ /* 0x040fe20003fc4070 */
[----:B------:R-:W-:Y:S01]  /*41e0*/  @!P3 IMAD.MOV R3, RZ, RZ, -R3 ;  /* 0x000000ffff03b224 */ /* 0x000fe200078e0a03 */
[----:B------:R-:W-:Y:S01]  /*41f0*/  ISETP.GT.U32.AND P3, PT, R8, R17, PT ;  /* 0x000000110800720c */ /* 0x000fe20003f64070 */
[----:B------:R-:W-:Y:S01]  /*4200*/  IMAD.HI.U32 R15, R0, R12, RZ ;  /* 0x0000000c000f7227 */ /* 0x000fe200078e00ff */
[----:B------:R-:W-:-:S02]  /*4210*/  IABS R9, R4 ;  /* 0x0000000400097213 */ /* 0x000fc40000000000 */
[----:B------:R0:W-:Y:S01]  /*4220*/  STL [R1+0x15c], R3 ;  /* 0x00015c0301007387 */ /* 0x0001e20000100800 */
[----:B------:R-:W-:Y:S02]  /*4230*/  @!P4 IMAD.IADD R5, R5, 0x1, -R8 ;  /* 0x000000010505c824 */ /* 0x000fe400078e0a08 */
[----:B------:R-:W-:Y:S02]  /*4240*/  @!P1 IMAD.MOV R20, RZ, RZ, -R20 ;  /* 0x000000ffff149224 */ /* 0x000fe400078e0a14 */
[----:B------:R-:W-:Y:S02]  /*4250*/  IMAD.MOV R15, RZ, RZ, -R15 ;  /* 0x000000ffff0f7224 */ /* 0x000fe400078e0a0f */
[--C-:B------:R-:W-:Y:S01]  /*4260*/  @!P6 IMAD.IADD R13, R13, 0x1, -R8.reuse ;  /* 0x000000010d0de824 */ /* 0x100fe200078e0a08 */
[----:B------:R-:W-:Y:S01]  /*4270*/  STL [R1+0xe4], R20 ;  /* 0x0000e41401007387 */ /* 0x000fe20000100800 */
[----:B------:R-:W-:Y:S01]  /*4280*/  @!P3 IMAD.IADD R17, R17, 0x1, -R8 ;  /* 0x000000011111b824 */ /* 0x000fe200078e0a08 */
[----:B------:R-:W-:Y:S01]  /*4290*/  ISETP.GE.AND P3, PT, R2, RZ, PT ;  /* 0x000000ff0200720c */ /* 0x000fe20003f66270 */
[----:B0-----:R-:W-:Y:S01]  /*42a0*/  IMAD.MOV.U32 R3, RZ, RZ, R18 ;  /* 0x000000ffff037224 */ /* 0x001fe200078e0012 */
[----:B------:R-:W-:Y:S01]  /*42b0*/  ISETP.GT.U32.AND P1, PT, R8, R13, PT ;  /* 0x0000000d0800720c */ /* 0x000fe20003f24070 */
[----:B------:R-:W-:Y:S01]  /*42c0*/  IMAD.MOV R19, RZ, RZ, -R19 ;  /* 0x000000ffff137224 */ /* 0x000fe200078e0a13 */
[----:B------:R-:W-:Y:S01]  /*42d0*/  ISETP.GE.AND P6, PT, R6, RZ, PT ;  /* 0x000000ff0600720c */ /* 0x000fe20003fc6270 */
[----:B------:R-:W-:Y:S01]  /*42e0*/  @!P0 IMAD.MOV R3, RZ, RZ, -R3 ;  /* 0x000000ffff038224 */ /* 0x000fe200078e0a03 */
[C---:B------:R-:W-:Y:S01]  /*42f0*/  ISETP.GT.U32.AND P0, PT, R8.reuse, R5, PT ;  /* 0x000000050800720c */ /* 0x040fe20003f04070 */
[----:B------:R-:W-:Y:S01]  /*4300*/  @!P2 IMAD.MOV R17, RZ, RZ, -R17 ;  /* 0x000000ffff11a224 */ /* 0x000fe200078e0a11 */
[----:B------:R-:W-:Y:S01]  /*4310*/  ISETP.GE.AND P2, PT, R11, RZ, PT ;  /* 0x000000ff0b00720c */ /* 0x000fe20003f46270 */
[----:B------:R-:W-:Y:S01]  /*4320*/  IMAD R11, R8, R15, R12 ;  /* 0x0000000f080b7224 */ /* 0x000fe200078e020c */
[----:B------:R0:W-:Y:S01]  /*4330*/  STL [R1+0xe8], R3 ;  /* 0x0000e80301007387 */ /* 0x0001e20000100800 */
[----:B------:R-:W-:Y:S01]  /*4340*/  IMAD.HI.U32 R2, R0, R9, RZ ;  /* 0x0000000900027227 */ /* 0x000fe200078e00ff */
[----:B------:R-:W-:-:S02]  /*4350*/  IADD3 R6, R10, 0x16c, RZ ;  /* 0x0000016c0a067810 */ /* 0x000fc40007ffe0ff */
[----:B------:R-:W-:Y:S01]  /*4360*/  STL [R1+0xf8], R17 ;  /* 0x0000f81101007387 */ /* 0x000fe20000100800 */
[----:B------:R-:W-:Y:S01]  /*4370*/  IMAD R14, R8, R19, R14 ;  /* 0x00000013080e7224 */ /* 0x000fe200078e020e */
[----:B------:R-:W-:Y:S01]  /*4380*/  IADD3 R19, R10, 0x118, RZ ;  /* 0x000001180a137810 */ /* 0x000fe20007ffe0ff */
[----:B------:R-:W-:Y:S02]  /*4390*/  IMAD.MOV R2, RZ, RZ, -R2 ;  /* 0x000000ffff027224 */ /* 0x000fe400078e0a02 */
[----:B------:R-:W-:Y:S01]  /*43a0*/  @!P0 IMAD.IADD R5, R5, 0x1, -R8 ;  /* 0x0000000105058824 */ /* 0x000fe200078e0a08 */
[C---:B------:R-:W-:Y:S01]  /*43b0*/  ISETP.GT.U32.AND P0, PT, R8.reuse, R11, PT ;  /* 0x0000000b0800720c */ /* 0x040fe20003f04070 */
[----:B0-----:R-:W-:Y:S01]  /*43c0*/  IMAD.MOV.U32 R3, RZ, RZ, R16 ;  /* 0x000000ffff037224 */ /* 0x001fe200078e0010 */
[C---:B------:R-:W-:Y:S01]  /*43d0*/  ISETP.GT.U32.AND P4, PT, R8.reuse, R14, PT ;  /* 0x0000000e0800720c */ /* 0x040fe20003f84070 */
[C---:B------:R-:W-:Y:S01]  /*43e0*/  IMAD R9, R8.reuse, R2, R9 ;  /* 0x0000000208097224 */ /* 0x040fe200078e0209 */
[----:B------:R-:W-:Y:S01]  /*43f0*/  IABS R2, R6 ;  /* 0x0000000600027213 */ /* 0x000fe20000000000 */
[----:B------:R-:W-:Y:S01]  /*4400*/  @!P5 IMAD.MOV R3, RZ, RZ, -R3 ;  /* 0x000000ffff03d224 */ /* 0x000fe200078e0a03 */
[----:B------:R-:W-:Y:S01]  /*4410*/  IABS R20, R19 ;  /* 0x0000001300147213 */ /* 0x000fe20000000000 */
[----:B------:R-:W-:Y:S01]  /*4420*/  @!P1 IMAD.IADD R13, R13, 0x1, -R8 ;  /* 0x000000010d0d9824 */ /* 0x000fe200078e0a08 */
[----:B------:R-:W-:Y:S01]  /*4430*/  ISETP.GT.U32.AND P5, PT, R8, R9, PT ;  /* 0x000000090800720c */ /* 0x000fe20003fa4070 */
[----:B------:R-:W-:Y:S01]  /*4440*/  IMAD.HI.U32 R12, R0, R2, RZ ;  /* 0x00000002000c7227 */ /* 0x000fe200078e00ff */
[----:B------:R0:W-:Y:S01]  /*4450*/  STL [R1+0x13c], R3 ;  /* 0x00013c0301007387 */ /* 0x0001e20000100800 */
[----:B------:R-:W-:-:S02]  /*4460*/  ISETP.GE.AND P1, PT, R4, RZ, PT ;  /* 0x000000ff0400720c */ /* 0x000fc40003f26270 */
[----:B------:R-:W-:Y:S01]  /*4470*/  IADD3 R4, R10, 0x168, RZ ;  /* 0x000001680a047810 */ /* 0x000fe20007ffe0ff */
[--C-:B------:R-:W-:Y:S02]  /*4480*/  @!P0 IMAD.IADD R11, R11, 0x1, -R8.reuse ;  /* 0x000000010b0b8824 */ /* 0x100fe400078e0a08 */
[----:B------:R-:W-:Y:S01]  /*4490*/  @!P4 IMAD.IADD R14, R14, 0x1, -R8 ;  /* 0x000000010e0ec824 */ /* 0x000fe200078e0a08 */
[----:B------:R-:W-:Y:S01]  /*44a0*/  ISETP.GE.AND P4, PT, R7, RZ, PT ;  /* 0x000000ff0700720c */ /* 0x000fe20003f86270 */
[----:B------:R-:W-:Y:S01]  /*44b0*/  IMAD.MOV R12, RZ, RZ, -R12 ;  /* 0x000000ffff0c7224 */ /* 0x000fe200078e0a0c */
[----:B------:R-:W-:Y:S01]  /*44c0*/  ISETP.GT.U32.AND P0, PT, R8, R11, PT ;  /* 0x0000000b0800720c */ /* 0x000fe20003f04070 */
[----:B0-----:R-:W-:Y:S01]  /*44d0*/  IMAD.MOV.U32 R3, RZ, RZ, R13 ;  /* 0x000000ffff037224 */ /* 0x001fe200078e000d */
[----:B------:R-:W-:Y:S01]  /*44e0*/  IABS R13, R4 ;  /* 0x00000004000d7213 */ /* 0x000fe20000000000 */
[----:B------:R-:W-:Y:S01]  /*44f0*/  @!P5 IMAD.IADD R9, R9, 0x1, -R8 ;  /* 0x000000010909d824 */ /* 0x000fe200078e0a08 */
[----:B------:R-:W-:Y:S01]  /*4500*/  IADD3 R7, R10, 0x164, RZ ;  /* 0x000001640a077810 */ /* 0x000fe20007ffe0ff */
[----:B------:R-:W-:Y:S01]  /*4510*/  @!P3 IMAD.MOV R3, RZ, RZ, -R3 ;  /* 0x000000ffff03b224 */ /* 0x000fe200078e0a03 */
[C---:B------:R-:W-:Y:S01]  /*4520*/  ISETP.GT.U32.AND P3, PT, R8.reuse, R14, PT ;  /* 0x0000000e0800720c */ /* 0x040fe20003f64070 */
[C---:B------:R-:W-:Y:S01]  /*4530*/  IMAD R2, R8.reuse, R12, R2 ;  /* 0x0000000c08027224 */ /* 0x040fe200078e0202 */
[----:B------:R-:W-:Y:S01]  /*4540*/  ISETP.GT.U32.AND P5, PT, R8, R9, PT ;  /* 0x000000090800720c */ /* 0x000fe20003fa4070 */
[----:B------:R-:W-:Y:S01]  /*4550*/  IMAD.HI.U32 R24, R0, R20, RZ ;  /* 0x0000001400187227 */ /* 0x000fe200078e00ff */
[----:B------:R0:W-:Y:S01]  /*4560*/  STL [R1+0x140], R3 ;  /* 0x0001400301007387 */ /* 0x0001e20000100800 */
[----:B------:R-:W-:-:S02]  /*4570*/  IABS R12, R7 ;  /* 0x00000007000c7213 */ /* 0x000fc40000000000 */
[----:B------:R-:W-:Y:S02]  /*4580*/  @!P0 IMAD.IADD R11, R11, 0x1, -R8 ;  /* 0x000000010b0b8824 */ /* 0x000fe400078e0a08 */
[----:B------:R-:W-:Y:S02]  /*4590*/  IMAD.MOV R24, RZ, RZ, -R24 ;  /* 0x000000ffff187224 */ /* 0x000fe400078e0a18 */
[----:B------:R-:W-:-:S04]  /*45a0*/  IMAD.HI.U32 R16, R0, R12, RZ ;  /* 0x0000000c00107227 */ /* 0x000fc800078e00ff */
[----:B0-----:R-:W-:Y:S02]  /*45b0*/  IMAD.MOV.U32 R3, RZ, RZ, R5 ;  /* 0x000000ffff037224 */ /* 0x001fe400078e0005 */
[----:B------:R-:W-:-:S04]  /*45c0*/  IMAD.HI.U32 R5, R0, R13, RZ ;  /* 0x0000000d00057227 */ /* 0x000fc800078e00ff */
[----:B------:R-:W-:Y:S02]  /*45d0*/  IMAD.MOV R5, RZ, RZ, -R5 ;  /* 0x000000ffff057224 */ /* 0x000fe400078e0a05 */
[--C-:B------:R-:W-:Y:S01]  /*45e0*/  @!P3 IMAD.IADD R14, R14, 0x1, -R8.reuse ;  /* 0x000000010e0eb824 */ /* 0x100fe200078e0a08 */
[C---:B------:R-:W-:Y:S01]  /*45f0*/  ISETP.GT.U32.AND P3, PT, R8.reuse, R2, PT ;  /* 0x000000020800720c */ /* 0x040fe20003f64070 */
[----:B------:R-:W-:Y:S01]  /*4600*/  IMAD R13, R8, R5, R13 ;  /* 0x00000005080d7224 */ /* 0x000fe200078e020d */
[----:B------:R-:W-:Y:S01]  /*4610*/  IADD3 R5, R10, 0x15c, RZ ;  /* 0x0000015c0a057810 */ /* 0x000fe20007ffe0ff */
[----:B------:R-:W-:Y:S01]  /*4620*/  @!P5 IMAD.IADD R9, R9, 0x1, -R8 ;  /* 0x000000010909d824 */ /* 0x000fe200078e0a08 */
[----:B------:R-:W-:Y:S01]  /*4630*/  ISETP.GE.AND P5, PT, R4, RZ, PT ;  /* 0x000000ff0400720c */ /* 0x000fe20003fa6270 */
[----:B------:R-:W-:Y:S01]  /*4640*/  @!P6 IMAD.MOV R3, RZ, RZ, -R3 ;  /* 0x000000ffff03e224 */ /* 0x000fe200078e0a03 */
[----:B------:R-:W-:Y:S01]  /*4650*/  ISETP.GT.U32.AND P0, PT, R8, R13, PT ;  /* 0x0000000d0800720c */ /* 0x000fe20003f04070 */
[----:B------:R-:W-:Y:S01]  /*4660*/  IMAD.MOV R16, RZ, RZ, -R16 ;  /* 0x000000ffff107224 */ /* 0x000fe200078e0a10 */
[----:B------:R-:W-:Y:S01]  /*4670*/  IADD3 R4, R10, 0x160, RZ ;  /* 0x000001600a047810 */ /* 0x000fe20007ffe0ff */
[----:B------:R-:W-:Y:S01]  /*4680*/  IMAD R20, R8, R24, R20 ;  /* 0x0000001808147224 */ /* 0x000fe200078e0214 */
[----:B------:R-:W-:Y:S01]  /*4690*/  ISETP.GE.AND P6, PT, R6, RZ, PT ;  /* 0x000000ff0600720c */ /* 0x000fe20003fc6270 */
[----:B------:R0:W-:Y:S01]  /*46a0*/  STL [R1+0x148], R3 ;  /* 0x0001480301007387 */ /* 0x0001e20000100800 */
[----:B------:R-:W-:Y:S01]  /*46b0*/  IABS R6, R4 ;  /* 0x0000000400067213 */ /* 0x000fe20000000000 */
[----:B------:R-:W-:Y:S01]  /*46c0*/  @!P3 IMAD.IADD R2, R2, 0x1, -R8 ;  /* 0x000000010202b824 */ /* 0x000fe200078e0a08 */
[----:B------:R-:W-:Y:S01]  /*46d0*/  ISETP.GE.AND P3, PT, R7, RZ, PT ;  /* 0x000000ff0700720c */ /* 0x000fe20003f66270 */
[----:B------:R-:W-:Y:S01]  /*46e0*/  IMAD R12, R8, R16, R12 ;  /* 0x00000010080c7224 */ /* 0x000fe200078e020c */
[----:B------:R-:W-:Y:S01]  /*46f0*/  IABS R15, R5 ;  /* 0x00000005000f7213 */ /* 0x000fe20000000000 */
[----:B------:R-:W-:Y:S01]  /*4700*/  IMAD.HI.U32 R7, R0, R6, RZ ;  /* 0x0000000600077227 */ /* 0x000fe200078e00ff */
[----:B------:R-:W-:-:S03]  /*4710*/  IADD3 R24, R10, 0x38, RZ ;  /* 0x000000380a187810 */ /* 0x000fc60007ffe0ff */
[----:B------:R-:W-:Y:S02]  /*4720*/  @!P0 IMAD.IADD R13, R13, 0x1, -R8 ;  /* 0x000000010d0d8824 */ /* 0x000fe400078e0a08 */
[----:B0-----:R-:W-:Y:S02]  /*4730*/  IMAD.MOV.U32 R3, RZ, RZ, R14 ;  /* 0x000000ffff037224 */ /* 0x001fe400078e000e */
[----:B------:R-:W-:Y:S01]  /*4740*/  IMAD.MOV.U32 R14, RZ, RZ, R9 ;  /* 0x000000ffff0e7224 */ /* 0x000fe200078e0009 */
[C---:B------:R-:W-:Y:S01]  /*4750*/  ISETP.GT.U32.AND P0, PT, R8.reuse, R13, PT ;  /* 0x0000000d0800720c */ /* 0x040fe20003f04070 */
[----:B------:R-:W-:Y:S01]  /*4760*/  @!P2 IMAD.MOV R3, RZ, RZ, -R3 ;  /* 0x000000ffff03a224 */ /* 0x000fe200078e0a03 */
[C---:B------:R-:W-:Y:S01]  /*4770*/  ISETP.GT.U32.AND P2, PT, R8.reuse, R2, PT ;  /* 0x000000020800720c */ /* 0x040fe20003f44070 */
[----:B------:R-:W-:Y:S01]  /*4780*/  @!P1 IMAD.MOV R14, RZ, RZ, -R14 ;  /* 0x000000ffff0e9224 */ /* 0x000fe200078e0a0e */
[----:B------:R-:W-:Y:S01]  /*4790*/  ISETP.GT.U32.AND P1, PT, R8, R12, PT ;  /* 0x0000000c0800720c */ /* 0x000fe20003f24070 */
[----:B------:R-:W-:Y:S01]  /*47a0*/  IMAD.MOV R7, RZ, RZ, -R7 ;  /* 0x000000ffff077224 */ /* 0x000fe200078e0a07 */
[----:B------:R0:W-:Y:S01]  /*47b0*/  STL [R1+0x144], R3 ;  /* 0x0001440301007387 */ /* 0x0001e20000100800 */
[----:B------:R-:W-:-:S03]  /*47c0*/  IMAD.HI.U32 R9, R0, R15, RZ ;  /* 0x0000000f00097227 */ /* 0x000fc600078e00ff */
[----:B------:R2:W-:Y:S01]  /*47d0*/  STL [R1+0x120], R14 ;  /* 0x0001200e01007387 */ /* 0x0005e20000100800 */
[C---:B------:R-:W-:Y:S02]  /*47e0*/  IMAD R6, R8.reuse, R7, R6 ;  /* 0x0000000708067224 */ /* 0x040fe400078e0206 */
[--C-:B------:R-:W-:Y:S02]  /*47f0*/  @!P0 IMAD.IADD R13, R13, 0x1, -R8.reuse ;  /* 0x000000010d0d8824 */ /* 0x100fe400078e0a08 */
[----:B------:R-:W-:Y:S01]  /*4800*/  IMAD.MOV R9, RZ, RZ, -R9 ;  /* 0x000000ffff097224 */ /* 0x000fe200078e0a09 */
[----:B------:R-:W-:Y:S01]  /*4810*/  ISETP.GT.U32.AND P0, PT, R8, R6, PT ;  /* 0x000000060800720c */ /* 0x000fe20003f04070 */
[--C-:B------:R-:W-:Y:S01]  /*4820*/  @!P2 IMAD.IADD R2, R2, 0x1, -R8.reuse ;  /* 0x000000010202a824 */ /* 0x100fe200078e0a08 */
[----:B------:R-:W-:Y:S01]  /*4830*/  ISETP.GE.AND P2, PT, R5, RZ, PT ;  /* 0x000000ff0500720c */ /* 0x000fe20003f46270 */
[----:B------:R-:W-:Y:S02]  /*4840*/  @!P1 IMAD.IADD R12, R12, 0x1, -R8 ;  /* 0x000000010c0c9824 */ /* 0x000fe400078e0a08 */
[----:B0-----:R-:W-:Y:S01]  /*4850*/  IMAD.MOV.U32 R3, RZ, RZ, R11 ;  /* 0x000000ffff037224 */ /* 0x001fe200078e000b */
[----:B------:R-:W-:Y:S01]  /*4860*/  IADD3 R11, R10, 0x158, RZ ;  /* 0x000001580a0b7810 */ /* 0x000fe20007ffe0ff */
[C---:B------:R-:W-:Y:S01]  /*4870*/  IMAD R15, R8.reuse, R9, R15 ;  /* 0x00000009080f7224 */ /* 0x040fe200078e020f */
[----:B------:R-:W-:Y:S01]  /*4880*/  ISETP.GT.U32.AND P1, PT, R8, R12, PT ;  /* 0x0000000c0800720c */ /* 0x000fe20003f24070 */
[----:B--2---:R-:W-:Y:S01]  /*4890*/  IMAD.MOV.U32 R14, RZ, RZ, R2 ;  /* 0x000000ffff0e7224 */ /* 0x004fe200078e0002 */
[----:B------:R-:W-:Y:S01]  /*48a0*/  IABS R5, R11 ;  /* 0x0000000b00057213 */ /* 0x000fe20000000000 */
[----:B------:R-:W-:Y:S01]  /*48b0*/  @!P4 IMAD.MOV R3, RZ, RZ, -R3 ;  /* 0x000000ffff03c224 */ /* 0x000fe200078e0a03 */
[----:B------:R-:W-:Y:S01]  /*48c0*/  IADD3 R9, R10, 0x154, RZ ;  /* 0x000001540a097810 */ /* 0x000fe20007ffe0ff */
[----:B------:R-:W-:Y:S01]  /*48d0*/  @!P6 IMAD.MOV R14, RZ, RZ, -R14 ;  /* 0x000000ffff0ee224 */ /* 0x000fe200078e0a0e */
[----:B------:R-:W-:Y:S01]  /*48e0*/  ISETP.GT.U32.AND P6, PT, R8, R15, PT ;  /* 0x0000000f0800720c */ /* 0x000fe20003fc4070 */
[----:B------:R-:W-:Y:S01]  /*48f0*/  @!P0 IMAD.IADD R6, R6, 0x1, -R8 ;  /* 0x0000000106068824 */ /* 0x000fe200078e0a08 */
[----:B------:R0:W-:Y:S01]  /*4900*/  STL [R1+0x124], R3 ;  /* 0x0001240301007387 */ /* 0x0001e20000100800 */
[----:B------:R-:W-:-:S02]  /*4910*/  IABS R7, R9 ;  /* 0x0000000900077213 */ /* 0x000fc40000000000 */
[----:B------:R-:W-:Y:S01]  /*4920*/  ISETP.GE.AND P4, PT, R4, RZ, PT ;  /* 0x000000ff0400720c */ /* 0x000fe20003f86270 */
[----:B------:R-:W-:Y:S01]  /*4930*/  STL [R1+0x138], R14 ;  /* 0x0001380e01007387 */ /* 0x000fe20000100800 */
[----:B------:R-:W-:Y:S01]  /*4940*/  ISETP.GT.U32.AND P0, PT, R8, R6, PT ;  /* 0x000000060800720c */ /* 0x000fe20003f04070 */
[----:B------:R-:W-:Y:S01]  /*4950*/  @!P1 IMAD.IADD R12, R12, 0x1, -R8 ;  /* 0x000000010c0c9824 */ /* 0x000fe200078e0a08 */
[----:B------:R-:W-:Y:S01]  /*4960*/  ISETP.GE.AND P1, PT, R9, RZ, PT ;  /* 0x000000ff0900720c */ /* 0x000fe20003f26270 */
[----:B------:R-:W-:Y:S01]  /*4970*/  IMAD.HI.U32 R9, R0, R7, RZ ;  /* 0x0000000700097227 */ /* 0x000fe200078e00ff */
[----:B------:R-:W-:-:S03]  /*4980*/  IADD3 R4, R10, 0x150, RZ ;  /* 0x000001500a047810 */ /* 0x000fc60007ffe0ff */
[----:B0-----:R-:W-:Y:S01]  /*4990*/  IMAD.MOV.U32 R3, RZ, RZ, R13 ;  /* 0x000000ffff037224 */ /* 0x001fe200078e000d */
[----:B------:R-:W-:Y:S01]  /*49a0*/  IABS R2, R4 ;  /* 0x0000000400027213 */ /* 0x000fe20000000000 */
[----:B------:R-:W-:-:S04]  /*49b0*/  IMAD.HI.U32 R13, R0, R5, RZ ;  /* 0x00000005000d7227 */ /* 0x000fc800078e00ff */
[----:B------:R-:W-:Y:S01]  /*49c0*/  @!P5 IMAD.MOV R3, RZ, RZ, -R3 ;  /* 0x000000ffff03d224 */ /* 0x000fe200078e0a03 */
[----:B------:R-:W-:Y:S01]  /*49d0*/  ISETP.GE.AND P5, PT, R11, RZ, PT ;  /* 0x000000ff0b00720c */ /* 0x000fe20003fa6270 */
[--C-:B------:R-:W-:Y:S02]  /*49e0*/  @!P6 IMAD.IADD R15, R15, 0x1, -R8.reuse ;  /* 0x000000010f0fe824 */ /* 0x100fe400078e0a08 */
[----:B------:R-:W-:Y:S01]  /*49f0*/  IMAD.MOV R13, RZ, RZ, -R13 ;  /* 0x000000ffff0d7224 */ /* 0x000fe200078e0a0d */
[----:B------:R0:W-:Y:S01]  /*4a00*/  STL [R1+0x134], R3 ;  /* 0x0001340301007387 */ /* 0x0001e20000100800 */
[----:B------:R-:W-:Y:S01]  /*4a10*/  IMAD.MOV R9, RZ, RZ, -R9 ;  /* 0x000000ffff097224 */ /* 0x000fe200078e0a09 */
[C---:B------:R-:W-:Y:S01]  /*4a20*/  ISETP.GT.U32.AND P6, PT, R8.reuse, R15, PT ;  /* 0x0000000f0800720c */ /* 0x040fe20003fc4070 */
[----:B------:R-:W-:Y:S02]  /*4a30*/  IMAD R5, R8, R13, R5 ;  /* 0x0000000d08057224 */ /* 0x000fe400078e0205 */
[----:B------:R-:W-:-:S02]  /*4a40*/  @!P0 IMAD.IADD R6, R6, 0x1, -R8 ;  /* 0x0000000106068824 */ /* 0x000fc400078e0a08 */
[----:B------:R-:W-:Y:S01]  /*4a50*/  IMAD.HI.U32 R11, R0, R2, RZ ;  /* 0x00000002000b7227 */ /* 0x000fe200078e00ff */
[----:B------:R-:W-:-:S03]  /*4a60*/  ISETP.GT.U32.AND P0, PT, R8, R5, PT ;  /* 0x000000050800720c */ /* 0x000fc60003f04070 */
[----:B0-----:R-:W-:Y:S02]  /*4a70*/  IMAD.MOV.U32 R3, RZ, RZ, R12 ;  /* 0x000000ffff037224 */ /* 0x001fe400078e000c */
[----:B------:R-:W-:Y:S02]  /*4a80*/  IMAD.MOV R11, RZ, RZ, -R11 ;  /* 0x000000ffff0b7224 */ /* 0x000fe400078e0a0b */
[----:B------:R-:W-:Y:S01]  /*4a90*/  @!P3 IMAD.MOV R3, RZ, RZ, -R3 ;  /* 0x000000ffff03b224 */ /* 0x000fe200078e0a03 */
[----:B------:R-:W-:Y:S01]  /*4aa0*/  ISETP.GE.AND P3, PT, R4, RZ, PT ;  /* 0x000000ff0400720c */ /* 0x000fe20003f66270 */
[----:B------:R-:W-:Y:S01]  /*4ab0*/  IMAD R4, R8, R9, R7 ;  /* 0x0000000908047224 */ /* 0x000fe200078e0207 */
[----:B------:R-:W-:Y:S01]  /*4ac0*/  IADD3 R9, R10, 0x140, RZ ;  /* 0x000001400a097810 */ /* 0x000fe20007ffe0ff */
[----:B------:R-:W-:Y:S01]  /*4ad0*/  @!P6 IMAD.IADD R15, R15, 0x1, -R8 ;  /* 0x000000010f0fe824 */ /* 0x000fe200078e0a08 */
[----:B------:R0:W-:Y:S01]  /*4ae0*/  STL [R1+0x130], R3 ;  /* 0x0001300301007387 */ /* 0x0001e20000100800 */
[----:B------:R-:W-:Y:S01]  /*4af0*/  IMAD R2, R8, R11, R2 ;  /* 0x0000000b08027224 */ /* 0x000fe200078e0202 */
[----:B------:R-:W-:Y:S01]  /*4b00*/  IADD3 R11, R10, 0x14c, RZ ;  /* 0x0000014c0a0b7810 */ /* 0x000fe20007ffe0ff */
[----:B------:R-:W-:Y:S01]  /*4b10*/  @!P0 IMAD.IADD R5, R5, 0x1, -R8 ;  /* 0x0000000105058824 */ /* 0x000fe200078e0a08 */
[----:B------:R-:W-:-:S02]  /*4b20*/  IABS R14, R9 ;  /* 0x00000009000e7213 */ /* 0x000fc40000000000 */
[----:B------:R-:W-:Y:S02]  /*4b30*/  ISETP.GE.AND P6, PT, R11, RZ, PT ;  /* 0x000000ff0b00720c */ /* 0x000fe40003fc6270 */
[----:B------:R-:W-:Y:S01]  /*4b40*/  ISETP.GT.U32.AND P0, PT, R8, R5, PT ;  /* 0x000000050800720c */ /* 0x000fe20003f04070 */
[----:B0-----:R-:W-:Y:S01]  /*4b50*/  IMAD.MOV.U32 R3, RZ, RZ, R6 ;  /* 0x000000ffff037224 */ /* 0x001fe200078e0006 */
[----:B------:R-:W-:Y:S02]  /*4b60*/  IADD3 R6, R10, 0x148, RZ ;  /* 0x000001480a067810 */ /* 0x000fe40007ffe0ff */
[----:B------:R-:W-:Y:S01]  /*4b70*/  IABS R11, R11 ;  /* 0x0000000b000b7213 */ /* 0x000fe20000000000 */
[----:B------:R-:W-:Y:S01]  /*4b80*/  @!P4 IMAD.MOV R3, RZ, RZ, -R3 ;  /* 0x000000ffff03c224 */ /* 0x000fe200078e0a03 */
[----:B------:R-:W-:Y:S02]  /*4b90*/  ISETP.GT.U32.AND P4, PT, R8, R4, PT ;  /* 0x000000040800720c */ /* 0x000fe40003f84070 */
[----:B------:R-:W-:-:S02]  /*4ba0*/  IABS R12, R6 ;  /* 0x00000006000c7213 */ /* 0x000fc40000000000 */
[----:B------:R0:W-:Y:S01]  /*4bb0*/  STL [R1+0x1fc], R3 ;  /* 0x0001fc0301007387 */ /* 0x0001e20000100800 */
[----:B------:R-:W-:Y:S02]  /*4bc0*/  IADD3 R7, R10, 0x144, RZ ;  /* 0x000001440a077810 */ /* 0x000fe40007ffe0ff */
[----:B------:R-:W-:Y:S01]  /*4bd0*/  @!P0 IMAD.IADD R5, R5, 0x1, -R8 ;  /* 0x0000000105058824 */ /* 0x000fe200078e0a08 */
[----:B------:R-:W-:Y:S01]  /*4be0*/  ISETP.GE.AND P0, PT, R6, RZ, PT ;  /* 0x000000ff0600720c */ /* 0x000fe20003f06270 */
[----:B------:R-:W-:Y:S01]  /*4bf0*/  IMAD.HI.U32 R16, R0, R12, RZ ;  /* 0x0000000c00107227 */ /* 0x000fe200078e00ff */
[----:B------:R-:W-:-:S03]  /*4c00*/  IABS R13, R7 ;  /* 0x00000007000d7213 */ /* 0x000fc60000000000 */
[----:B------:R-:W-:Y:S02]  /*4c10*/  IMAD.MOV R16, RZ, RZ, -R16 ;  /* 0x000000ffff107224 */ /* 0x000fe400078e0a10 */
[----:B0-----:R-:W-:Y:S02]  /*4c20*/  IMAD.MOV.U32 R3, RZ, RZ, R15 ;  /* 0x000000ffff037224 */ /* 0x001fe400078e000f */
[----:B------:R-:W-:Y:S02]  /*4c30*/  @!P4 IMAD.IADD R4, R4, 0x1, -R8 ;  /* 0x000000010404c824 */ /* 0x000fe400078e0a08 */
[----:B------:R-:W-:Y:S01]  /*4c40*/  @!P2 IMAD.MOV R3, RZ, RZ, -R3 ;  /* 0x000000ffff03a224 */ /* 0x000fe200078e0a03 */
[----:B------:R-:W-:Y:S01]  /*4c50*/  ISETP.GT.U32.AND P2, PT, R8, R2, PT ;  /* 0x000000020800720c */ /* 0x000fe20003f44070 */
[----:B------:R-:W-:Y:S01]  /*4c60*/  IMAD.HI.U32 R15, R0, R11, RZ ;  /* 0x0000000b000f7227 */ /* 0x000fe200078e00ff */
[----:B------:R-:W-:Y:S02]  /*4c70*/  ISETP.GT.U32.AND P4, PT, R8, R4, PT ;  /* 0x000000040800720c */ /* 0x000fe40003f84070 */
[----:B------:R0:W-:Y:S01]  /*4c80*/  STL [R1+0x12c], R3 ;  /* 0x00012c0301007387 */ /* 0x0001e20000100800 */
[----:B------:R-:W-:-:S02]  /*4c90*/  IMAD.MOV R15, RZ, RZ, -R15 ;  /* 0x000000ffff0f7224 */ /* 0x000fc400078e0a0f */
[C---:B------:R-:W-:Y:S02]  /*4ca0*/  IMAD R16, R8.reuse, R16, R12 ;  /* 0x0000001008107224 */ /* 0x040fe400078e020c */
[----:B------:R-:W-:Y:S02]  /*4cb0*/  IMAD.MOV.U32 R18, RZ, RZ, R5 ;  /* 0x000000ffff127224 */ /* 0x000fe400078e0005 */
[----:B------:R-:W-:Y:S02]  /*4cc0*/  IMAD R11, R8, R15, R11 ;  /* 0x0000000f080b7224 */ /* 0x000fe400078e020b */
[--C-:B------:R-:W-:Y:S02]  /*4cd0*/  @!P2 IMAD.IADD R2, R2, 0x1, -R8.reuse ;  /* 0x000000010202a824 */ /* 0x100fe400078e0a08 */
[----:B------:R-:W-:Y:S01]  /*4ce0*/  @!P4 IMAD.IADD R4, R4, 0x1, -R8 ;  /* 0x000000010404c824 */ /* 0x000fe200078e0a08 */
[C---:B------:R-:W-:Y:S01]  /*4cf0*/  ISETP.GT.U32.AND P4, PT, R8.reuse, R11, PT ;  /* 0x0000000b0800720c */ /* 0x040fe20003f84070 */
[----:B------:R-:W-:Y:S01]  /*4d00*/  @!P5 IMAD.MOV R18, RZ, RZ, -R18 ;  /* 0x000000ffff12d224 */ /* 0x000fe200078e0a12 */
[C---:B------:R-:W-:Y:S01]  /*4d10*/  ISETP.GT.U32.AND P2, PT, R8.reuse, R2, PT ;  /* 0x000000020800720c */ /* 0x040fe20003f44070 */
[----:B0-----:R-:W-:Y:S01]  /*4d20*/  IMAD.MOV.U32 R3, RZ, RZ, R4 ;  /* 0x000000ffff037224 */ /* 0x001fe200078e0004 */
[----:B------:R-:W-:Y:S01]  /*4d30*/  ISETP.GT.U32.AND P5, PT, R8, R16, PT ;  /* 0x000000100800720c */ /* 0x000fe20003fa4070 */
[----:B------:R-:W-:Y:S01]  /*4d40*/  IMAD.HI.U32 R6, R0, R14, RZ ;  /* 0x0000000e00067227 */ /* 0x000fe200078e00ff */
[----:B------:R-:W-:Y:S01]  /*4d50*/  STL [R1+0x11c], R18 ;  /* 0x00011c1201007387 */ /* 0x000fe20000100800 */
[----:B------:R-:W-:-:S02]  /*4d60*/  IADD3 R4, R10, 0x13c, RZ ;  /* 0x0000013c0a047810 */ /* 0x000fc40007ffe0ff */
[----:B------:R-:W-:Y:S01]  /*4d70*/  @!P1 IMAD.MOV R3, RZ, RZ, -R3 ;  /* 0x000000ffff039224 */ /* 0x000fe200078e0a03 */
[----:B------:R-:W-:Y:S01]  /*4d80*/  ISETP.GE.AND P1, PT, R7, RZ, PT ;  /* 0x000000ff0700720c */ /* 0x000fe20003f26270 */
[----:B------:R-:W-:Y:S01]  /*4d90*/  IMAD.MOV R5, RZ, RZ, -R6 ;  /* 0x000000ffff057224 */ /* 0x000fe200078e0a06 */
[----:B------:R-:W-:Y:S01]  /*4da0*/  IABS R12, R4 ;  /* 0x00000004000c7213 */ /* 0x000fe20000000000 */
[----:B------:R-:W-:Y:S01]  /*4db0*/  IMAD.HI.U32 R17, R0, R13, RZ ;  /* 0x0000000d00117227 */ /* 0x000fe200078e00ff */
[----:B------:R0:W-:Y:S01]  /*4dc0*/  STL [R1+0x118], R3 ;  /* 0x0001180301007387 */ /* 0x0001e20000100800 */
[----:B------:R-:W-:Y:S02]  /*4dd0*/  IADD3 R6, R10, 0x134, RZ ;  /* 0x000001340a067810 */ /* 0x000fe40007ffe0ff */
[----:B------:R-:W-:Y:S02]  /*4de0*/  @!P2 IMAD.IADD R2, R2, 0x1, -R8 ;  /* 0x000000010202a824 */ /* 0x000fe400078e0a08 */
[----:B------:R-:W-:Y:S01]  /*4df0*/  IMAD R14, R8, R5, R14 ;  /* 0x00000005080e7224 */ /* 0x000fe200078e020e */
[----:B------:R-:W-:Y:S01]  /*4e00*/  IADD3 R5, R10, 0x138, RZ ;  /* 0x000001380a057810 */ /* 0x000fe20007ffe0ff */
[----:B------:R-:W-:-:S02]  /*4e10*/  @!P5 IMAD.IADD R16, R16, 0x1, -R8 ;  /* 0x000000011010d824 */ /* 0x000fc400078e0a08 */
[----:B------:R-:W-:Y:S01]  /*4e20*/  @!P4 IMAD.IADD R11, R11, 0x1, -R8 ;  /* 0x000000010b0bc824 */ /* 0x000fe200078e0a08 */
[----:B------:R-:W-:Y:S01]  /*4e30*/  IABS R7, R5 ;  /* 0x0000000500077213 */ /* 0x000fe20000000000 */
[----:B0-----:R-:W-:Y:S01]  /*4e40*/  IMAD.MOV.U32 R3, RZ, RZ, R2 ;  /* 0x000000ffff037224 */ /* 0x001fe200078e0002 */
[C---:B------:R-:W-:Y:S01]  /*4e50*/  ISETP.GT.U32.AND P5, PT, R8.reuse, R16, PT ;  /* 0x000000100800720c */ /* 0x040fe20003fa4070 */
[----:B------:R-:W-:Y:S01]  /*4e60*/  IMAD.MOV R17, RZ, RZ, -R17 ;  /* 0x000000ffff117224 */ /* 0x000fe200078e0a11 */
[C---:B------:R-:W-:Y:S01]  /*4e70*/  ISETP.GT.U32.AND P4, PT, R8.reuse, R11, PT ;  /* 0x0000000b0800720c */ /* 0x040fe20003f84070 */
[----:B------:R-:W-:Y:S01]  /*4e80*/  @!P3 IMAD.MOV R3, RZ, RZ, -R3 ;  /* 0x000000ffff03b224 */ /* 0x000fe200078e0a03 */
[C---:B------:R-:W-:Y:S01]  /*4e90*/  ISETP.GT.U32.AND P3, PT, R8.reuse, R14, PT ;  /* 0x0000000e0800720c */ /* 0x040fe20003f64070 */
[----:B------:R-:W-:Y:S01]  /*4ea0*/  IMAD R13, R8, R17, R13 ;  /* 0x00000011080d7224 */ /* 0x000fe200078e020d */
[----:B------:R-:W-:Y:S01]  /*4eb0*/  IABS R2, R6 ;  /* 0x0000000600027213 */ /* 0x000fe20000000000 */
[----:B------:R-:W-:Y:S01]  /*4ec0*/  IMAD.HI.U32 R15, R0, R12, RZ ;  /* 0x0000000c000f7227 */ /* 0x000fe200078e00ff */
[----:B------:R0:W-:Y:S02]  /*4ed0*/  STL [R1+0x114], R3 ;  /* 0x0001140301007387 */ /* 0x0001e40000100800 */
[----:B------:R-:W-:Y:S01]  /*4ee0*/  ISETP.GT.U32.AND P2, PT, R8, R13, PT ;  /* 0x0000000d0800720c */ /* 0x000fe20003f44070 */
[----:B------:R-:W-:-:S02]  /*4ef0*/  IMAD.MOV R15, RZ, RZ, -R15 ;  /* 0x000000ffff0f7224 */ /* 0x000fc400078e0a0f */
[--C-:B------:R-:W-:Y:S02]  /*4f00*/  @!P5 IMAD.IADD R16, R16, 0x1, -R8.reuse ;  /* 0x000000011010d824 */ /* 0x100fe400078e0a08 */
[--C-:B------:R-:W-:Y:S01]  /*4f10*/  @!P4 IMAD.IADD R11, R11, 0x1, -R8.reuse ;  /* 0x000000010b0bc824 */ /* 0x100fe200078e0a08 */
[----:B------:R-:W-:Y:S01]  /*4f20*/  ISETP.GE.AND P4, PT, R9, RZ, PT ;  /* 0x000000ff0900720c */ /* 0x000fe20003f86270 */
[----:B------:R-:W-:Y:S02]  /*4f30*/  @!P3 IMAD.IADD R14, R14, 0x1, -R8 ;  /* 0x000000010e0eb824 */ /* 0x000fe400078e0a08 */
[----:B------:R-:W-:-:S03]  /*4f40*/  IMAD.HI.U32 R9, R0, R7, RZ ;  /* 0x0000000700097227 */ /* 0x000fc600078e00ff */
[C---:B------:R-:W-:Y:S01]  /*4f50*/  ISETP.GT.U32.AND P3, PT, R8.reuse, R14, PT ;  /* 0x0000000e0800720c */ /* 0x040fe20003f64070 */
[----:B0-----:R-:W-:Y:S02]  /*4f60*/  IMAD.MOV.U32 R3, RZ, RZ, R16 ;  /* 0x000000ffff037224 */ /* 0x001fe400078e0010 */
[----:B------:R-:W-:Y:S02]  /*4f70*/  IMAD.MOV.U32 R17, RZ, RZ, R11 ;  /* 0x000000ffff117224 */ /* 0x000fe400078e000b */
[----:B------:R-:W-:Y:S02]  /*4f80*/  IMAD R12, R8, R15, R12 ;  /* 0x0000000f080c7224 */ /* 0x000fe400078e020c */
[----:B------:R-:W-:-:S03]  /*4f90*/  IMAD.HI.U32 R11, R0, R2, RZ ;  /* 0x00000002000b7227 */ /* 0x000fc600078e00ff */
[C---:B------:R-:W-:Y:S01]  /*4fa0*/  ISETP.GT.U32.AND P5, PT, R8.reuse, R12, PT ;  /* 0x0000000c0800720c */ /* 0x040fe20003fa4070 */
[--C-:B------:R-:W-:Y:S02]  /*4fb0*/  @!P2 IMAD.IADD R13, R13, 0x1, -R8.reuse ;  /* 0x000000010d0da824 */ /* 0x100fe400078e0a08 */
[----:B------:R-:W-:Y:S02]  /*4fc0*/  IMAD.MOV R9, RZ, RZ, -R9 ;  /* 0x000000ffff097224 */ /* 0x000fe400078e0a09 */
[----:B------:R-:W-:Y:S01]  /*4fd0*/  @!P0 IMAD.MOV R3, RZ, RZ, -R3 ;  /* 0x000000ffff038224 */ /* 0x000fe200078e0a03 */
[----:B------:R-:W-:Y:S01]  /*4fe0*/  ISETP.GE.AND P0, PT, R5, RZ, PT ;  /* 0x000000ff0500720c */ /* 0x000fe20003f06270 */
[----:B------:R-:W-:Y:S01]  /*4ff0*/  IMAD.MOV R5, RZ, RZ, -R11 ;  /* 0x000000ffff057224 */ /* 0x000fe200078e0a0b */
[C---:B------:R-:W-:Y:S01]  /*5000*/  ISETP.GT.U32.AND P2, PT, R8.reuse, R13, PT ;  /* 0x0000000d0800720c */ /* 0x040fe20003f44070 */
[----:B------:R-:W-:Y:S01]  /*5010*/  IMAD R11, R8, R9, R7 ;  /* 0x00000009080b7224 */ /* 0x000fe200078e0207 */
[----:B------:R-:W-:Y:S01]  /*5020*/  IADD3 R7, R10, 0x124, RZ ;  /* 0x000001240a077810 */ /* 0x000fe20007ffe0ff */
[----:B------:R-:W-:-:S02]  /*5030*/  @!P3 IMAD.IADD R14, R14, 0x1, -R8 ;  /* 0x000000010e0eb824 */ /* 0x000fc400078e0a08 */
[----:B------:R-:W-:Y:S01]  /*5040*/  @!P5 IMAD.IADD R12, R12, 0x1, -R8 ;  /* 0x000000010c0cd824 */ /* 0x000fe200078e0a08 */
[C---:B------:R-:W-:Y:S01]  /*5050*/  ISETP.GT.U32.AND P3, PT, R8.reuse, R11, PT ;  /* 0x0000000b0800720c */ /* 0x040fe20003f64070 */
[----:B------:R-:W-:Y:S01]  /*5060*/  IMAD R5, R8, R5, R2 ;  /* 0x0000000508057224 */ /* 0x000fe200078e0202 */
[----:B------:R-:W-:Y:S01]  /*5070*/  IADD3 R2, R10, 0x130, RZ ;  /* 0x000001300a027810 */ /* 0x000fe20007ffe0ff */
[----:B------:R-:W-:Y:S01]  /*5080*/  @!P6 IMAD.MOV R17, RZ, RZ, -R17 ;  /* 0x000000ffff11e224 */ /* 0x000fe200078e0a11 */
[----:B------:R-:W-:Y:S02]  /*5090*/  ISETP.GE.AND P6, PT, R4, RZ, PT ;  /* 0x000000ff0400720c */ /* 0x000fe40003fc6270 */
[----:B------:R-:W-:Y:S01]  /*50a0*/  ISETP.GT.U32.AND P5, PT, R8, R12, PT ;  /* 0x0000000c0800720c */ /* 0x000fe20003fa4070 */
[--C-:B------:R-:W-:Y:S01]  /*50b0*/  @!P2 IMAD.IADD R13, R13, 0x1, -R8.reuse ;  /* 0x000000010d0da824 */ /* 0x100fe200078e0a08 */
[----:B------:R-:W-:Y:S01]  /*50c0*/  IADD3 R4, R10, 0x12c, RZ ;  /* 0x0000012c0a047810 */ /* 0x000fe20007ffe0ff */
[----:B------:R-:W-:Y:S01]  /*50d0*/  STL [R1+0x110], R17 ;  /* 0x0001101101007387 */ /* 0x000fe20000100800 */
[----:B------:R-:W-:Y:S01]  /*50e0*/  ISETP.GE.AND P2, PT, R6, RZ, PT ;  /* 0x000000ff0600720c */ /* 0x000fe20003f46270 */
[----:B------:R-:W-:Y:S01]  /*50f0*/  IMAD.MOV.U32 R15, RZ, RZ, R13 ;  /* 0x000000ffff0f7224 */ /* 0x000fe200078e000d */
[----:B------:R-:W-:Y:S01]  /*5100*/  IABS R13, R2 ;  /* 0x00000002000d7213 */ /* 0x000fe20000000000 */
[----:B------:R-:W-:Y:S01]  /*5110*/  @!P3 IMAD.IADD R11, R11, 0x1, -R8 ;  /* 0x000000010b0bb824 */ /* 0x000fe200078e0a08 */
[----:B------:R0:W-:Y:S01]  /*5120*/  STL [R1+0xfc], R3 ;  /* 0x0000fc0301007387 */ /* 0x0001e20000100800 */
[----:B------:R-:W-:Y:S01]  /*5130*/  IABS R16, R4 ;  /* 0x0000000400107213 */ /* 0x000fe20000000000 */
[----:B------:R-:W-:Y:S01]  /*5140*/  @!P1 IMAD.MOV R15, RZ, RZ, -R15 ;  /* 0x000000ffff0f9224 */ /* 0x000fe200078e0a0f */
[----:B------:R-:W-:Y:S01]  /*5150*/  ISETP.GE.AND P1, PT, R2, RZ, PT ;  /* 0x000000ff0200720c */ /* 0x000fe20003f26270 */
[----:B------:R-:W-:Y:S01]  /*5160*/  IMAD.HI.U32 R9, R0, R13, RZ ;  /* 0x0000000d00097227 */ /* 0x000fe200078e00ff */
[----:B------:R-:W-:-:S02]  /*5170*/  ISETP.GT.U32.AND P3, PT, R8, R11, PT ;  /* 0x0000000b0800720c */ /* 0x000fc40003f64070 */
[----:B------:R2:W-:Y:S01]  /*5180*/  STL [R1+0x108], R15 ;  /* 0x0001080f01007387 */ /* 0x0005e20000100800 */
[----:B------:R-:W-:Y:S01]  /*5190*/  IMAD.MOV R9, RZ, RZ, -R9 ;  /* 0x000000ffff097224 */ /* 0x000fe200078e0a09 */
[----:B------:R-:W-:Y:S01]  /*51a0*/  IADD3 R2, R10, 0x128, RZ ;  /* 0x000001280a027810 */ /* 0x000fe20007ffe0ff */
[----:B0-----:R-:W-:Y:S01]  /*51b0*/  IMAD.MOV.U32 R3, RZ, RZ, R14 ;  /* 0x000000ffff037224 */ /* 0x001fe200078e000e */
[----:B------:R-:W-:Y:S01]  /*51c0*/  IABS R14, R7 ;  /* 0x00000007000e7213 */ /* 0x000fe20000000000 */
[----:B------:R-:W-:Y:S01]  /*51d0*/  @!P5 IMAD.IADD R12, R12, 0x1, -R8 ;  /* 0x000000010c0cd824 */ /* 0x000fe200078e0a08 */
[----:B------:R-:W-:Y:S01]  /*51e0*/  ISETP.GT.U32.AND P5, PT, R8, R5, PT ;  /* 0x000000050800720c */ /* 0x000fe20003fa4070 */
[----:B------:R-:W-:Y:S01]  /*51f0*/  @!P4 IMAD.MOV R3, RZ, RZ, -R3 ;  /* 0x000000ffff03c224 */ /* 0x000fe200078e0a03 */
[----:B------:R-:W-:Y:S01]  /*5200*/  ISETP.GE.AND P4, PT, R4, RZ, PT ;  /* 0x000000ff0400720c */ /* 0x000fe20003f86270 */
[----:B------:R-:W-:Y:S01]  /*5210*/  IMAD.HI.U32 R4, R0, R16, RZ ;  /* 0x0000001000047227 */ /* 0x000fe200078e00ff */
[----:B------:R-:W-:-:S02]  /*5220*/  IABS R6, R2 ;  /* 0x0000000200067213 */ /* 0x000fc40000000000 */
[----:B------:R0:W-:Y:S01]  /*5230*/  STL [R1+0x10c], R3 ;  /* 0x00010c0301007387 */ /* 0x0001e20000100800 */
[----:B------:R-:W-:Y:S01]  /*5240*/  IMAD.MOV R4, RZ, RZ, -R4 ;  /* 0x000000ffff047224 */ /* 0x000fe200078e0a04 */
[----:B------:R-:W-:Y:S01]  /*5250*/  IADD3 R17, R10, 0x110, RZ ;  /* 0x000001100a117810 */ /* 0x000fe20007ffe0ff */
[C---:B------:R-:W-:Y:S02]  /*5260*/  IMAD R13, R8.reuse, R9, R13 ;  /* 0x00000009080d7224 */ /* 0x040fe400078e020d */
[C---:B------:R-:W-:Y:S02]  /*5270*/  IMAD R16, R8.reuse, R4, R16 ;  /* 0x0000000408107224 */ /* 0x040fe400078e0210 */
[----:B------:R-:W-:Y:S01]  /*5280*/  @!P3 IMAD.IADD R11, R11, 0x1, -R8 ;  /* 0x000000010b0bb824 */ /* 0x000fe200078e0a08 */
[----:B------:R-:W-:Y:S01]  /*5290*/  ISETP.GT.U32.AND P3, PT, R8, R13, PT ;  /* 0x0000000d0800720c */ /* 0x000fe20003f64070 */
[----:B--2---:R-:W-:Y:S01]  /*52a0*/  IMAD.MOV.U32 R15, RZ, RZ, R12 ;  /* 0x000000ffff0f7224 */ /* 0x004fe200078e000c */
[----:B------:R-:W-:Y:S01]  /*52b0*/  IADD3 R12, R10, 0x11c, RZ ;  /* 0x0000011c0a0c7810 */ /* 0x000fe20007ffe0ff */
[----:B------:R-:W-:-:S02]  /*52c0*/  @!P5 IMAD.IADD R5, R5, 0x1, -R8 ;  /* 0x000000010505d824 */ /* 0x000fc400078e0a08 */
[----:B------:R-:W-:Y:S01]  /*52d0*/  @!P6 IMAD.MOV R15, RZ, RZ, -R15 ;  /* 0x000000ffff0fe224 */ /* 0x000fe200078e0a0f */
[----:B------:R-:W-:Y:S01]  /*52e0*/  ISETP.GT.U32.AND P6, PT, R8, R16, PT ;  /* 0x000000100800720c */ /* 0x000fe20003fc4070 */
[----:B------:R-:W-:Y:S01]  /*52f0*/  IMAD.HI.U32 R4, R0, R14, RZ ;  /* 0x0000000e00047227 */ /* 0x000fe200078e00ff */
[----:B------:R-:W-:Y:S02]  /*5300*/  ISETP.GT.U32.AND P5, PT, R8, R5, PT ;  /* 0x000000050800720c */ /* 0x000fe40003fa4070 */
[----:B------:R-:W-:Y:S01]  /*5310*/  IABS R22, R12 ;  /* 0x0000000c00167213 */ /* 0x000fe20000000000 */
[----:B------:R-:W-:Y:S01]  /*5320*/  IMAD.HI.U32 R9, R0, R6, RZ ;  /* 0x0000000600097227 */ /* 0x000fe200078e00ff */
[----:B------:R2:W-:Y:S03]  /*5330*/  STL [R1+0x100], R15 ;  /* 0x0001000f01007387 */ /* 0x0005e60000100800 */
[----:B------:R-:W-:-:S02]  /*5340*/  @!P3 IMAD.IADD R13, R13, 0x1, -R8 ;  /* 0x000000010d0db824 */ /* 0x000fc400078e0a08 */
[----:B------:R-:W-:Y:S02]  /*5350*/  IMAD.MOV R4, RZ, RZ, -R4 ;  /* 0x000000ffff047224 */ /* 0x000fe400078e0a04 */
[----:B------:R-:W-:Y:S01]  /*5360*/  @!P6 IMAD.IADD R16, R16, 0x1, -R8 ;  /* 0x000000011010e824 */ /* 0x000fe200078e0a08 */
[C---:B------:R-:W-:Y:S01]  /*5370*/  ISETP.GT.U32.AND P3, PT, R8.reuse, R13, PT ;  /* 0x0000000d0800720c */ /* 0x040fe20003f64070 */
[----:B0-----:R-:W-:Y:S01]  /*5380*/  IMAD.MOV.U32 R3, RZ, RZ, R11 ;  /* 0x000000ffff037224 */ /* 0x001fe200078e000b */
[----:B------:R-:W-:Y:S01]  /*5390*/  IABS R11, R17 ;  /* 0x00000011000b7213 */ /* 0x000fe20000000000 */
[----:B------:R-:W-:Y:S01]  /*53a0*/  IMAD.MOV R9, RZ, RZ, -R9 ;  /* 0x000000ffff097224 */ /* 0x000fe200078e0a09 */
[C---:B------:R-:W-:Y:S01]  /*53b0*/  ISETP.GT.U32.AND P6, PT, R8.reuse, R16, PT ;  /* 0x000000100800720c */ /* 0x040fe20003fc4070 */
[----:B------:R-:W-:Y:S01]  /*53c0*/  IMAD R14, R8, R4, R14 ;  /* 0x00000004080e7224 */ /* 0x000fe200078e020e */
[----:B------:R-:W-:Y:S01]  /*53d0*/  IADD3 R4, R10, 0x120, RZ ;  /* 0x000001200a047810 */ /* 0x000fe20007ffe0ff */
[----:B------:R-:W-:Y:S01]  /*53e0*/  @!P0 IMAD.MOV R3, RZ, RZ, -R3 ;  /* 0x000000ffff038224 */ /* 0x000fe200078e0a03 */
[----:B------:R-:W-:Y:S01]  /*53f0*/  ISETP.GE.AND P0, PT, R2, RZ, PT ;  /* 0x000000ff0200720c */ /* 0x000fe20003f06270 */
[----:B------:R-:W-:Y:S01]  /*5400*/  @!P5 IMAD.IADD R5, R5, 0x1, -R8 ;  /* 0x000000010505d824 */ /* 0x000fe200078e0a08 */
[----:B------:R-:W-:Y:S01]  /*5410*/  ISETP.GE.AND P5, PT, R7, RZ, PT ;  /* 0x000000ff0700720c */ /* 0x000fe20003fa6270 */
[----:B------:R-:W-:Y:S01]  /*5420*/  IMAD R2, R8, R9, R6 ;  /* 0x0000000908027224 */ /* 0x000fe200078e0206 */
[----:B------:R-:W-:Y:S01]  /*5430*/  IABS R7, R4 ;  /* 0x0000000400077213 */ /* 0x000fe20000000000 */
[----:B------:R-:W-:Y:S01]  /*5440*/  @!P3 IMAD.IADD R13, R13, 0x1, -R8 ;  /* 0x000000010d0db824 */ /* 0x000fe200078e0a08 */
[----:B------:R0:W-:Y:S01]  /*5450*/  STL [R1+0x104], R3 ;  /* 0x0001040301007387 */ /* 0x0001e20000100800 */
[----:B------:R-:W-:Y:S01]  /*5460*/  IMAD.HI.U32 R21, R0, R22, RZ ;  /* 0x0000001600157227 */ /* 0x000fe200078e00ff */
[----:B------:R-:W-:-:S02]  /*5470*/  ISETP.GT.U32.AND P3, PT, R8, R2, PT ;  /* 0x000000020800720c */ /* 0x000fc40003f64070 */
[----:B------:R-:W-:Y:S01]  /*5480*/  IADD3 R6, R10, 0x114, RZ ;  /* 0x000001140a067810 */ /* 0x000fe20007ffe0ff */
[----:B------:R-:W-:-:S03]  /*5490*/  IMAD.HI.U32 R9, R0, R7, RZ ;  /* 0x0000000700097227 */ /* 0x000fc600078e00ff */
[----:B--2---:R-:W-:Y:S01]  /*54a0*/  IABS R15, R6 ;  /* 0x00000006000f7213 */ /* 0x004fe20000000000 */
[--C-:B------:R-:W-:Y:S01]  /*54b0*/  @!P6 IMAD.IADD R16, R16, 0x1, -R8.reuse ;  /* 0x000000011010e824 */ /* 0x100fe200078e0a08 */
[C---:B------:R-:W-:Y:S01]  /*54c0*/  ISETP.GT.U32.AND P6, PT, R8.reuse, R14, PT ;  /* 0x0000000e0800720c */ /* 0x040fe20003fc4070 */
[----:B------:R-:W-:Y:S02]  /*54d0*/  IMAD.MOV R9, RZ, RZ, -R9 ;  /* 0x000000ffff097224 */ /* 0x000fe400078e0a09 */
[----:B------:R-:W-:Y:S02]  /*54e0*/  IMAD.MOV R21, RZ, RZ, -R21 ;  /* 0x000000ffff157224 */ /* 0x000fe400078e0a15 */
[----:B------:R-:W-:Y:S02]  /*54f0*/  IMAD R7, R8, R9, R7 ;  /* 0x0000000908077224 */ /* 0x000fe400078e0207 */
[----:B------:R-:W-:Y:S02]  /*5500*/  @!P3 IMAD.IADD R2, R2, 0x1, -R8 ;  /* 0x000000010202b824 */ /* 0x000fe400078e0a08 */
[C---:B------:R-:W-:Y:S01]  /*5510*/  IMAD R21, R8.reuse, R21, R22 ;  /* 0x0000001508157224 */ /* 0x040fe200078e0216 */
[----:B------:R-:W-:Y:S01]  /*5520*/  ISETP.GT.U32.AND P3, PT, R8, R7, PT ;  /* 0x000000070800720c */ /* 0x000fe20003f64070 */
[----:B0-----:R-:W-:-:S02]  /*5530*/  IMAD.MOV.U32 R3, RZ, RZ, R5 ;  /* 0x000000ffff037224 */ /* 0x001fc400078e0005 */
[----:B------:R-:W-:Y:S01]  /*5540*/  @!P6 IMAD.IADD R14, R14, 0x1, -R8 ;  /* 0x000000010e0ee824 */ /* 0x000fe200078e0a08 */
[----:B------:R-:W-:Y:S01]  /*5550*/  ISETP.GT.U32.AND P6, PT, R8, R21, PT ;  /* 0x000000150800720c */ /* 0x000fe20003fc4070 */
[----:B------:R-:W-:Y:S02]  /*5560*/  @!P2 IMAD.MOV R3, RZ, RZ, -R3 ;  /* 0x000000ffff03a224 */ /* 0x000fe400078e0a03 */
[----:B------:R-:W-:Y:S01]  /*5570*/  IMAD.HI.U32 R18, R0, R15, RZ ;  /* 0x0000000f00127227 */ /* 0x000fe200078e00ff */
[----:B------:R-:W-:Y:S02]  /*5580*/  ISETP.GT.U32.AND P2, PT, R8, R14, PT ;  /* 0x0000000e0800720c */ /* 0x000fe40003f44070 */
[----:B------:R0:W-:Y:S01]  /*5590*/  STL [R1+0xf4], R3 ;  /* 0x0000f40301007387 */ /* 0x0001e20000100800 */
[----:B------:R-:W-:-:S04]  /*55a0*/  IMAD.HI.U32 R9, R0, R11, RZ ;  /* 0x0000000b00097227 */ /* 0x000fc800078e00ff */
[--C-:B------:R-:W-:Y:S01]  /*55b0*/  @!P3 IMAD.IADD R7, R7, 0x1, -R8.reuse ;  /* 0x000000010707b824 */ /* 0x100fe200078e0a08 */
[C---:B------:R-:W-:Y:S01]  /*55c0*/  ISETP.GT.U32.AND P3, PT, R8.reuse, R2, PT ;  /* 0x000000020800720c */ /* 0x040fe20003f64070 */
[----:B------:R-:W-:Y:S02]  /*55d0*/  @!P6 IMAD.IADD R21, R21, 0x1, -R8 ;  /* 0x000000011515e824 */ /* 0x000fe400078e0a08 */
[----:B------:R-:W-:Y:S01]  /*55e0*/  IMAD.MOV R18, RZ, RZ, -R18 ;  /* 0x000000ffff127224 */ /* 0x000fe200078e0a12 */
[C---:B------:R-:W-:Y:S01]  /*55f0*/  ISETP.GT.U32.AND P6, PT, R8.reuse, R7, PT ;  /* 0x000000070800720c */ /* 0x040fe20003fc4070 */
[----:B0-----:R-:W-:Y:S02]  /*5600*/  IMAD.MOV.U32 R3, RZ, RZ, R13 ;  /* 0x000000ffff037224 */ /* 0x001fe400078e000d */
[----:B------:R-:W-:Y:S02]  /*5610*/  IMAD.MOV R9, RZ, RZ, -R9 ;  /* 0x000000ffff097224 */ /* 0x000fe400078e0a09 */
[----:B------:R-:W-:Y:S01]  /*5620*/  @!P1 IMAD.MOV R3, RZ, RZ, -R3 ;  /* 0x000000ffff039224 */ /* 0x000fe200078e0a03 */
[C---:B------:R-:W-:Y:S01]  /*5630*/  ISETP.GT.U32.AND P1, PT, R8.reuse, R21, PT ;  /* 0x000000150800720c */ /* 0x040fe20003f24070 */
[----:B------:R-:W-:Y:S01]  /*5640*/  IMAD R15, R8, R18, R15 ;  /* 0x00000012080f7224 */ /* 0x000fe200078e020f */
[----:B------:R-:W-:Y:S01]  /*5650*/  IADD3 R18, R10, 0x10c, RZ ;  /* 0x0000010c0a127810 */ /* 0x000fe20007ffe0ff */
[----:B------:R-:W-:Y:S01]  /*5660*/  IMAD R9, R8, R9, R11 ;  /* 0x0000000908097224 */ /* 0x000fe200078e020b */
[----:B------:R0:W-:Y:S01]  /*5670*/  STL [R1+0xf0], R3 ;  /* 0x0000f00301007387 */ /* 0x0001e20000100800 */
[--C-:B------:R-:W-:Y:S01]  /*5680*/  @!P3 IMAD.IADD R2, R2, 0x1, -R8.reuse ;  /* 0x000000010202b824 */ /* 0x100fe200078e0a08 */
[C---:B------:R-:W-:Y:S01]  /*5690*/  ISETP.GT.U32.AND P3, PT, R8.reuse, R15, PT ;  /* 0x0000000f0800720c */ /* 0x040fe20003f64070 */
[--C-:B------:R-:W-:Y:S01]  /*56a0*/  @!P6 IMAD.IADD R7, R7, 0x1, -R8.reuse ;  /* 0x000000010707e824 */ /* 0x100fe200078e0a08 */
[----:B------:R-:W-:Y:S01]  /*56b0*/  ISETP.GT.U32.AND P6, PT, R8, R9, PT ;  /* 0x000000090800720c */ /* 0x000fe20003fc4070 */
[----:B------:R-:W-:Y:S01]  /*56c0*/  @!P2 IMAD.IADD R14, R14, 0x1, -R8 ;  /* 0x000000010e0ea824 */ /* 0x000fe200078e0a08 */
[----:B------:R-:W-:Y:S01]  /*56d0*/  IADD3 R11, R10, 0x108, RZ ;  /* 0x000001080a0b7810 */ /* 0x000fe20007ffe0ff */
[----:B------:R-:W-:Y:S01]  /*56e0*/  IMAD.MOV.U32 R22, RZ, RZ, R2 ;  /* 0x000000ffff167224 */ /* 0x000fe200078e0002 */
[----:B------:R-:W-:Y:S01]  /*56f0*/  IABS R5, R18 ;  /* 0x0000001200057213 */ /* 0x000fe20000000000 */
[----:B------:R-:W-:Y:S01]  /*5700*/  @!P1 IMAD.IADD R21, R21, 0x1, -R8 ;  /* 0x0000000115159824 */ /* 0x000fe200078e0a08 */
[----:B------:R-:W-:Y:S01]  /*5710*/  IABS R13, R11 ;  /* 0x0000000b000d7213 */ /* 0x000fe20000000000 */
[----:B0-----:R-:W-:Y:S01]  /*5720*/  IMAD.MOV.U32 R3, RZ, RZ, R16 ;  /* 0x000000ffff037224 */ /* 0x001fe200078e0010 */
[----:B------:R-:W-:Y:S01]  /*5730*/  ISETP.GE.AND P2, PT, R4, RZ, PT ;  /* 0x000000ff0400720c */ /* 0x000fe20003f46270 */
[----:B------:R-:W-:Y:S01]  /*5740*/  IMAD.HI.U32 R4, R0, R5, RZ ;  /* 0x0000000500047227 */ /* 0x000fe200078e00ff */
[----:B------:R-:W-:-:S02]  /*5750*/  ISETP.GE.AND P1, PT, R12, RZ, PT ;  /* 0x000000ff0c00720c */ /* 0x000fc40003f26270 */
[----:B------:R-:W-:Y:S01]  /*5760*/  IADD3 R2, R10, 0x104, RZ ;  /* 0x000001040a027810 */ /* 0x000fe20007ffe0ff */
[----:B------:R-:W-:Y:S01]  /*5770*/  @!P4 IMAD.MOV R3, RZ, RZ, -R3 ;  /* 0x000000ffff03c224 */ /* 0x000fe200078e0a03 */
[----:B------:R-:W-:Y:S01]  /*5780*/  ISETP.GT.U32.AND P4, PT, R8, R20, PT ;  /* 0x000000140800720c */ /* 0x000fe20003f84070 */
[----:B------:R-:W-:Y:S01]  /*5790*/  @!P3 IMAD.IADD R15, R15, 0x1, -R8 ;  /* 0x000000010f0fb824 */ /* 0x000fe200078e0a08 */
[----:B------:R-:W-:Y:S01]  /*57a0*/  ISETP.GE.AND P3, PT, R6, RZ, PT ;  /* 0x000000ff0600720c */ /* 0x000fe20003f66270 */
[----:B------:R-:W-:Y:S01]  /*57b0*/  @!P0 IMAD.MOV R22, RZ, RZ, -R22 ;  /* 0x000000ffff168224 */ /* 0x000fe200078e0a16 */
[----:B------:R0:W-:Y:S01]  /*57c0*/  STL [R1+0xec], R3 ;  /* 0x0000ec0301007387 */ /* 0x0001e20000100800 */
[----:B------:R-:W-:Y:S01]  /*57d0*/  @!P6 IMAD.IADD R9, R9, 0x1, -R8 ;  /* 0x000000010909e824 */ /* 0x000fe200078e0a08 */
[----:B------:R-:W-:Y:S01]  /*57e0*/  ISETP.GT.U32.AND P6, PT, R8, R15, PT ;  /* 0x0000000f0800720c */ /* 0x000fe20003fc4070 */
[----:B------:R-:W-:Y:S01]  /*57f0*/  IMAD.HI.U32 R16, R0, R13, RZ ;  /* 0x0000000d00107227 */ /* 0x000fe200078e00ff */
[----:B------:R-:W-:Y:S01]  /*5800*/  STL [R1+0xe0], R22 ;  /* 0x0000e01601007387 */ /* 0x000fe20000100800 */
[----:B------:R-:W-:-:S02]  /*5810*/  IABS R12, R2 ;  /* 0x00000002000c7213 */ /* 0x000fc40000000000 */
[----:B------:R-:W-:Y:S02]  /*5820*/  IMAD.MOV R4, RZ, RZ, -R4 ;  /* 0x000000ffff047224 */ /* 0x000fe400078e0a04 */
[----:B------:R-:W-:Y:S01]  /*5830*/  @!P4 IMAD.IADD R20, R20, 0x1, -R8 ;  /* 0x000000011414c824 */ /* 0x000fe200078e0a08 */
[----:B------:R-:W-:Y:S01]  /*5840*/  ISETP.GE.AND P4, PT, R19, RZ, PT ;  /* 0x000000ff1300720c */ /* 0x000fe20003f86270 */
[----:B0-----:R-:W-:Y:S01]  /*5850*/  IMAD.MOV.U32 R3, RZ, RZ, R14 ;  /* 0x000000ffff037224 */ /* 0x001fe200078e000e */
[----:B------:R-:W-:Y:S01]  /*5860*/  IADD3 R14, R10, 0xfc, RZ ;  /* 0x000000fc0a0e7810 */ /* 0x000fe20007ffe0ff */
[----:B------:R-:W-:Y:S01]  /*5870*/  IMAD.MOV R16, RZ, RZ, -R16 ;  /* 0x000000ffff107224 */ /* 0x000fe200078e0a10 */
[C---:B------:R-:W-:Y:S01]  /*5880*/  ISETP.GT.U32.AND P0, PT, R8.reuse, R20, PT ;  /* 0x000000140800720c */ /* 0x040fe20003f04070 */
[----:B------:R-:W-:Y:S01]  /*5890*/  @!P5 IMAD.MOV R3, RZ, RZ, -R3 ;  /* 0x000000ffff03d224 */ /* 0x000fe200078e0a03 */
[C---:B------:R-:W-:Y:S01]  /*58a0*/  ISETP.GT.U32.AND P5, PT, R8.reuse, R9, PT ;  /* 0x000000090800720c */ /* 0x040fe20003fa4070 */
[----:B------:R-:W-:Y:S01]  /*58b0*/  IMAD R4, R8, R4, R5 ;  /* 0x0000000408047224 */ /* 0x000fe200078e0205 */
[----:B------:R-:W-:Y:S01]  /*58c0*/  IADD3 R5, R10, 0x100, RZ ;  /* 0x000001000a057810 */ /* 0x000fe20007ffe0ff */
[----:B------:R-:W-:Y:S01]  /*58d0*/  IMAD.MOV.U32 R6, RZ, RZ, R7 ;  /* 0x000000ffff067224 */ /* 0x000fe200078e0007 */
[----:B------:R0:W-:Y:S01]  /*58e0*/  STL [R1+0xdc], R3 ;  /* 0x0000dc0301007387 */ /* 0x0001e20000100800 */
[----:B------:R-:W-:-:S02]  /*58f0*/  IMAD R13, R8, R16, R13 ;  /* 0x00000010080d7224 */ /* 0x000fc400078e020d */
[----:B------:R-:W-:Y:S01]  /*5900*/  @!P2 IMAD.MOV R6, RZ, RZ, -R6 ;  /* 0x000000ffff06a224 */ /* 0x000fe200078e0a06 */
[----:B------:R-:W-:Y:S01]  /*5910*/  ISETP.GT.U32.AND P2, PT, R8, R4, PT ;  /* 0x000000040800720c */ /* 0x000fe20003f44070 */
[--C-:B------:R-:W-:Y:S01]  /*5920*/  @!P6 IMAD.IADD R15, R15, 0x1, -R8.reuse ;  /* 0x000000010f0fe824 */ /* 0x100fe200078e0a08 */
[----:B------:R-:W-:Y:S01]  /*5930*/  ISETP.GE.AND P6, PT, R18, RZ, PT ;  /* 0x000000ff1200720c */ /* 0x000fe20003fc6270 */
[----:B------:R-:W-:Y:S01]  /*5940*/  @!P0 IMAD.IADD R20, R20, 0x1, -R8 ;  /* 0x0000000114148824 */ /* 0x000fe200078e0a08 */
[----:B------:R-:W-:Y:S01]  /*5950*/  ISETP.GT.U32.AND P0, PT, R8, R13, PT ;  /* 0x0000000d0800720c */ /* 0x000fe20003f04070 */
[----:B------:R2:W-:Y:S01]  /*5960*/  STL [R1+0xd8], R6 ;  /* 0x0000d80601007387 */ /* 0x0005e20000100800 */
[----:B0-----:R-:W-:Y:S02]  /*5970*/  IMAD.MOV.U32 R3, RZ, RZ, R21 ;  /* 0x000000ffff037224 */ /* 0x001fe400078e0015 */
[----:B------:R-:W-:Y:S02]  /*5980*/  IMAD.MOV.U32 R7, RZ, RZ, R20 ;  /* 0x000000ffff077224 */ /* 0x000fe400078e0014 */
[----:B------:R-:W-:Y:S01]  /*5990*/  @!P1 IMAD.MOV R3, RZ, RZ, -R3 ;  /* 0x000000ffff039224 */ /* 0x000fe200078e0a03 */
[----:B------:R-:W-:Y:S01]  /*59a0*/  ISETP.GE.AND P1, PT, R17, RZ, PT ;  /* 0x000000ff1100720c */ /* 0x000fe20003f26270 */
[----:B------:R-:W-:Y:S01]  /*59b0*/  @!P4 IMAD.MOV R7, RZ, RZ, -R7 ;  /* 0x000000ffff07c224 */ /* 0x000fe200078e0a07 */
[----:B------:R-:W-:Y:S01]  /*59c0*/  IABS R17, R5 ;  /* 0x0000000500117213 */ /* 0x000fe20000000000 */
[----:B------:R-:W-:Y:S01]  /*59d0*/  @!P5 IMAD.IADD R9, R9, 0x1, -R8 ;  /* 0x000000010909d824 */ /* 0x000fe200078e0a08 */
[----:B------:R0:W-:Y:S01]  /*59e0*/  STL [R1+0xd4], R3 ;  /* 0x0000d40301007387 */ /* 0x0001e20000100800 */
[----:B--2---:R-:W-:Y:S01]  /*59f0*/  IMAD.HI.U32 R6, R0, R12, RZ ;  /* 0x0000000c00067227 */ /* 0x004fe200078e00ff */
[----:B------:R-:W-:-:S02]  /*5a00*/  ISETP.GE.AND P5, PT, R11, RZ, PT ;  /* 0x000000ff0b00720c */ /* 0x000fc40003fa6270 */
[----:B------:R-:W-:Y:S01]  /*5a10*/  STL [R1+0xd0], R7 ;  /* 0x0000d00701007387 */ /* 0x000fe20000100800 */
[----:B------:R-:W-:Y:S01]  /*5a20*/  @!P2 IMAD.IADD R4, R4, 0x1, -R8 ;  /* 0x000000010404a824 */ /* 0x000fe200078e0a08 */
[----:B------:R-:W-:Y:S01]  /*5a30*/  ISETP.GE.AND P2, PT, R2, RZ, PT ;  /* 0x000000ff0200720c */ /* 0x000fe20003f46270 */
[----:B------:R-:W-:Y:S02]  /*5a40*/  IMAD.MOV R6, RZ, RZ, -R6 ;  /* 0x000000ffff067224 */ /* 0x000fe400078e0a06 */
[----:B------:R-:W-:Y:S01]  /*5a50*/  @!P0 IMAD.IADD R13, R13, 0x1, -R8 ;  /* 0x000000010d0d8824 */ /* 0x000fe200078e0a08 */
[C---:B------:R-:W-:Y:S01]  /*5a60*/  ISETP.GT.U32.AND P0, PT, R8.reuse, R4, PT ;  /* 0x000000040800720c */ /* 0x040fe20003f04070 */
[----:B0-----:R-:W-:Y:S02]  /*5a70*/  IMAD.MOV.U32 R3, RZ, RZ, R15 ;  /* 0x000000ffff037224 */ /* 0x001fe400078e000f */
[C---:B------:R-:W-:Y:S01]  /*5a80*/  IMAD R12, R8.reuse, R6, R12 ;  /* 0x00000006080c7224 */ /* 0x040fe200078e020c */
[----:B------:R-:W-:Y:S01]  /*5a90*/  ISETP.GT.U32.AND P4, PT, R8, R13, PT ;  /* 0x0000000d0800720c */ /* 0x000fe20003f84070 */
[----:B------:R-:W-:Y:S01]  /*5aa0*/  @!P3 IMAD.MOV R3, RZ, RZ, -R3 ;  /* 0x000000ffff03b224 */ /* 0x000fe200078e0a03 */
[----:B------:R-:W-:Y:S01]  /*5ab0*/  ISETP.GE.AND P3, PT, R5, RZ, PT ;  /* 0x000000ff0500720c */ /* 0x000fe20003f66270 */
[----:B------:R-:W-:Y:S01]  /*5ac0*/  IMAD.HI.U32 R2, R0, R17, RZ ;  /* 0x0000001100027227 */ /* 0x000fe200078e00ff */
[----:B------:R-:W-:-:S02]  /*5ad0*/  IADD3 R5, R10, 0xf8, RZ ;  /* 0x000000f80a057810 */ /* 0x000fc40007ffe0ff */
[----:B------:R0:W-:Y:S01]  /*5ae0*/  STL [R1+0xcc], R3 ;  /* 0x0000cc0301007387 */ /* 0x0001e20000100800 */
[----:B------:R-:W-:Y:S02]  /*5af0*/  IMAD.MOV R2, RZ, RZ, -R2 ;  /* 0x000000ffff027224 */ /* 0x000fe400078e0a02 */
[--C-:B------:R-:W-:Y:S01]  /*5b00*/  @!P0 IMAD.IADD R4, R4, 0x1, -R8.reuse ;  /* 0x0000000104048824 */ /* 0x100fe200078e0a08 */
[----:B------:R-:W-:Y:S01]  /*5b10*/  ISETP.GE.AND P0, PT, R14, RZ, PT ;  /* 0x000000ff0e00720c */ /* 0x000fe20003f06270 */
[----:B------:R-:W-:Y:S01]  /*5b20*/  IMAD R17, R8, R2, R17 ;  /* 0x0000000208117224 */ /* 0x000fe200078e0211 */
[----:B------:R-:W-:Y:S01]  /*5b30*/  IABS R14, R14 ;  /* 0x0000000e000e7213 */ /* 0x000fe20000000000 */
[----:B------:R-:W-:Y:S01]  /*5b40*/  @!P4 IMAD.IADD R13, R13, 0x1, -R8 ;  /* 0x000000010d0dc824 */ /* 0x000fe200078e0a08 */
[----:B------:R-:W-:Y:S01]  /*5b50*/  IADD3 R2, R10, 0xf4, RZ ;  /* 0x000000f40a027810 */ /* 0x000fe20007ffe0ff */
[----:B0-----:R-:W-:Y:S01]  /*5b60*/  IMAD.MOV.U32 R3, RZ, RZ, R9 ;  /* 0x000000ffff037224 */ /* 0x001fe200078e0009 */
[----:B------:R-:W-:Y:S01]  /*5b70*/  ISETP.GT.U32.AND P4, PT, R8, R17, PT ;  /* 0x000000110800720c */ /* 0x000fe20003f84070 */
[----:B------:R-:W-:Y:S01]  /*5b80*/  IMAD.HI.U32 R6, R0, R14, RZ ;  /* 0x0000000e00067227 */ /* 0x000fe200078e00ff */
[----:B------:R-:W-:-:S02]  /*5b90*/  IABS R7, R2 ;  /* 0x0000000200077213 */ /* 0x000fc40000000000 */
[----:B------:R-:W-:Y:S01]  /*5ba0*/  IABS R9, R5 ;  /* 0x0000000500097213 */ /* 0x000fe20000000000 */
[----:B------:R-:W-:Y:S01]  /*5bb0*/  @!P1 IMAD.MOV R3, RZ, RZ, -R3 ;  /* 0x000000ffff039224 */ /* 0x000fe200078e0a03 */
[----:B------:R-:W-:Y:S01]  /*5bc0*/  ISETP.GT.U32.AND P1, PT, R8, R12, PT ;  /* 0x0000000c0800720c */ /* 0x000fe20003f24070 */
[----:B------:R-:W-:-:S03]  /*5bd0*/  IMAD.MOV R6, RZ, RZ, -R6 ;  /* 0x000000ffff067224 */ /* 0x000fc600078e0a06 */
[----:B------:R0:W-:Y:S01]  /*5be0*/  STL [R1+0xc8], R3 ;  /* 0x0000c80301007387 */ /* 0x0001e20000100800 */
[----:B------:R-:W-:Y:S02]  /*5bf0*/  IMAD R14, R8, R6, R14 ;  /* 0x00000006080e7224 */ /* 0x000fe400078e020e */
[----:B------:R-:W-:-:S05]  /*5c00*/  @!P4 IMAD.IADD R17, R17, 0x1, -R8 ;  /* 0x000000011111c824 */ /* 0x000fca00078e0a08 */
[----:B------:R-:W-:Y:S01]  /*5c10*/  ISETP.GT.U32.AND P4, PT, R8, R17, PT ;  /* 0x000000110800720c */ /* 0x000fe20003f84070 */
[----:B------:R-:W-:Y:S01]  /*5c20*/  @!P1 IMAD.IADD R12, R12, 0x1, -R8 ;  /* 0x000000010c0c9824 */ /* 0x000fe200078e0a08 */
[----:B------:R-:W-:Y:S01]  /*5c30*/  ISETP.GE.AND P1, PT, R5, RZ, PT ;  /* 0x000000ff0500720c */ /* 0x000fe20003f26270 */
[----:B0-----:R-:W-:Y:S02]  /*5c40*/  IMAD.MOV.U32 R3, RZ, RZ, R4 ;  /* 0x000000ffff037224 */ /* 0x001fe400078e0004 */
[----:B------:R-:W-:-:S04]  /*5c50*/  IMAD.HI.U32 R4, R0, R7, RZ ;  /* 0x0000000700047227 */ /* 0x000fc800078e00ff */
[----:B------:R-:W-:Y:S01]  /*5c60*/  @!P6 IMAD.MOV R3, RZ, RZ, -R3 ;  /* 0x000000ffff03e224 */ /* 0x000fe200078e0a03 */
[----:B------:R-:W-:Y:S01]  /*5c70*/  ISETP.GT.U32.AND P6, PT, R8, R12, PT ;  /* 0x0000000c0800720c */ /* 0x000fe20003fc4070 */
[----:B------:R-:W-:-:S03]  /*5c80*/  IMAD.HI.U32 R5, R0, R9, RZ ;  /* 0x0000000900057227 */ /* 0x000fc600078e00ff */
[----:B------:R0:W-:Y:S01]  /*5c90*/  STL [R1+0x5c], R3 ;  /* 0x00005c0301007387 */ /* 0x0001e20000100800 */
[----:B------:R-:W-:Y:S02]  /*5ca0*/  IMAD.MOV R4, RZ, RZ, -R4 ;  /* 0x000000ffff047224 */ /* 0x000fe400078e0a04 */
[----:B------:R-:W-:Y:S02]  /*5cb0*/  IMAD.MOV R5, RZ, RZ, -R5 ;  /* 0x000000ffff057224 */ /* 0x000fe400078e0a05 */
[----:B------:R-:W-:Y:S01]  /*5cc0*/  IMAD R7, R8, R4, R7 ;  /* 0x0000000408077224 */ /* 0x000fe200078e0207 */
[----:B------:R-:W-:Y:S01]  /*5cd0*/  IADD3 R4, R10, 0xe4, RZ ;  /* 0x000000e40a047810 */ /* 0x000fe20007ffe0ff */
[----:B------:R-:W-:Y:S01]  /*5ce0*/  IMAD R9, R8, R5, R9 ;  /* 0x0000000508097224 */ /* 0x000fe200078e0209 */
[----:B------:R-:W-:Y:S01]  /*5cf0*/  IADD3 R5, R10, 0xe8, RZ ;  /* 0x000000e80a057810 */ /* 0x000fe20007ffe0ff */
[--C-:B------:R-:W-:Y:S01]  /*5d00*/  @!P6 IMAD.IADD R12, R12, 0x1, -R8.reuse ;  /* 0x000000010c0ce824 */ /* 0x100fe200078e0a08 */
[----:B------:R-:W-:Y:S01]  /*5d10*/  ISETP.GT.U32.AND P6, PT, R8, R14, PT ;  /* 0x0000000e0800720c */ /* 0x000fe20003fc4070 */
[----:B0-----:R-:W-:Y:S01]  /*5d20*/  IMAD.MOV.U32 R3, RZ, RZ, R13 ;  /* 0x000000ffff037224 */ /* 0x001fe200078e000d */
[----:B------:R-:W-:Y:S01]  /*5d30*/  IADD3 R13, R10, 0xec, RZ ;  /* 0x000000ec0a0d7810 */ /* 0x000fe20007ffe0ff */
[----:B------:R-:W-:Y:S01]  /*5d40*/  @!P4 IMAD.IADD R17, R17, 0x1, -R8 ;  /* 0x000000011111c824 */ /* 0x000fe200078e0a08 */
[----:B------:R-:W-:Y:S01]  /*5d50*/  ISETP.GT.U32.AND P4, PT, R8, R9, PT ;  /* 0x000000090800720c */ /* 0x000fe20003f84070 */
[----:B------:R-:W-:Y:S01]  /*5d60*/  @!P5 IMAD.MOV R3, RZ, RZ, -R3 ;  /* 0x000000ffff03d224 */ /* 0x000fe200078e0a03 */
[----:B------:R-:W-:-:S02]  /*5d70*/  ISETP.GE.AND P5, PT, R2, RZ, PT ;  /* 0x000000ff0200720c */ /* 0x000fc40003fa6270 */
[----:B------:R-:W-:Y:S02]  /*5d80*/  IADD3 R2, R10, 0xf0, RZ ;  /* 0x000000f00a027810 */ /* 0x000fe40007ffe0ff */
[----:B------:R0:W-:Y:S01]  /*5d90*/  STL [R1+0xc4], R3 ;  /* 0x0000c40301007387 */ /* 0x0001e20000100800 */
[----:B------:R-:W-:Y:S02]  /*5da0*/  IABS R15, R5 ;  /* 0x00000005000f7213 */ /* 0x000fe40000000000 */
[--C-:B------:R-:W-:Y:S01]  /*5db0*/  @!P6 IMAD.IADD R14, R14, 0x1, -R8.reuse ;  /* 0x000000010e0ee824 */ /* 0x100fe200078e0a08 */
[----:B------:R-:W-:Y:S02]  /*5dc0*/  ISETP.GT.U32.AND P6, PT, R8, R7, PT ;  /* 0x000000070800720c */ /* 0x000fe40003fc4070 */
[----:B------:R-:W-:Y:S01]  /*5dd0*/  IABS R6, R2 ;  /* 0x0000000200067213 */ /* 0x000fe20000000000 */
[----:B------:R-:W-:Y:S01]  /*5de0*/  @!P4 IMAD.IADD R9, R9, 0x1, -R8 ;  /* 0x000000010909c824 */ /* 0x000fe200078e0a08 */
[----:B------:R-:W-:Y:S01]  /*5df0*/  IABS R16, R13 ;  /* 0x0000000d00107213 */ /* 0x000fe20000000000 */
[----:B0-----:R-:W-:Y:S01]  /*5e00*/  IMAD.MOV.U32 R3, RZ, RZ, R12 ;  /* 0x000000ffff037224 */ /* 0x001fe200078e000c */
[----:B------:R-:W-:Y:S01]  /*5e10*/  IABS R11, R4 ;  /* 0x00000004000b7213 */ /* 0x000fe20000000000 */
[----:B------:R-:W-:Y:S01]  /*5e20*/  IMAD.HI.U32 R12, R0, R6, RZ ;  /* 0x00000006000c7227 */ /* 0x000fe200078e00ff */
[----:B------:R-:W-:-:S03]  /*5e30*/  ISETP.GT.U32.AND P4, PT, R8, R9, PT ;  /* 0x000000090800720c */ /* 0x000fc60003f84070 */
[----:B------:R-:W-:Y:S01]  /*5e40*/  @!P2 IMAD.MOV R3, RZ, RZ, -R3 ;  /* 0x000000ffff03a224 */ /* 0x000fe200078e0a03 */
[C---:B------:R-:W-:Y:S01]  /*5e50*/  ISETP.GT.U32.AND P2, PT, R8.reuse, R14, PT ;  /* 0x0000000e0800720c */ /* 0x040fe20003f44070 */
[----:B------:R-:W-:Y:S02]  /*5e60*/  @!P6 IMAD.IADD R7, R7, 0x1, -R8 ;  /* 0x000000010707e824 */ /* 0x000fe400078e0a08 */
[----:B------:R-:W-:Y:S01]  /*5e70*/  IMAD.MOV R12, RZ, RZ, -R12 ;  /* 0x000000ffff0c7224 */ /* 0x000fe200078e0a0c */
[----:B------:R0:W-:Y:S02]  /*5e80*/  STL [R1+0x7c], R3 ;  /* 0x00007c0301007387 */ /* 0x0001e40000100800 */
[----:B------:R-:W-:-:S03]  /*5e90*/  ISETP.GT.U32.AND P6, PT, R8, R7, PT ;  /* 0x000000070800720c */ /* 0x000fc60003fc4070 */
[----:B------:R-:W-:Y:S01]  /*5ea0*/  @!P4 IMAD.IADD R9, R9, 0x1, -R8 ;  /* 0x000000010909c824 */ /* 0x000fe200078e0a08 */
[----:B------:R-:W-:-:S03]  /*5eb0*/  ISETP.GE.AND P4, PT, R13, RZ, PT ;  /* 0x000000ff0d00720c */ /* 0x000fc60003f86270 */
[----:B------:R-:W-:Y:S02]  /*5ec0*/  @!P2 IMAD.IADD R14, R14, 0x1, -R8 ;  /* 0x000000010e0ea824 */ /* 0x000fe400078e0a08 */
[----:B0-----:R-:W-:Y:S02]  /*5ed0*/  IMAD.MOV.U32 R3, RZ, RZ, R17 ;  /* 0x000000ffff037224 */ /* 0x001fe400078e0011 */
[----:B------:R-:W-:-:S04]  /*5ee0*/  IMAD.HI.U32 R17, R0, R16, RZ ;  /* 0x0000001000117227 */ /* 0x000fc800078e00ff */
[----:B------:R-:W-:Y:S01]  /*5ef0*/  @!P3 IMAD.MOV R3, RZ, RZ, -R3 ;  /* 0x000000ffff03b224 */ /* 0x000fe200078e0a03 */
[----:B------:R-:W-:Y:S01]  /*5f00*/  ISETP.GE.AND P3, PT, R2, RZ, PT ;  /* 0x000000ff0200720c */ /* 0x000fe20003f66270 */
[----:B------:R-:W-:Y:S02]  /*5f10*/  IMAD R2, R8, R12, R6 ;  /* 0x0000000c08027224 */ /* 0x000fe400078e0206 */
[----:B------:R-:W-:Y:S01]  /*5f20*/  IMAD.HI.U32 R6, R0, R15, RZ ;  /* 0x0000000f00067227 */ /* 0x000fe200078e00ff */
[----:B------:R0:W-:Y:S02]  /*5f30*/  STL [R1+0xc0], R3 ;  /* 0x0000c00301007387 */ /* 0x0001e40000100800 */
[----:B------:R-:W-:Y:S01]  /*5f40*/  ISETP.GT.U32.AND P2, PT, R8, R2, PT ;  /* 0x000000020800720c */ /* 0x000fe20003f44070 */
[----:B------:R-:W-:-:S04]  /*5f50*/  IMAD.HI.U32 R12, R0, R11, RZ ;  /* 0x0000000b000c7227 */ /* 0x000fc800078e00ff */
[----:B------:R-:W-:Y:S02]  /*5f60*/  IMAD.MOV R6, RZ, RZ, -R6 ;  /* 0x000000ffff067224 */ /* 0x000fe400078e0a06 */
[----:B------:R-:W-:Y:S02]  /*5f70*/  IMAD.MOV R17, RZ, RZ, -R17 ;  /* 0x000000ffff117224 */ /* 0x000fe400078e0a11 */
[----:B0-----:R-:W-:Y:S02]  /*5f80*/  IMAD.MOV.U32 R3, RZ, RZ, R14 ;  /* 0x000000ffff037224 */ /* 0x001fe400078e000e */
[----:B------:R-:W-:Y:S02]  /*5f90*/  IMAD.MOV R12, RZ, RZ, -R12 ;  /* 0x000000ffff0c7224 */ /* 0x000fe400078e0a0c */
[----:B------:R-:W-:Y:S02]  /*5fa0*/  @!P0 IMAD.MOV R3, RZ, RZ, -R3 ;  /* 0x000000ffff038224 */ /* 0x000fe400078e0a03 */
[----:B------:R-:W-:Y:S01]  /*5fb0*/  IMAD R15, R8, R6, R15 ;  /* 0x00000006080f7224 */ /* 0x000fe200078e020f */
[----:B------:R-:W-:Y:S01]  /*5fc0*/  IADD3 R6, R10, 0xe0, RZ ;  /* 0x000000e00a067810 */ /* 0x000fe20007ffe0ff */
[----:B------:R-:W-:Y:S01]  /*5fd0*/  @!P6 IMAD.IADD R7, R7, 0x1, -R8 ;  /* 0x000000010707e824 */ /* 0x000fe200078e0a08 */
[----:B------:R0:W-:Y:S01]  /*5fe0*/  STL [R1+0xac], R3 ;  /* 0x0000ac0301007387 */ /* 0x0001e20000100800 */
[C---:B------:R-:W-:Y:S01]  /*5ff0*/  IMAD R13, R8.reuse, R17, R16 ;  /* 0x00000011080d7224 */ /* 0x040fe200078e0210 */
[C---:B------:R-:W-:Y:S01]  /*6000*/  ISETP.GT.U32.AND P6, PT, R8.reuse, R15, PT ;  /* 0x0000000f0800720c */ /* 0x040fe20003fc4070 */
[----:B------:R-:W-:Y:S01]  /*6010*/  IMAD R11, R8, R12, R11 ;  /* 0x0000000c080b7224 */ /* 0x000fe200078e020b */
[----:B------:R-:W-:Y:S01]  /*6020*/  IABS R14, R6 ;  /* 0x00000006000e7213 */ /* 0x000fe20000000000 */
[----:B------:R-:W-:Y:S01]  /*6030*/  @!P2 IMAD.IADD R2, R2, 0x1, -R8 ;  /* 0x000000010202a824 */ /* 0x000fe200078e0a08 */
[C---:B------:R-:W-:Y:S01]  /*6040*/  ISETP.GT.U32.AND P0, PT, R8.reuse, R13, PT ;  /* 0x0000000d0800720c */ /* 0x040fe20003f04070 */
[----:B------:R-:W-:Y:S01]  /*6050*/  @!P1 IMAD.MOV R9, RZ, RZ, -R9 ;  /* 0x000000ffff099224 */ /* 0x000fe200078e0a09 */
[----:B------:R-:W-:Y:S01]  /*6060*/  ISETP.GE.AND P1, PT, R5, RZ, PT ;  /* 0x000000ff0500720c */ /* 0x000fe20003f26270 */
[----:B0-----:R-:W-:Y:S01]  /*6070*/  IMAD.MOV.U32 R3, RZ, RZ, R7 ;  /* 0x000000ffff037224 */ /* 0x001fe200078e0007 */
[----:B------:R-:W-:-:S02]  /*6080*/  ISETP.GT.U32.AND P2, PT, R8, R2, PT ;  /* 0x000000020800720c */ /* 0x000fc40003f44070 */
[----:B------:R0:W-:Y:S01]  /*6090*/  STL [R1+0xb4], R9 ;  /* 0x0000b40901007387 */ /* 0x0001e20000100800 */
[----:B------:R-:W-:Y:S01]  /*60a0*/  IADD3 R5, R10, 0xdc, RZ ;  /* 0x000000dc0a057810 */ /* 0x000fe20007ffe0ff */
[----:B------:R-:W-:Y:S01]  /*60b0*/  @!P5 IMAD.MOV R3, RZ, RZ, -R3 ;  /* 0x000000ffff03d224 */ /* 0x000fe200078e0a03 */
[----:B------:R-:W-:Y:S01]  /*60c0*/  ISETP.GT.U32.AND P5, PT, R8, R11, PT ;  /* 0x0000000b0800720c */ /* 0x000fe20003fa4070 */
[--C-:B------:R-:W-:Y:S01]  /*60d0*/  @!P6 IMAD.IADD R15, R15, 0x1, -R8.reuse ;  /* 0x000000010f0fe824 */ /* 0x100fe200078e0a08 */
[----:B------:R-:W-:Y:S01]  /*60e0*/  IADD3 R12, R10, 0xd0, RZ ;  /* 0x000000d00a0c7810 */ /* 0x000fe20007ffe0ff */
[----:B------:R-:W-:Y:S01]  /*60f0*/  IMAD.HI.U32 R7, R0, R14, RZ ;  /* 0x0000000e00077227 */ /* 0x000fe200078e00ff */
[----:B------:R2:W-:Y:S02]  /*6100*/  STL [R1+0xb8], R3 ;  /* 0x0000b80301007387 */ /* 0x0005e40000100800 */
[----:B------:R-:W-:Y:S01]  /*6110*/  IABS R16, R12 ;  /* 0x0000000c00107213 */ /* 0x000fe20000000000 */
[--C-:B------:R-:W-:Y:S01]  /*6120*/  @!P0 IMAD.IADD R13, R13, 0x1, -R8.reuse ;  /* 0x000000010d0d8824 */ /* 0x100fe200078e0a08 */
[----:B0-----:R-:W-:Y:S01]  /*6130*/  IABS R9, R5 ;  /* 0x0000000500097213 */ /* 0x001fe20000000000 */
[--C-:B------:R-:W-:Y:S01]  /*6140*/  @!P2 IMAD.IADD R2, R2, 0x1, -R8.reuse ;  /* 0x000000010202a824 */ /* 0x100fe200078e0a08 */
[----:B------:R-:W-:Y:S01]  /*6150*/  ISETP.GE.AND P0, PT, R6, RZ, PT ;  /* 0x000000ff0600720c */ /* 0x000fe20003f06270 */
[----:B------:R-:W-:Y:S01]  /*6160*/  IMAD.MOV R7, RZ, RZ, -R7 ;  /* 0x000000ffff077224 */ /* 0x000fe200078e0a07 */
[C---:B------:R-:W-:Y:S01]  /*6170*/  ISETP.GT.U32.AND P6, PT, R8.reuse, R13, PT ;  /* 0x0000000d0800720c */ /* 0x040fe20003fc4070 */
[----:B------:R-:W-:Y:S01]  /*6180*/  @!P5 IMAD.IADD R11, R11, 0x1, -R8 ;  /* 0x000000010b0bd824 */ /* 0x000fe200078e0a08 */
[----:B------:R-:W-:Y:S01]  /*6190*/  ISETP.GT.U32.AND P5, PT, R8, R15, PT ;  /* 0x0000000f0800720c */ /* 0x000fe20003fa4070 */
[----:B------:R-:W-:Y:S01]  /*61a0*/  IMAD.HI.U32 R6, R0, R9, RZ ;  /* 0x0000000900067227 */ /* 0x000fe200078e00ff */
[----:B------:R-:W-:-:S02]  /*61b0*/  ISETP.GE.AND P2, PT, R4, RZ, PT ;  /* 0x000000ff0400720c */ /* 0x000fc40003f46270 */
[C---:B------:R-:W-:Y:S01]  /*61c0*/  IADD3 R4, R10.reuse, 0xd8, RZ ;  /* 0x000000d80a047810 */ /* 0x040fe20007ffe0ff */
[----:B------:R-:W-:Y:S02]  /*61d0*/  IMAD.MOV R6, RZ, RZ, -R6 ;  /* 0x000000ffff067224 */ /* 0x000fe400078e0a06 */
[----:B--2---:R-:W-:Y:S01]  /*61e0*/  IMAD.MOV.U32 R3, RZ, RZ, R2 ;  /* 0x000000ffff037224 */ /* 0x004fe200078e0002 */
[----:B------:R-:W-:Y:S01]  /*61f0*/  IADD3 R2, R10, 0xd4, RZ ;  /* 0x000000d40a027810 */ /* 0x000fe20007ffe0ff */
[C---:B------:R-:W-:Y:S02]  /*6200*/  IMAD R9, R8.reuse, R6, R9 ;  /* 0x0000000608097224 */ /* 0x040fe400078e0209 */
[C---:B------:R-:W-:Y:S01]  /*6210*/  IMAD R14, R8.reuse, R7, R14 ;  /* 0x00000007080e7224 */ /* 0x040fe200078e020e */
[----:B------:R-:W-:Y:S01]  /*6220*/  IABS R6, R2 ;  /* 0x0000000200067213 */ /* 0x000fe20000000000 */
[----:B------:R-:W-:Y:S01]  /*6230*/  @!P3 IMAD.MOV R3, RZ, RZ, -R3 ;  /* 0x000000ffff03b224 */ /* 0x000fe200078e0a03 */
[C---:B------:R-:W-:Y:S01]  /*6240*/  ISETP.GT.U32.AND P3, PT, R8.reuse, R11, PT ;  /* 0x0000000b0800720c */ /* 0x040fe20003f64070 */
[--C-:B------:R-:W-:Y:S01]  /*6250*/  @!P5 IMAD.IADD R15, R15, 0x1, -R8.reuse ;  /* 0x000000010f0fd824 */ /* 0x100fe200078e0a08 */
[C---:B------:R-:W-:Y:S01]  /*6260*/  ISETP.GT.U32.AND P5, PT, R8.reuse, R9, PT ;  /* 0x000000090800720c */ /* 0x040fe20003fa4070 */
[----:B------:R-:W-:Y:S01]  /*6270*/  @!P6 IMAD.IADD R13, R13, 0x1, -R8 ;  /* 0x000000010d0de824 */ /* 0x000fe200078e0a08 */
[----:B------:R-:W-:Y:S01]  /*6280*/  ISETP.GT.U32.AND P6, PT, R8, R14, PT ;  /* 0x0000000e0800720c */ /* 0x000fe20003fc4070 */
[----:B------:R0:W-:Y:S01]  /*6290*/  STL [R1+0xbc], R3 ;  /* 0x0000bc0301007387 */ /* 0x0001e20000100800 */
[----:B------:R-:W-:Y:S01]  /*62a0*/  IMAD.HI.U32 R17, R0, R6, RZ ;  /* 0x0000000600117227 */ /* 0x000fe200078e00ff */
[----:B------:R-:W-:-:S03]  /*62b0*/  IABS R7, R4 ;  /* 0x0000000400077213 */ /* 0x000fc60000000000 */
[----:B------:R-:W-:-:S03]  /*62c0*/  @!P1 IMAD.MOV R15, RZ, RZ, -R15 ;  /* 0x000000ffff0f9224 */ /* 0x000fc600078e0a0f */
[--C-:B------:R-:W-:Y:S01]  /*62d0*/  @!P3 IMAD.IADD R11, R11, 0x1, -R8.reuse ;  /* 0x000000010b0bb824 */ /* 0x100fe200078e0a08 */
[----:B------:R-:W-:Y:S01]  /*62e0*/  ISETP.GE.AND P3, PT, R5, RZ, PT ;  /* 0x000000ff0500720c */ /* 0x000fe20003f66270 */
[----:B0-----:R-:W-:Y:S02]  /*62f0*/  IMAD.MOV.U32 R3, RZ, RZ, R13 ;  /* 0x000000ffff037224 */ /* 0x001fe400078e000d */
[----:B------:R-:W-:Y:S02]  /*6300*/  @!P5 IMAD.IADD R9, R9, 0x1, -R8 ;  /* 0x000000010909d824 */ /* 0x000fe400078e0a08 */
[----:B------:R-:W-:Y:S02]  /*6310*/  IMAD.MOV.U32 R5, RZ, RZ, R16 ;  /* 0x000000ffff057224 */ /* 0x000fe400078e0010 */
[----:B------:R-:W-:Y:S01]  /*6320*/  @!P6 IMAD.IADD R14, R14, 0x1, -R8 ;  /* 0x000000010e0ee824 */ /* 0x000fe200078e0a08 */
[----:B------:R-:W-:Y:S01]  /*6330*/  ISETP.GE.AND P6, PT, R4, RZ, PT ;  /* 0x000000ff0400720c */ /* 0x000fe20003fc6270 */
[----:B------:R-:W-:Y:S01]  /*6340*/  @!P4 IMAD.MOV R3, RZ, RZ, -R3 ;  /* 0x000000ffff03c224 */ /* 0x000fe200078e0a03 */
[----:B------:R-:W-:Y:S01]  /*6350*/  ISETP.GT.U32.AND P5, PT, R8, R9, PT ;  /* 0x000000090800720c */ /* 0x000fe20003fa4070 */
[----:B------:R-:W-:Y:S01]  /*6360*/  IMAD.HI.U32 R4, R0, R5, RZ ;  /* 0x0000000500047227 */ /* 0x000fe200078e00ff */
[----:B------:R-:W-:-:S02]  /*6370*/  ISETP.GT.U32.AND P4, PT, R8, R14, PT ;  /* 0x0000000e0800720c */ /* 0x000fc40003f84070 */
[----:B------:R0:W-:Y:S01]  /*6380*/  STL [R1+0xb0], R3 ;  /* 0x0000b00301007387 */ /* 0x0001e20000100800 */
[----:B------:R-:W-:Y:S01]  /*6390*/  IMAD.MOV R13, RZ, RZ, -R17 ;  /* 0x000000ffff0d7224 */ /* 0x000fe200078e0a11 */
[----:B------:R-:W-:Y:S01]  /*63a0*/  IADD3 R17, R10, 0xcc, RZ ;  /* 0x000000cc0a117810 */ /* 0x000fe20007ffe0ff */
[----:B------:R-:W-:Y:S01]  /*63b0*/  IMAD.MOV R4, RZ, RZ, -R4 ;  /* 0x000000ffff047224 */ /* 0x000fe200078e0a04 */
[----:B------:R2:W-:Y:S01]  /*63c0*/  STL [R1+0x9c], R15 ;  /* 0x00009c0f01007387 */ /* 0x0005e20000100800 */
[----:B------:R-:W-:Y:S02]  /*63d0*/  IMAD R6, R8, R13, R6 ;  /* 0x0000000d08067224 */ /* 0x000fe400078e0206 */
[----:B------:R-:W-:-:S04]  /*63e0*/  IMAD.HI.U32 R16, R0, R7, RZ ;  /* 0x0000000700107227 */ /* 0x000fc800078e00ff */
[----:B0-----:R-:W-:Y:S01]  /*63f0*/  IMAD.MOV.U32 R3, RZ, RZ, R11 ;  /* 0x000000ffff037224 */ /* 0x001fe200078e000b */
[----:B------:R-:W-:Y:S01]  /*6400*/  IADD3 R11, R10, 0xc8, RZ ;  /* 0x000000c80a0b7810 */ /* 0x000fe20007ffe0ff */
[C---:B------:R-:W-:Y:S01]  /*6410*/  IMAD R5, R8.reuse, R4, R5 ;  /* 0x0000000408057224 */ /* 0x040fe200078e0205 */
[----:B------:R-:W-:Y:S01]  /*6420*/  IABS R4, R17 ;  /* 0x0000001100047213 */ /* 0x000fe20000000000 */
[----:B------:R-:W-:Y:S01]  /*6430*/  @!P2 IMAD.MOV R3, RZ, RZ, -R3 ;  /* 0x000000ffff03a224 */ /* 0x000fe200078e0a03 */
[C---:B------:R-:W-:Y:S01]  /*6440*/  ISETP.GT.U32.AND P2, PT, R8.reuse, R6, PT ;  /* 0x000000060800720c */ /* 0x040fe20003f44070 */
[----:B------:R-:W-:Y:S02]  /*6450*/  IMAD.MOV R16, RZ, RZ, -R16 ;  /* 0x000000ffff107224 */ /* 0x000fe400078e0a10 */
[--C-:B------:R-:W-:Y:S01]  /*6460*/  @!P5 IMAD.IADD R9, R9, 0x1, -R8.reuse ;  /* 0x000000010909d824 */ /* 0x100fe200078e0a08 */
[C---:B------:R-:W-:Y:S01]  /*6470*/  ISETP.GT.U32.AND P5, PT, R8.reuse, R5, PT ;  /* 0x000000050800720c */ /* 0x040fe20003fa4070 */
[----:B------:R-:W-:Y:S01]  /*6480*/  IMAD R7, R8, R16, R7 ;  /* 0x0000001008077224 */ /* 0x000fe200078e0207 */
[----:B------:R0:W-:Y:S01]  /*6490*/  STL [R1+0xa0], R3 ;  /* 0x0000a00301007387 */ /* 0x0001e20000100800 */
[----:B------:R-:W-:Y:S01]  /*64a0*/  @!P4 IMAD.IADD R14, R14, 0x1, -R8 ;  /* 0x000000010e0ec824 */ /* 0x000fe200078e0a08 */
[----:B------:R-:W-:Y:S01]  /*64b0*/  ISETP.GE.AND P4, PT, R2, RZ, PT ;  /* 0x000000ff0200720c */ /* 0x000fe20003f86270 */
[----:B------:R-:W-:Y:S01]  /*64c0*/  IMAD.HI.U32 R13, R0, R4, RZ ;  /* 0x00000004000d7227 */ /* 0x000fe200078e00ff */
[----:B------:R-:W-:-:S02]  /*64d0*/  ISETP.GT.U32.AND P1, PT, R8, R7, PT ;  /* 0x000000070800720c */ /* 0x000fc40003f24070 */
[----:B------:R-:W-:Y:S01]  /*64e0*/  IABS R2, R11 ;  /* 0x0000000b00027213 */ /* 0x000fe20000000000 */
[--C-:B------:R-:W-:Y:S02]  /*64f0*/  @!P2 IMAD.IADD R6, R6, 0x1, -R8.reuse ;  /* 0x000000010606a824 */ /* 0x100fe400078e0a08 */
[----:B------:R-:W-:Y:S02]  /*6500*/  IMAD.MOV R13, RZ, RZ, -R13 ;  /* 0x000000ffff0d7224 */ /* 0x000fe400078e0a0d */
[----:B------:R-:W-:Y:S01]  /*6510*/  @!P5 IMAD.IADD R5, R5, 0x1, -R8 ;  /* 0x000000010505d824 */ /* 0x000fe200078e0a08 */
[----:B------:R-:W-:Y:S01]  /*6520*/  ISETP.GT.U32.AND P5, PT, R8, R6, PT ;  /* 0x000000060800720c */ /* 0x000fe20003fa4070 */
[----:B--2---:R-:W-:-:S04]  /*6530*/  IMAD.HI.U32 R15, R0, R2, RZ ;  /* 0x00000002000f7227 */ /* 0x004fc800078e00ff */
[----:B------:R-:W-:Y:S01]  /*6540*/  @!P1 IMAD.IADD R7, R7, 0x1, -R8 ;  /* 0x0000000107079824 */ /* 0x000fe200078e0a08 */
[----:B------:R-:W-:Y:S01]  /*6550*/  ISETP.GE.AND P1, PT, R12, RZ, PT ;  /* 0x000000ff0c00720c */ /* 0x000fe20003f26270 */
[----:B------:R-:W-:Y:S01]  /*6560*/  IMAD.MOV R15, RZ, RZ, -R15 ;  /* 0x000000ffff0f7224 */ /* 0x000fe200078e0a0f */
[----:B------:R-:W-:Y:S01]  /*6570*/  IADD3 R12, R10, 0xc4, RZ ;  /* 0x000000c40a0c7810 */ /* 0x000fe20007ffe0ff */
[----:B0-----:R-:W-:Y:S01]  /*6580*/  IMAD.MOV.U32 R3, RZ, RZ, R14 ;  /* 0x000000ffff037224 */ /* 0x001fe200078e000e */
[C---:B------:R-:W-:Y:S01]  /*6590*/  ISETP.GT.U32.AND P2, PT, R8.reuse, R7, PT ;  /* 0x000000070800720c */ /* 0x040fe20003f44070 */
[C---:B------:R-:W-:Y:S01]  /*65a0*/  IMAD R2, R8.reuse, R15, R2 ;  /* 0x0000000f08027224 */ /* 0x040fe200078e0202 */
[----:B------:R-:W-:Y:S01]  /*65b0*/  IABS R14, R12 ;  /* 0x0000000c000e7213 */ /* 0x000fe20000000000 */
[----:B------:R-:W-:Y:S01]  /*65c0*/  @!P0 IMAD.MOV R3, RZ, RZ, -R3 ;  /* 0x000000ffff038224 */ /* 0x000fe200078e0a03 */
[----:B------:R-:W-:Y:S01]  /*65d0*/  ISETP.GT.U32.AND P0, PT, R8, R5, PT ;  /* 0x000000050800720c */ /* 0x000fe20003f04070 */
[----:B------:R-:W-:Y:S01]  /*65e0*/  @!P5 IMAD.IADD R6, R6, 0x1, -R8 ;  /* 0x000000010606d824 */ /* 0x000fe200078e0a08 */
[C---:B------:R-:W-:Y:S01]  /*65f0*/  ISETP.GT.U32.AND P5, PT, R8.reuse, R2, PT ;  /* 0x000000020800720c */ /* 0x040fe20003fa4070 */
[----:B------:R-:W-:Y:S01]  /*6600*/  IMAD R4, R8, R13, R4 ;  /* 0x0000000d08047224 */ /* 0x000fe200078e0204 */
[----:B------:R-:W-:Y:S01]  /*6610*/  IADD3 R13, R10, 0xc0, RZ ;  /* 0x000000c00a0d7810 */ /* 0x000fe20007ffe0ff */
[----:B------:R-:W-:Y:S01]  /*6620*/  IMAD.HI.U32 R18, R0, R14, RZ ;  /* 0x0000000e00127227 */ /* 0x000fe200078e00ff */
[----:B------:R0:W-:Y:S01]  /*6630*/  STL [R1+0xa4], R3 ;  /* 0x0000a40301007387 */ /* 0x0001e20000100800 */
[----:B------:R-:W-:-:S02]  /*6640*/  IADD3 R15, R10, 0xbc, RZ ;  /* 0x000000bc0a0f7810 */ /* 0x000fc40007ffe0ff */
[----:B------:R-:W-:Y:S01]  /*6650*/  @!P2 IMAD.IADD R7, R7, 0x1, -R8 ;  /* 0x000000010707a824 */ /* 0x000fe200078e0a08 */
[----:B------:R-:W-:Y:S01]  /*6660*/  ISETP.GT.U32.AND P2, PT, R8, R4, PT ;  /* 0x000000040800720c */ /* 0x000fe20003f44070 */
[----:B------:R-:W-:Y:S01]  /*6670*/  @!P4 IMAD.MOV R6, RZ, RZ, -R6 ;  /* 0x000000ffff06c224 */ /* 0x000fe200078e0a06 */
[----:B------:R-:W-:Y:S01]  /*6680*/  IABS R16, R13 ;  /* 0x0000000d00107213 */ /* 0x000fe20000000000 */
[----:B------:R-:W-:Y:S01]  /*6690*/  @!P0 IMAD.IADD R5, R5, 0x1, -R8 ;  /* 0x0000000105058824 */ /* 0x000fe200078e0a08 */
[----:B------:R-:W-:Y:S01]  /*66a0*/  ISETP.GE.AND P0, PT, R17, RZ, PT ;  /* 0x000000ff1100720c */ /* 0x000fe20003f06270 */
[----:B------:R-:W-:Y:S01]  /*66b0*/  IMAD.MOV R17, RZ, RZ, -R18 ;  /* 0x000000ffff117224 */ /* 0x000fe200078e0a12 */
[----:B------:R-:W-:Y:S01]  /*66c0*/  IABS R18, R15 ;  /* 0x0000000f00127213 */ /* 0x000fe20000000000 */
[----:B------:R-:W-:Y:S01]  /*66d0*/  @!P5 IMAD.IADD R2, R2, 0x1, -R8 ;  /* 0x000000010202d824 */ /* 0x000fe200078e0a08 */
[----:B------:R-:W-:Y:S01]  /*66e0*/  ISETP.GE.AND P4, PT, R12, RZ, PT ;  /* 0x000000ff0c00720c */ /* 0x000fe20003f86270 */
[----:B------:R-:W-:-:S02]  /*66f0*/  IMAD R14, R8, R17, R14 ;  /* 0x00000011080e7224 */ /* 0x000fc400078e020e */
[----:B------:R-:W-:Y:S01]  /*6700*/  IMAD.HI.U32 R19, R0, R16, RZ ;  /* 0x0000001000137227 */ /* 0x000fe200078e00ff */
[----:B------:R-:W-:-:S03]  /*6710*/  ISETP.GT.U32.AND P5, PT, R8, R2, PT ;  /* 0x000000020800720c */ /* 0x000fc60003fa4070 */
[----:B------:R-:W-:Y:S01]  /*6720*/  @!P6 IMAD.MOV R7, RZ, RZ, -R7 ;  /* 0x000000ffff07e224 */ /* 0x000fe200078e0a07 */
[----:B------:R-:W-:Y:S01]  /*6730*/  ISETP.GT.U32.AND P6, PT, R8, R14, PT ;  /* 0x0000000e0800720c */ /* 0x000fe20003fc4070 */
[----:B------:R-:W-:Y:S01]  /*6740*/  @!P2 IMAD.IADD R4, R4, 0x1, -R8 ;  /* 0x000000010404a824 */ /* 0x000fe200078e0a08 */
[----:B------:R-:W-:Y:S01]  /*6750*/  ISETP.GE.AND P2, PT, R11, RZ, PT ;  /* 0x000000ff0b00720c */ /* 0x000fe20003f46270 */
[----:B0-----:R-:W-:Y:S02]  /*6760*/  IMAD.MOV.U32 R3, RZ, RZ, R9 ;  /* 0x000000ffff037224 */ /* 0x001fe400078e0009 */
[----:B------:R-:W-:Y:S02]  /*6770*/  IMAD.MOV R19, RZ, RZ, -R19 ;  /* 0x000000ffff137224 */ /* 0x000fe400078e0a13 */
[----:B------:R-:W-:Y:S01]  /*6780*/  @!P3 IMAD.MOV R3, RZ, RZ, -R3 ;  /* 0x000000ffff03b224 */ /* 0x000fe200078e0a03 */
[C---:B------:R-:W-:Y:S01]  /*6790*/  ISETP.GT.U32.AND P3, PT, R8.reuse, R4, PT ;  /* 0x000000040800720c */ /* 0x040fe20003f64070 */
[----:B------:R-:W-:-:S02]  /*67a0*/  IMAD R16, R8, R19, R16 ;  /* 0x0000001308107224 */ /* 0x000fc400078e0210 */
[--C-:B------:R-:W-:Y:S01]  /*67b0*/  @!P5 IMAD.IADD R2, R2, 0x1, -R8.reuse ;  /* 0x000000010202d824 */ /* 0x100fe200078e0a08 */
[----:B------:R0:W-:Y:S01]  /*67c0*/  STL [R1+0x94], R3 ;  /* 0x0000940301007387 */ /* 0x0001e20000100800 */
[--C-:B------:R-:W-:Y:S01]  /*67d0*/  @!P6 IMAD.IADD R14, R14, 0x1, -R8.reuse ;  /* 0x000000010e0ee824 */ /* 0x100fe200078e0a08 */
[C---:B------:R-:W-:Y:S02]  /*67e0*/  ISETP.GT.U32.AND P5, PT, R8.reuse, R16, PT ;  /* 0x000000100800720c */ /* 0x040fe40003fa4070 */
[----:B------:R-:W-:Y:S02]  /*67f0*/  STL [R1+0x88], R7 ;  /* 0x0000880701007387 */ /* 0x000fe40000100800 */
[----:B------:R-:W-:Y:S02]  /*6800*/  ISETP.GT.U32.AND P6, PT, R8, R14, PT ;  /* 0x0000000e0800720c */ /* 0x000fe40003fc4070 */
[----:B------:R2:W-:Y:S01]  /*6810*/  STL [R1+0x84], R6 ;  /* 0x0000840601007387 */ /* 0x0005e20000100800 */
[----:B------:R-:W-:Y:S01]  /*6820*/  @!P3 IMAD.IADD R4, R4, 0x1, -R8 ;  /* 0x000000010404b824 */ /* 0x000fe200078e0a08 */
[----:B------:R-:W-:Y:S01]  /*6830*/  ISETP.GE.AND P3, PT, R15, RZ, PT ;  /* 0x000000ff0f00720c */ /* 0x000fe20003f66270 */
[----:B0-----:R-:W-:-:S02]  /*6840*/  IMAD.MOV.U32 R3, RZ, RZ, R5 ;  /* 0x000000ffff037224 */ /* 0x001fc400078e0005 */
[----:B------:R-:W-:Y:S01]  /*6850*/  IMAD.MOV.U32 R9, RZ, RZ, R4 ;  /* 0x000000ffff097224 */ /* 0x000fe200078e0004 */
[----:B------:R-:W-:Y:S01]  /*6860*/  IADD3 R4, R10, 0xb0, RZ ;  /* 0x000000b00a047810 */ /* 0x000fe20007ffe0ff */
[----:B------:R-:W-:Y:S01]  /*6870*/  @!P1 IMAD.MOV R3, RZ, RZ, -R3 ;  /* 0x000000ffff039224 */ /* 0x000fe200078e0a03 */
[----:B------:R-:W-:Y:S01]  /*6880*/  ISETP.GE.AND P1, PT, R13, RZ, PT ;  /* 0x000000ff0d00720c */ /* 0x000fe20003f26270 */
[----:B------:R-:W-:Y:S01]  /*6890*/  @!P5 IMAD.IADD R16, R16, 0x1, -R8 ;  /* 0x000000011010d824 */ /* 0x000fe200078e0a08 */
[----:B--2---:R-:W-:Y:S01]  /*68a0*/  IADD3 R6, R10, 0xb8, RZ ;  /* 0x000000b80a067810 */ /* 0x004fe20007ffe0ff */
[----:B------:R-:W-:Y:S01]  /*68b0*/  IMAD.HI.U32 R5, R0, R18, RZ ;  /* 0x0000001200057227 */ /* 0x000fe200078e00ff */
[----:B------:R0:W-:Y:S01]  /*68c0*/  STL [R1+0x80], R3 ;  /* 0x0000800301007387 */ /* 0x0001e20000100800 */
[----:B------:R-:W-:Y:S02]  /*68d0*/  IABS R15, R4 ;  /* 0x00000004000f7213 */ /* 0x000fe40000000000 */
[----:B------:R-:W-:Y:S01]  /*68e0*/  IABS R7, R6 ;  /* 0x0000000600077213 */ /* 0x000fe20000000000 */
[----:B------:R-:W-:Y:S01]  /*68f0*/  @!P0 IMAD.MOV R9, RZ, RZ, -R9 ;  /* 0x000000ffff098224 */ /* 0x000fe200078e0a09 */
[----:B------:R-:W-:Y:S01]  /*6900*/  ISETP.GE.AND P0, PT, R6, RZ, PT ;  /* 0x000000ff0600720c */ /* 0x000fe20003f06270 */
[----:B------:R-:W-:Y:S01]  /*6910*/  IMAD.MOV R5, RZ, RZ, -R5 ;  /* 0x000000ffff057224 */ /* 0x000fe200078e0a05 */
[----:B------:R-:W-:Y:S01]  /*6920*/  ISETP.GT.U32.AND P5, PT, R8, R16, PT ;  /* 0x000000100800720c */ /* 0x000fe20003fa4070 */
[----:B------:R-:W-:Y:S01]  /*6930*/  IMAD.HI.U32 R6, R0, R7, RZ ;  /* 0x0000000700067227 */ /* 0x000fe200078e00ff */
[----:B------:R2:W-:Y:S03]  /*6940*/  STL [R1+0x70], R9 ;  /* 0x0000700901007387 */ /* 0x0005e60000100800 */
[----:B0-----:R-:W-:Y:S01]  /*6950*/  IMAD.MOV.U32 R3, RZ, RZ, R2 ;  /* 0x000000ffff037224 */ /* 0x001fe200078e0002 */
[----:B------:R-:W-:Y:S01]  /*6960*/  IADD3 R2, R10, 0xb4, RZ ;  /* 0x000000b40a027810 */ /* 0x000fe20007ffe0ff */
[----:B------:R-:W-:-:S02]  /*6970*/  @!P6 IMAD.IADD R14, R14, 0x1, -R8 ;  /* 0x000000010e0ee824 */ /* 0x000fc400078e0a08 */
[----:B------:R-:W-:Y:S01]  /*6980*/  @!P2 IMAD.MOV R3, RZ, RZ, -R3 ;  /* 0x000000ffff03a224 */ /* 0x000fe200078e0a03 */
[----:B------:R-:W-:Y:S01]  /*6990*/  IABS R11, R2 ;  /* 0x00000002000b7213 */ /* 0x000fe20000000000 */
[----:B------:R-:W-:Y:S01]  /*69a0*/  IMAD R5, R8, R5, R18 ;  /* 0x0000000508057224 */ /* 0x000fe200078e0212 */
[----:B--2---:R-:W-:Y:S01]  /*69b0*/  IADD3 R9, R10, 0xa8, RZ ;  /* 0x000000a80a097810 */ /* 0x004fe20007ffe0ff */
[----:B------:R-:W-:Y:S01]  /*69c0*/  IMAD.MOV R6, RZ, RZ, -R6 ;  /* 0x000000ffff067224 */ /* 0x000fe200078e0a06 */
[----:B------:R0:W-:Y:S01]  /*69d0*/  STL [R1+0x6c], R3 ;  /* 0x00006c0301007387 */ /* 0x0001e20000100800 */
[----:B------:R-:W-:Y:S01]  /*69e0*/  @!P5 IMAD.IADD R16, R16, 0x1, -R8 ;  /* 0x000000011010d824 */ /* 0x000fe200078e0a08 */
[C---:B------:R-:W-:Y:S01]  /*69f0*/  ISETP.GT.U32.AND P2, PT, R8.reuse, R5, PT ;  /* 0x000000050800720c */ /* 0x040fe20003f44070 */
[----:B------:R-:W-:Y:S01]  /*6a00*/  IMAD R7, R8, R6, R7 ;  /* 0x0000000608077224 */ /* 0x000fe200078e0207 */
[----:B------:R-:W-:Y:S01]  /*6a10*/  ISETP.GE.AND P6, PT, R2, RZ, PT ;  /* 0x000000ff0200720c */ /* 0x000fe20003fc6270 */
[----:B------:R-:W-:Y:S01]  /*6a20*/  IMAD.HI.U32 R6, R0, R11, RZ ;  /* 0x0000000b00067227 */ /* 0x000fe200078e00ff */
[----:B------:R-:W-:-:S02]  /*6a30*/  IADD3 R2, R10, 0xac, RZ ;  /* 0x000000ac0a027810 */ /* 0x000fc40007ffe0ff */
[----:B------:R-:W-:Y:S01]  /*6a40*/  ISETP.GE.AND P5, PT, R4, RZ, PT ;  /* 0x000000ff0400720c */ /* 0x000fe20003fa6270 */
[----:B------:R-:W-:Y:S01]  /*6a50*/  IMAD.MOV R6, RZ, RZ, -R6 ;  /* 0x000000ffff067224 */ /* 0x000fe200078e0a06 */
[----:B------:R-:W-:Y:S01]  /*6a60*/  IABS R13, R9 ;  /* 0x00000009000d7213 */ /* 0x000fe20000000000 */
[----:B0-----:R-:W-:Y:S01]  /*6a70*/  IMAD.MOV.U32 R3, RZ, RZ, R14 ;  /* 0x000000ffff037224 */ /* 0x001fe200078e000e */
[----:B------:R-:W-:Y:S01]  /*6a80*/  IABS R14, R2 ;  /* 0x00000002000e7213 */ /* 0x000fe20000000000 */
[C---:B------:R-:W-:Y:S02]  /*6a90*/  IMAD R11, R8.reuse, R6, R11 ;  /* 0x00000006080b7224 */ /* 0x040fe400078e020b */
[----:B------:R-:W-:Y:S01]  /*6aa0*/  @!P4 IMAD.MOV R3, RZ, RZ, -R3 ;  /* 0x000000ffff03c224 */ /* 0x000fe200078e0a03 */
[----:B------:R-:W-:Y:S01]  /*6ab0*/  ISETP.GT.U32.AND P4, PT, R8, R7, PT ;  /* 0x000000070800720c */ /* 0x000fe20003f84070 */
[----:B------:R-:W-:Y:S02]  /*6ac0*/  @!P2 IMAD.IADD R5, R5, 0x1, -R8 ;  /* 0x000000010505a824 */ /* 0x000fe400078e0a08 */
[----:B------:R-:W-:Y:S01]  /*6ad0*/  IMAD.HI.U32 R4, R0, R15, RZ ;  /* 0x0000000f00047227 */ /* 0x000fe200078e00ff */
[----:B------:R0:W-:Y:S02]  /*6ae0*/  STL [R1+0x60], R3 ;  /* 0x0000600301007387 */ /* 0x0001e40000100800 */
[----:B------:R-:W-:Y:S01]  /*6af0*/  ISETP.GT.U32.AND P2, PT, R8, R5, PT ;  /* 0x000000050800720c */ /* 0x000fe20003f44070 */
[----:B------:R-:W-:-:S02]  /*6b00*/  IMAD.MOV R4, RZ, RZ, -R4 ;  /* 0x000000ffff047224 */ /* 0x000fc400078e0a04 */
[----:B------:R-:W-:-:S04]  /*6b10*/  IMAD.HI.U32 R6, R0, R13, RZ ;  /* 0x0000000d00067227 */ /* 0x000fc800078e00ff */
[----:B------:R-:W-:Y:S02]  /*6b20*/  @!P4 IMAD.IADD R7, R7, 0x1, -R8 ;  /* 0x000000010707c824 */ /* 0x000fe400078e0a08 */
[----:B0-----:R-:W-:Y:S02]  /*6b30*/  IMAD.MOV.U32 R3, RZ, RZ, R16 ;  /* 0x000000ffff037224 */ /* 0x001fe400078e0010 */
[C---:B------:R-:W-:Y:S01]  /*6b40*/  IMAD R15, R8.reuse, R4, R15 ;  /* 0x00000004080f7224 */ /* 0x040fe200078e020f */
[C---:B------:R-:W-:Y:S01]  /*6b50*/  ISETP.GT.U32.AND P4, PT, R8.reuse, R7, PT ;  /* 0x000000070800720c */ /* 0x040fe20003f84070 */
[----:B------:R-:W-:Y:S01]  /*6b60*/  @!P1 IMAD.MOV R3, RZ, RZ, -R3 ;  /* 0x000000ffff039224 */ /* 0x000fe200078e0a03 */
[----:B------:R-:W-:Y:S01]  /*6b70*/  ISETP.GT.U32.AND P1, PT, R8, R11, PT ;  /* 0x0000000b0800720c */ /* 0x000fe20003f24070 */
[----:B------:R-:W-:Y:S01]  /*6b80*/  @!P2 IMAD.IADD R5, R5, 0x1, -R8 ;  /* 0x000000010505a824 */ /* 0x000fe200078e0a08 */
[----:B------:R-:W-:Y:S01]  /*6b90*/  ISETP.GE.AND P2, PT, R2, RZ, PT ;  /* 0x000000ff0200720c */ /* 0x000fe20003f46270 */
[----:B------:R-:W-:Y:S01]  /*6ba0*/  IMAD.HI.U32 R2, R0, R14, RZ ;  /* 0x0000000e00027227 */ /* 0x000fe200078e00ff */
[----:B------:R0:W-:Y:S01]  /*6bb0*/  STL [R1+0x78], R3 ;  /* 0x0000780301007387 */ /* 0x0001e20000100800 */
[----:B------:R-:W-:-:S02]  /*6bc0*/  IADD3 R4, R10, 0x9c, RZ ;  /* 0x0000009c0a047810 */ /* 0x000fc40007ffe0ff */
[----:B------:R-:W-:Y:S02]  /*6bd0*/  IMAD.MOV R6, RZ, RZ, -R6 ;  /* 0x000000ffff067224 */ /* 0x000fe400078e0a06 */
[----:B------:R-:W-:Y:S02]  /*6be0*/  IMAD.MOV R2, RZ, RZ, -R2 ;  /* 0x000000ffff027224 */ /* 0x000fe400078e0a02 */
[----:B------:R-:W-:Y:S01]  /*6bf0*/  IMAD R13, R8, R6, R13 ;  /* 0x00000006080d7224 */ /* 0x000fe200078e020d */
[----:B------:R-:W-:Y:S01]  /*6c00*/  IABS R6, R4 ;  /* 0x0000000400067213 */ /* 0x000fe20000000000 */
[----:B------:R-:W-:Y:S02]  /*6c10*/  @!P1 IMAD.IADD R11, R11, 0x1, -R8 ;  /* 0x000000010b0b9824 */ /* 0x000fe400078e0a08 */
[----:B0-----:R-:W-:Y:S01]  /*6c20*/  IMAD.MOV.U32 R3, RZ, RZ, R5 ;  /* 0x000000ffff037224 */ /* 0x001fe200078e0005 */
[----:B------:R-:W-:Y:S01]  /*6c30*/  IADD3 R5, R10, 0xa4, RZ ;  /* 0x000000a40a057810 */ /* 0x000fe20007ffe0ff */
[C---:B------:R-:W-:Y:S01]  /*6c40*/  IMAD R14, R8.reuse, R2, R14 ;  /* 0x00000002080e7224 */ /* 0x040fe200078e020e */
[C---:B------:R-:W-:Y:S01]  /*6c50*/  ISETP.GT.U32.AND P1, PT, R8.reuse, R11, PT ;  /* 0x0000000b0800720c */ /* 0x040fe20003f24070 */
[----:B------:R-:W-:Y:S01]  /*6c60*/  @!P3 IMAD.MOV R3, RZ, RZ, -R3 ;  /* 0x000000ffff03b224 */ /* 0x000fe200078e0a03 */
[C---:B------:R-:W-:Y:S01]  /*6c70*/  ISETP.GT.U32.AND P3, PT, R8.reuse, R15, PT ;  /* 0x0000000f0800720c */ /* 0x040fe20003f64070 */
[----:B------:R-:W-:Y:S01]  /*6c80*/  @!P4 IMAD.IADD R7, R7, 0x1, -R8 ;  /* 0x000000010707c824 */ /* 0x000fe200078e0a08 */
[----:B------:R-:W-:-:S02]  /*6c90*/  ISETP.GT.U32.AND P4, PT, R8, R14, PT ;  /* 0x0000000e0800720c */ /* 0x000fc40003f84070 */
[----:B------:R0:W-:Y:S01]  /*6ca0*/  STL [R1+0x1f8], R3 ;  /* 0x0001f80301007387 */ /* 0x0001e20000100800 */
[----:B------:R-:W-:Y:S02]  /*6cb0*/  IABS R12, R5 ;  /* 0x00000005000c7213 */ /* 0x000fe40000000000 */
[----:B------:R-:W-:-:S03]  /*6cc0*/  IADD3 R2, R10, 0xa0, RZ ;  /* 0x000000a00a027810 */ /* 0x000fc60007ffe0ff */
[----:B------:R-:W-:Y:S01]  /*6cd0*/  IMAD.HI.U32 R17, R0, R12, RZ ;  /* 0x0000000c00117227 */ /* 0x000fe200078e00ff */
[----:B------:R-:W-:-:S03]  /*6ce0*/  IABS R16, R2 ;  /* 0x0000000200107213 */ /* 0x000fc60000000000 */
[--C-:B------:R-:W-:Y:S01]  /*6cf0*/  @!P1 IMAD.IADD R11, R11, 0x1, -R8.reuse ;  /* 0x000000010b0b9824 */ /* 0x100fe200078e0a08 */
[C---:B------:R-:W-:Y:S01]  /*6d00*/  ISETP.GT.U32.AND P1, PT, R8.reuse, R13, PT ;  /* 0x0000000d0800720c */ /* 0x040fe20003f24070 */
[----:B0-----:R-:W-:Y:S02]  /*6d10*/  IMAD.MOV.U32 R3, RZ, RZ, R7 ;  /* 0x000000ffff037224 */ /* 0x001fe400078e0007 */
[----:B------:R-:W-:Y:S02]  /*6d20*/  @!P3 IMAD.IADD R15, R15, 0x1, -R8 ;  /* 0x000000010f0fb824 */ /* 0x000fe400078e0a08 */
[----:B------:R-:W-:Y:S02]  /*6d30*/  @!P0 IMAD.MOV R3, RZ, RZ, -R3 ;  /* 0x000000ffff038224 */ /* 0x000fe400078e0a03 */
[----:B------:R-:W-:Y:S01]  /*6d40*/  IMAD.MOV R17, RZ, RZ, -R17 ;  /* 0x000000ffff117224 */ /* 0x000fe200078e0a11 */
[----:B------:R-:W-:Y:S01]  /*6d50*/  ISETP.GT.U32.AND P3, PT, R8, R15, PT ;  /* 0x0000000f0800720c */ /* 0x000fe20003f64070 */
[----:B------:R-:W-:Y:S01]  /*6d60*/  IMAD.MOV.U32 R7, RZ, RZ, R16 ;  /* 0x000000ffff077224 */ /* 0x000fe200078e0010 */
[----:B------:R0:W-:Y:S01]  /*6d70*/  STL [R1+0x74], R3 ;  /* 0x0000740301007387 */ /* 0x0001e20000100800 */
[--C-:B------:R-:W-:Y:S01]  /*6d80*/  @!P4 IMAD.IADD R14, R14, 0x1, -R8.reuse ;  /* 0x000000010e0ec824 */ /* 0x100fe200078e0a08 */
[----:B------:R-:W-:Y:S01]  /*6d90*/  ISETP.GE.AND P4, PT, R9, RZ, PT ;  /* 0x000000ff0900720c */ /* 0x000fe20003f86270 */
[----:B------:R-:W-:-:S02]  /*6da0*/  @!P1 IMAD.IADD R13, R13, 0x1, -R8 ;  /* 0x000000010d0d9824 */ /* 0x000fc400078e0a08 */
[C---:B------:R-:W-:Y:S01]  /*6db0*/  IMAD R9, R8.reuse, R17, R12 ;  /* 0x0000001108097224 */ /* 0x040fe200078e020c */
[----:B------:R-:W-:Y:S01]  /*6dc0*/  ISETP.GT.U32.AND P0, PT, R8, R14, PT ;  /* 0x0000000e0800720c */ /* 0x000fe20003f04070 */
[----:B------:R-:W-:Y:S01]  /*6dd0*/  IMAD.HI.U32 R12, R0, R7, RZ ;  /* 0x00000007000c7227 */ /* 0x000fe200078e00ff */
[----:B------:R-:W-:-:S03]  /*6de0*/  ISETP.GT.U32.AND P1, PT, R8, R13, PT ;  /* 0x0000000d0800720c */ /* 0x000fc60003f24070 */
[----:B0-----:R-:W-:Y:S01]  /*6df0*/  IMAD.MOV.U32 R3, RZ, RZ, R11 ;  /* 0x000000ffff037224 */ /* 0x001fe200078e000b */
[----:B------:R-:W-:Y:S01]  /*6e00*/  IADD3 R11, R10, 0x98, RZ ;  /* 0x000000980a0b7810 */ /* 0x000fe20007ffe0ff */
[----:B------:R-:W-:Y:S02]  /*6e10*/  IMAD.MOV R16, RZ, RZ, -R12 ;  /* 0x000000ffff107224 */ /* 0x000fe400078e0a0c */
[----:B------:R-:W-:Y:S01]  /*6e20*/  @!P6 IMAD.MOV R3, RZ, RZ, -R3 ;  /* 0x000000ffff03e224 */ /* 0x000fe200078e0a03 */
[----:B------:R-:W-:Y:S01]  /*6e30*/  ISETP.GE.AND P6, PT, R5, RZ, PT ;  /* 0x000000ff0500720c */ /* 0x000fe20003fc6270 */
[----:B------:R-:W-:-:S03]  /*6e40*/  IMAD.HI.U32 R5, R0, R6, RZ ;  /* 0x0000000600057227 */ /* 0x000fc600078e00ff */
[----:B------:R0:W-:Y:S01]  /*6e50*/  STL [R1+0x64], R3 ;  /* 0x0000640301007387 */ /* 0x0001e20000100800 */
[----:B------:R-:W-:Y:S01]  /*6e60*/  @!P3 IMAD.IADD R15, R15, 0x1, -R8 ;  /* 0x000000010f0fb824 */ /* 0x000fe200078e0a08 */
[C---:B------:R-:W-:Y:S01]  /*6e70*/  ISETP.GT.U32.AND P3, PT, R8.reuse, R9, PT ;  /* 0x000000090800720c */ /* 0x040fe20003f64070 */
[----:B------:R-:W-:Y:S01]  /*6e80*/  IMAD.MOV R12, RZ, RZ, -R5 ;  /* 0x000000ffff0c7224 */ /* 0x000fe200078e0a05 */
[----:B------:R-:W-:Y:S01]  /*6e90*/  IABS R5, R11 ;  /* 0x0000000b00057213 */ /* 0x000fe20000000000 */
[C---:B------:R-:W-:Y:S02]  /*6ea0*/  IMAD R7, R8.reuse, R16, R7 ;  /* 0x0000001008077224 */ /* 0x040fe400078e0207 */
[C---:B------:R-:W-:Y:S02]  /*6eb0*/  IMAD R6, R8.reuse, R12, R6 ;  /* 0x0000000c08067224 */ /* 0x040fe400078e0206 */
[--C-:B------:R-:W-:Y:S01]  /*6ec0*/  @!P1 IMAD.IADD R13, R13, 0x1, -R8.reuse ;  /* 0x000000010d0d9824 */ /* 0x100fe200078e0a08 */
[C---:B------:R-:W-:Y:S01]  /*6ed0*/  ISETP.GT.U32.AND P1, PT, R8.reuse, R7, PT ;  /* 0x000000070800720c */ /* 0x040fe20003f24070 */
[----:B------:R-:W-:Y:S01]  /*6ee0*/  @!P5 IMAD.MOV R15, RZ, RZ, -R15 ;  /* 0x000000ffff0fd224 */ /* 0x000fe200078e0a0f */
[----:B------:R-:W-:Y:S01]  /*6ef0*/  ISETP.GT.U32.AND P5, PT, R8, R6, PT ;  /* 0x000000060800720c */ /* 0x000fe20003fa4070 */
[--C-:B------:R-:W-:Y:S01]  /*6f00*/  @!P0 IMAD.IADD R14, R14, 0x1, -R8.reuse ;  /* 0x000000010e0e8824 */ /* 0x100fe200078e0a08 */
[----:B------:R-:W-:Y:S01]  /*6f10*/  ISETP.GE.AND P0, PT, R2, RZ, PT ;  /* 0x000000ff0200720c */ /* 0x000fe20003f06270 */
[----:B------:R-:W-:Y:S01]  /*6f20*/  @!P3 IMAD.IADD R9, R9, 0x1, -R8 ;  /* 0x000000010909b824 */ /* 0x000fe200078e0a08 */
[----:B------:R-:W-:Y:S01]  /*6f30*/  IADD3 R2, R10, 0x94, RZ ;  /* 0x000000940a027810 */ /* 0x000fe20007ffe0ff */
[----:B------:R-:W-:Y:S01]  /*6f40*/  IMAD.MOV.U32 R17, RZ, RZ, R14 ;  /* 0x000000ffff117224 */ /* 0x000fe200078e000e */
[----:B------:R-:W-:Y:S01]  /*6f50*/  STL [R1+0x68], R15 ;  /* 0x0000680f01007387 */ /* 0x000fe20000100800 */
[----:B0-----:R-:W-:Y:S01]  /*6f60*/  IMAD.MOV.U32 R3, RZ, RZ, R13 ;  /* 0x000000ffff037224 */ /* 0x001fe200078e000d */
[----:B------:R-:W-:Y:S01]  /*6f70*/  IABS R12, R2 ;  /* 0x00000002000c7213 */ /* 0x000fe20000000000 */
[----:B------:R-:W-:Y:S01]  /*6f80*/  @!P2 IMAD.MOV R17, RZ, RZ, -R17 ;  /* 0x000000ffff11a224 */ /* 0x000fe200078e0a11 */
[----:B------:R-:W-:Y:S01]  /*6f90*/  ISETP.GT.U32.AND P3, PT, R8, R9, PT ;  /* 0x000000090800720c */ /* 0x000fe20003f64070 */
[--C-:B------:R-:W-:Y:S01]  /*6fa0*/  @!P1 IMAD.IADD R7, R7, 0x1, -R8.reuse ;  /* 0x0000000107079824 */ /* 0x100fe200078e0a08 */
[----:B------:R-:W-:Y:S01]  /*6fb0*/  ISETP.GE.AND P2, PT, R4, RZ, PT ;  /* 0x000000ff0400720c */ /* 0x000fe20003f46270 */
[----:B------:R-:W-:Y:S01]  /*6fc0*/  @!P5 IMAD.IADD R6, R6, 0x1, -R8 ;  /* 0x000000010606d824 */ /* 0x000fe200078e0a08 */
[----:B------:R0:W-:Y:S01]  /*6fd0*/  STL [R1+0x1e4], R17 ;  /* 0x0001e41101007387 */ /* 0x0001e20000100800 */
[----:B------:R-:W-:Y:S01]  /*6fe0*/  IMAD.MOV.U32 R4, RZ, RZ, R12 ;  /* 0x000000ffff047224 */ /* 0x000fe200078e000c */
[----:B------:R-:W-:Y:S01]  /*6ff0*/  ISETP.GT.U32.AND P1, PT, R8, R7, PT ;  /* 0x000000070800720c */ /* 0x000fe20003f24070 */
[----:B------:R-:W-:Y:S01]  /*7000*/  IMAD.HI.U32 R12, R0, R5, RZ ;  /* 0x00000005000c7227 */ /* 0x000fe200078e00ff */
[----:B------:R-:W-:-:S02]  /*7010*/  ISETP.GT.U32.AND P5, PT, R8, R6, PT ;  /* 0x000000060800720c */ /* 0x000fc40003fa4070 */
[----:B------:R-:W-:Y:S01]  /*7020*/  IADD3 R14, R10, 0x84, RZ ;  /* 0x000000840a0e7810 */ /* 0x000fe20007ffe0ff */
[----:B------:R-:W-:Y:S01]  /*7030*/  @!P4 IMAD.MOV R3, RZ, RZ, -R3 ;  /* 0x000000ffff03c224 */ /* 0x000fe200078e0a03 */
[----:B------:R-:W-:Y:S01]  /*7040*/  ISETP.GE.AND P4, PT, R11, RZ, PT ;  /* 0x000000ff0b00720c */ /* 0x000fe20003f86270 */
[----:B------:R-:W-:Y:S01]  /*7050*/  IMAD.HI.U32 R13, R0, R4, RZ ;  /* 0x00000004000d7227 */ /* 0x000fe200078e00ff */
[----:B------:R-:W-:Y:S02]  /*7060*/  IADD3 R11, R10, 0x90, RZ ;  /* 0x000000900a0b7810 */ /* 0x000fe40007ffe0ff */
[----:B------:R2:W-:Y:S01]  /*7070*/  STL [R1+0x1e8], R3 ;  /* 0x0001e80301007387 */ /* 0x0005e20000100800 */
[----:B------:R-:W-:Y:S01]  /*7080*/  IMAD.MOV R12, RZ, RZ, -R12 ;  /* 0x000000ffff0c7224 */ /* 0x000fe200078e0a0c */
[----:B------:R-:W-:Y:S01]  /*7090*/  IABS R18, R14 ;  /* 0x0000000e00127213 */ /* 0x000fe20000000000 */
[----:B------:R-:W-:Y:S01]  /*70a0*/  @!P3 IMAD.IADD R9, R9, 0x1, -R8 ;  /* 0x000000010909b824 */ /* 0x000fe200078e0a08 */
[----:B------:R-:W-:Y:S01]  /*70b0*/  ISETP.GE.AND P3, PT, R2, RZ, PT ;  /* 0x000000ff0200720c */ /* 0x000fe20003f66270 */
[----:B------:R-:W-:Y:S01]  /*70c0*/  IMAD.MOV R13, RZ, RZ, -R13 ;  /* 0x000000ffff0d7224 */ /* 0x000fe200078e0a0d */
[----:B------:R-:W-:Y:S01]  /*70d0*/  IABS R2, R11 ;  /* 0x0000000b00027213 */ /* 0x000fe20000000000 */
[----:B------:R-:W-:Y:S01]  /*70e0*/  IMAD R5, R8, R12, R5 ;  /* 0x0000000c08057224 */ /* 0x000fe200078e0205 */
[----:B------:R-:W-:Y:S01]  /*70f0*/  IADD3 R12, R10, 0x8c, RZ ;  /* 0x0000008c0a0c7810 */ /* 0x000fe20007ffe0ff */
[----:B------:R-:W-:Y:S01]  /*7100*/  IMAD R4, R8, R13, R4 ;  /* 0x0000000d08047224 */ /* 0x000fe200078e0204 */
[----:B------:R-:W-:Y:S01]  /*7110*/  IADD3 R13, R10, 0x88, RZ ;  /* 0x000000880a0d7810 */ /* 0x000fe20007ffe0ff */
[----:B------:R-:W-:Y:S01]  /*7120*/  @!P1 IMAD.IADD R7, R7, 0x1, -R8 ;  /* 0x0000000107079824 */ /* 0x000fe200078e0a08 */
[----:B------:R-:W-:Y:S01]  /*7130*/  ISETP.GT.U32.AND P1, PT, R8, R5, PT ;  /* 0x000000050800720c */ /* 0x000fe20003f24070 */
[----:B0-----:R-:W-:Y:S01]  /*7140*/  IMAD.HI.U32 R17, R0, R2, RZ ;  /* 0x0000000200117227 */ /* 0x001fe200078e00ff */
[----:B------:R-:W-:-:S02]  /*7150*/  IABS R15, R12 ;  /* 0x0000000c000f7213 */ /* 0x000fc40000000000 */
[----:B------:R-:W-:Y:S01]  /*7160*/  IABS R16, R13 ;  /* 0x0000000d00107213 */ /* 0x000fe20000000000 */
[----:B------:R-:W-:Y:S01]  /*7170*/  @!P5 IMAD.IADD R6, R6, 0x1, -R8 ;  /* 0x000000010606d824 */ /* 0x000fe200078e0a08 */
[C---:B------:R-:W-:Y:S01]  /*7180*/  ISETP.GT.U32.AND P5, PT, R8.reuse, R4, PT ;  /* 0x000000040800720c */ /* 0x040fe20003fa4070 */
[----:B------:R-:W-:Y:S02]  /*7190*/  IMAD.MOV R17, RZ, RZ, -R17 ;  /* 0x000000ffff117224 */ /* 0x000fe400078e0a11 */
[----:B--2---:R-:W-:Y:S02]  /*71a0*/  IMAD.MOV.U32 R3, RZ, RZ, R9 ;  /* 0x000000ffff037224 */ /* 0x004fe400078e0009 */
[----:B------:R-:W-:Y:S01]  /*71b0*/  IMAD R2, R8, R17, R2 ;  /* 0x0000001108027224 */ /* 0x000fe200078e0202 */
[----:B------:R-:W-:Y:S01]  /*71c0*/  IADD3 R17, R10, 0x80, RZ ;  /* 0x000000800a117810 */ /* 0x000fe20007ffe0ff */
[----:B------:R-:W-:Y:S01]  /*71d0*/  @!P6 IMAD.MOV R3, RZ, RZ, -R3 ;  /* 0x000000ffff03e224 */ /* 0x000fe200078e0a03 */
[----:B------:R-:W-:Y:S01]  /*71e0*/  ISETP.GE.AND P6, PT, R11, RZ, PT ;  /* 0x000000ff0b00720c */ /* 0x000fe20003fc6270 */
[----:B------:R-:W-:Y:S01]  /*71f0*/  @!P1 IMAD.IADD R5, R5, 0x1, -R8 ;  /* 0x0000000105059824 */ /* 0x000fe200078e0a08 */
[----:B------:R-:W-:Y:S01]  /*7200*/  ISETP.GT.U32.AND P1, PT, R8, R2, PT ;  /* 0x000000020800720c */ /* 0x000fe20003f24070 */
[----:B------:R-:W-:Y:S01]  /*7210*/  IMAD.HI.U32 R11, R0, R18, RZ ;  /* 0x00000012000b7227 */ /* 0x000fe200078e00ff */
[----:B------:R0:W-:Y:S01]  /*7220*/  STL [R1+0x1e0], R3 ;  /* 0x0001e00301007387 */ /* 0x0001e20000100800 */
[----:B------:R-:W-:-:S02]  /*7230*/  IABS R9, R17 ;  /* 0x0000001100097213 */ /* 0x000fc40000000000 */
[----:B------:R-:W-:Y:S01]  /*7240*/  @!P5 IMAD.IADD R4, R4, 0x1, -R8 ;  /* 0x000000010404d824 */ /* 0x000fe200078e0a08 */
[----:B------:R-:W-:Y:S01]  /*7250*/  ISETP.GT.U32.AND P5, PT, R8, R5, PT ;  /* 0x000000050800720c */ /* 0x000fe20003fa4070 */
[----:B------:R-:W-:-:S04]  /*7260*/  IMAD.HI.U32 R19, R0, R15, RZ ;  /* 0x0000000f00137227 */ /* 0x000fc800078e00ff */
[----:B------:R-:W-:Y:S02]  /*7270*/  IMAD.MOV R11, RZ, RZ, -R11 ;  /* 0x000000ffff0b7224 */ /* 0x000fe400078e0a0b */
[----:B0-----:R-:W-:Y:S01]  /*7280*/  IMAD.MOV.U32 R3, RZ, RZ, R7 ;  /* 0x000000ffff037224 */ /* 0x001fe200078e0007 */
[----:B------:R-:W-:Y:S01]  /*7290*/  IADD3 R7, R10, 0x7c, RZ ;  /* 0x0000007c0a077810 */ /* 0x000fe20007ffe0ff */
        /* <DEDUP_REMOVED lines=8> */
[----:B------:R-:W-:Y:S02]  /*7320*/  IMAD.MOV R20, RZ, RZ, -R20 ;  /* 0x000000ffff147224 */ /* 0x000fe400078e0a14 */
[--C-:B------:R-:W-:Y:S02]  /*7330*/  @!P5 IMAD.IADD R5, R5, 0x1, -R8.reuse ;  /* 0x000000010505d824 */ /* 0x100fe400078e0a08 */
[----:B------:R-:W-:Y:S02]  /*7340*/  IMAD R15, R8, R19, R15 ;  /* 0x00000013080f7224 */ /* 0x000fe400078e020f */
[----:B------:R-:W-:Y:S01]  /*7350*/  @!P0 IMAD.IADD R4, R4, 0x1, -R8 ;  /* 0x0000000104048824 */ /* 0x000fe200078e0a08 */
[C---:B------:R-:W-:Y:S01]  /*7360*/  ISETP.GT.U32.AND P0, PT, R8.reuse, R18, PT ;  /* 0x000000120800720c */ /* 0x040fe20003f04070 */
[C---:B------:R-:W-:Y:S01]  /*7370*/  IMAD R16, R8.reuse, R20, R16 ;  /* 0x0000001408107224 */ /* 0x040fe200078e0210 */
[----:B------:R-:W-:Y:S01]  /*7380*/  ISETP.GT.U32.AND P5, PT, R8, R15, PT ;  /* 0x0000000f0800720c */ /* 0x000fe20003fa4070 */
[----:B0-----:R-:W-:-:S02]  /*7390*/  IMAD.MOV.U32 R3, RZ, RZ, R5 ;  /* 0x000000ffff037224 */ /* 0x001fc400078e0005 */
[----:B------:R-:W-:-:S04]  /*73a0*/  IMAD.HI.U32 R5, R0, R9, RZ ;  /* 0x0000000900057227 */ /* 0x000fc800078e00ff */
[----:B------:R-:W-:Y:S01]  /*73b0*/  @!P2 IMAD.MOV R6, RZ, RZ, -R6 ;  /* 0x000000ffff06a224 */ /* 0x000fe200078e0a06 */
[----:B------:R-:W-:Y:S01]  /*73c0*/  ISETP.GT.U32.AND P2, PT, R8, R16, PT ;  /* 0x000000100800720c */ /* 0x000fe20003f44070 */
[----:B------:R-:W-:Y:S01]  /*73d0*/  @!P4 IMAD.MOV R3, RZ, RZ, -R3 ;  /* 0x000000ffff03c224 */ /* 0x000fe200078e0a03 */
[----:B------:R-:W-:Y:S01]  /*73e0*/  ISETP.GE.AND P4, PT, R12, RZ, PT ;  /* 0x000000ff0c00720c */ /* 0x000fe20003f86270 */
[----:B------:R-:W-:Y:S01]  /*73f0*/  IMAD.MOV R5, RZ, RZ, -R5 ;  /* 0x000000ffff057224 */ /* 0x000fe200078e0a05 */
[----:B------:R0:W-:Y:S01]  /*7400*/  STL [R1+0x58], R6 ;  /* 0x0000580601007387 */ /* 0x0001e20000100800 */
[--C-:B------:R-:W-:Y:S01]  /*7410*/  @!P1 IMAD.IADD R2, R2, 0x1, -R8.reuse ;  /* 0x0000000102029824 */ /* 0x100fe200078e0a08 */
[----:B------:R-:W-:Y:S01]  /*7420*/  ISETP.GE.AND P1, PT, R13, RZ, PT ;  /* 0x000000ff0d00720c */ /* 0x000fe20003f26270 */
[----:B------:R-:W-:Y:S01]  /*7430*/  IMAD R13, R8, R5, R9 ;  /* 0x00000005080d7224 */ /* 0x000fe200078e0209 */
[----:B------:R2:W-:Y:S01]  /*7440*/  STL [R1+0x54], R3 ;  /* 0x0000540301007387 */ /* 0x0005e20000100800 */
[----:B------:R-:W-:Y:S01]  /*7450*/  IADD3 R9, R10, 0x78, RZ ;  /* 0x000000780a097810 */ /* 0x000fe20007ffe0ff */
[----:B------:R-:W-:-:S02]  /*7460*/  @!P0 IMAD.IADD R18, R18, 0x1, -R8 ;  /* 0x0000000112128824 */ /* 0x000fc400078e0a08 */
[--C-:B------:R-:W-:Y:S01]  /*7470*/  @!P5 IMAD.IADD R15, R15, 0x1, -R8.reuse ;  /* 0x000000010f0fd824 */ /* 0x100fe200078e0a08 */
[----:B------:R-:W-:Y:S01]  /*7480*/  ISETP.GE.AND P5, PT, R14, RZ, PT ;  /* 0x000000ff0e00720c */ /* 0x000fe20003fa6270 */
[----:B------:R-:W-:Y:S01]  /*7490*/  @!P2 IMAD.IADD R16, R16, 0x1, -R8 ;  /* 0x000000011010a824 */ /* 0x000fe200078e0a08 */
[----:B0-----:R-:W-:Y:S02]  /*74a0*/  IABS R6, R7 ;  /* 0x0000000700067213 */ /* 0x001fe40000000000 */
[----:B------:R-:W-:Y:S01]  /*74b0*/  ISETP.GT.U32.AND P2, PT, R8, R15, PT ;  /* 0x0000000f0800720c */ /* 0x000fe20003f44070 */
[----:B--2---:R-:W-:Y:S01]  /*74c0*/  IMAD.MOV.U32 R3, RZ, RZ, R4 ;  /* 0x000000ffff037224 */ /* 0x004fe200078e0004 */
[----:B------:R-:W-:Y:S01]  /*74d0*/  IABS R4, R9 ;  /* 0x0000000900047213 */ /* 0x000fe20000000000 */
[----:B------:R-:W-:Y:S01]  /*74e0*/  IMAD.HI.U32 R5, R0, R6, RZ ;  /* 0x0000000600057227 */ /* 0x000fe200078e00ff */
[----:B------:R-:W-:-:S03]  /*74f0*/  ISETP.GT.U32.AND P0, PT, R8, R16, PT ;  /* 0x000000100800720c */ /* 0x000fc60003f04070 */
[----:B------:R-:W-:Y:S01]  /*7500*/  @!P3 IMAD.MOV R3, RZ, RZ, -R3 ;  /* 0x000000ffff03b224 */ /* 0x000fe200078e0a03 */
[----:B------:R-:W-:-:S04]  /*7510*/  ISETP.GT.U32.AND P3, PT, R8, R18, PT ;  /* 0x000000120800720c */ /* 0x000fc80003f64070 */
[----:B------:R0:W-:Y:S01]  /*7520*/  STL [R1+0x1a0], R3 ;  /* 0x0001a00301007387 */ /* 0x0001e20000100800 */
[----:B------:R-:W-:Y:S01]  /*7530*/  @!P2 IMAD.IADD R15, R15, 0x1, -R8 ;  /* 0x000000010f0fa824 */ /* 0x000fe200078e0a08 */
[----:B------:R-:W-:-:S03]  /*7540*/  ISETP.GE.AND P2, PT, R17, RZ, PT ;  /* 0x000000ff1100720c */ /* 0x000fc60003f46270 */
[----:B------:R-:W-:Y:S01]  /*7550*/  @!P0 IMAD.IADD R16, R16, 0x1, -R8 ;  /* 0x0000000110108824 */ /* 0x000fe200078e0a08 */
[----:B------:R-:W-:-:S03]  /*7560*/  ISETP.GE.AND P0, PT, R7, RZ, PT ;  /* 0x000000ff0700720c */ /* 0x000fc60003f06270 */
[----:B------:R-:W-:Y:S02]  /*7570*/  @!P3 IMAD.IADD R18, R18, 0x1, -R8 ;  /* 0x000000011212b824 */ /* 0x000fe400078e0a08 */
[----:B0-----:R-:W-:Y:S02]  /*7580*/  IMAD.MOV.U32 R3, RZ, RZ, R2 ;  /* 0x000000ffff037224 */ /* 0x001fe400078e0002 */
[----:B------:R-:W-:Y:S02]  /*7590*/  IMAD.MOV.U32 R2, RZ, RZ, R4 ;  /* 0x000000ffff027224 */ /* 0x000fe400078e0004 */
[----:B------:R-:W-:Y:S01]  /*75a0*/  IMAD.MOV R4, RZ, RZ, -R5 ;  /* 0x000000ffff047224 */ /* 0x000fe200078e0a05 */
[----:B------:R-:W-:Y:S01]  /*75b0*/  IADD3 R5, R10, 0x74, RZ ;  /* 0x000000740a057810 */ /* 0x000fe20007ffe0ff */
        /* <DEDUP_REMOVED lines=8> */
[----:B------:R-:W-:Y:S02]  /*7640*/  IMAD.MOV.U32 R20, RZ, RZ, R16 ;  /* 0x000000ffff147224 */ /* 0x000fe400078e0010 */
[----:B------:R-:W-:Y:S01]  /*7650*/  IMAD R17, R8, R17, R2 ;  /* 0x0000001108117224 */ /* 0x000fe200078e0202 */
[C---:B------:R-:W-:Y:S01]  /*7660*/  IADD3 R2, R10.reuse, 0x68, RZ ;  /* 0x000000680a027810 */ /* 0x040fe20007ffe0ff */
[----:B------:R-:W-:Y:S01]  /*7670*/  @!P6 IMAD.IADD R13, R13, 0x1, -R8 ;  /* 0x000000010d0de824 */ /* 0x000fe200078e0a08 */
[----:B------:R-:W-:Y:S01]  /*7680*/  ISETP.GE.AND P6, PT, R9, RZ, PT ;  /* 0x000000ff0900720c */ /* 0x000fe20003fc6270 */
[----:B0-----:R-:W-:Y:S01]  /*7690*/  IMAD.MOV.U32 R3, RZ, RZ, R15 ;  /* 0x000000ffff037224 */ /* 0x001fe200078e000f */
[C---:B------:R-:W-:Y:S01]  /*76a0*/  IADD3 R9, R10.reuse, 0x70, RZ ;  /* 0x000000700a097810 */ /* 0x040fe20007ffe0ff */
[----:B------:R-:W-:Y:S01]  /*76b0*/  IMAD.MOV.U32 R11, RZ, RZ, R4 ;  /* 0x000000ffff0b7224 */ /* 0x000fe200078e0004 */
[----:B------:R-:W-:Y:S01]  /*76c0*/  IADD3 R4, R10, 0x6c, RZ ;  /* 0x0000006c0a047810 */ /* 0x000fe20007ffe0ff */
[----:B------:R-:W-:Y:S01]  /*76d0*/  @!P4 IMAD.MOV R3, RZ, RZ, -R3 ;  /* 0x000000ffff03c224 */ /* 0x000fe200078e0a03 */
[----:B------:R-:W-:Y:S01]  /*76e0*/  IABS R14, R9 ;  /* 0x00000009000e7213 */ /* 0x000fe20000000000 */
[----:B------:R-:W-:Y:S01]  /*76f0*/  @!P3 IMAD.IADD R6, R6, 0x1, -R8 ;  /* 0x000000010606b824 */ /* 0x000fe200078e0a08 */
[C---:B------:R-:W-:Y:S01]  /*7700*/  ISETP.GT.U32.AND P3, PT, R8.reuse, R13, PT ;  /* 0x0000000d0800720c */ /* 0x040fe20003f64070 */
[----:B------:R-:W-:Y:S01]  /*7710*/  @!P1 IMAD.MOV R20, RZ, RZ, -R20 ;  /* 0x000000ffff149224 */ /* 0x000fe200078e0a14 */
[----:B------:R-:W-:Y:S01]  /*7720*/  ISETP.GT.U32.AND P1, PT, R8, R17, PT ;  /* 0x000000110800720c */ /* 0x000fe20003f24070 */
[----:B------:R-:W-:Y:S01]  /*7730*/  IMAD.HI.U32 R19, R0, R11, RZ ;  /* 0x0000000b00137227 */ /* 0x000fe200078e00ff */
[----:B------:R0:W-:Y:S01]  /*7740*/  STL [R1+0x198], R3 ;  /* 0x0001980301007387 */ /* 0x0001e20000100800 */
[----:B------:R-:W-:-:S02]  /*7750*/  IABS R12, R4 ;  /* 0x00000004000c7213 */ /* 0x000fc40000000000 */
[----:B------:R-:W-:Y:S01]  /*7760*/  IMAD.MOV R15, RZ, RZ, -R19 ;  /* 0x000000ffff0f7224 */ /* 0x000fe200078e0a13 */
[----:B------:R-:W-:Y:S01]  /*7770*/  ISETP.GT.U32.AND P4, PT, R8, R6, PT ;  /* 0x000000060800720c */ /* 0x000fe20003f84070 */
[----:B------:R-:W-:Y:S01]  /*7780*/  IMAD.HI.U32 R19, R0, R14, RZ ;  /* 0x0000000e00137227 */ /* 0x000fe200078e00ff */
[----:B------:R-:W-:Y:S01]  /*7790*/  IABS R7, R2 ;  /* 0x0000000200077213 */ /* 0x000fe20000000000 */
[----:B------:R2:W-:Y:S02]  /*77a0*/  STL [R1+0x180], R20 ;  /* 0x0001801401007387 */ /* 0x0005e40000100800 */
[----:B------:R-:W-:Y:S02]  /*77b0*/  @!P3 IMAD.IADD R13, R13, 0x1, -R8 ;  /* 0x000000010d0db824 */ /* 0x000fe400078e0a08 */
[----:B0-----:R-:W-:Y:S02]  /*77c0*/  IMAD.MOV.U32 R3, RZ, RZ, R18 ;  /* 0x000000ffff037224 */ /* 0x001fe400078e0012 */
[----:B------:R-:W-:-:S02]  /*77d0*/  @!P1 IMAD.IADD R17, R17, 0x1, -R8 ;  /* 0x0000000111119824 */ /* 0x000fc400078e0a08 */
[----:B------:R-:W-:Y:S01]  /*77e0*/  @!P5 IMAD.MOV R3, RZ, RZ, -R3 ;  /* 0x000000ffff03d224 */ /* 0x000fe200078e0a03 */
[----:B------:R-:W-:Y:S01]  /*77f0*/  ISETP.GE.AND P5, PT, R5, RZ, PT ;  /* 0x000000ff0500720c */ /* 0x000fe20003fa6270 */
[C---:B------:R-:W-:Y:S01]  /*7800*/  IMAD R5, R8.reuse, R15, R11 ;  /* 0x0000000f08057224 */ /* 0x040fe200078e020b */
[----:B------:R-:W-:Y:S01]  /*7810*/  ISETP.GT.U32.AND P1, PT, R8, R17, PT ;  /* 0x000000110800720c */ /* 0x000fe20003f24070 */
[----:B------:R-:W-:Y:S01]  /*7820*/  IMAD.HI.U32 R21, R0, R12, RZ ;  /* 0x0000000c00157227 */ /* 0x000fe200078e00ff */
[----:B------:R-:W-:Y:S01]  /*7830*/  STL [R1+0x168], R3 ;  /* 0x0001680301007387 */ /* 0x000fe20000100800 */
[----:B--2---:R-:W-:Y:S02]  /*7840*/  IADD3 R20, R10, 0x44, RZ ;  /* 0x000000440a147810 */ /* 0x004fe40007ffe0ff */
[----:B------:R-:W-:Y:S01]  /*7850*/  ISETP.GT.U32.AND P3, PT, R8, R5, PT ;  /* 0x000000050800720c */ /* 0x000fe20003f64070 */
[----:B------:R-:W-:Y:S02]  /*7860*/  IMAD.MOV R19, RZ, RZ, -R19 ;  /* 0x000000ffff137224 */ /* 0x000fe400078e0a13 */
[----:B------:R-:W-:-:S02]  /*7870*/  IMAD.MOV R21, RZ, RZ, -R21 ;  /* 0x000000ffff157224 */ /* 0x000fc400078e0a15 */
[----:B------:R-:W-:Y:S01]  /*7880*/  IMAD R19, R8, R19, R14 ;  /* 0x0000001308137224 */ /* 0x000fe200078e020e */
[C---:B------:R-:W-:Y:S01]  /*7890*/  IADD3 R14, R10.reuse, 0x60, RZ ;  /* 0x000000600a0e7810 */ /* 0x040fe20007ffe0ff */
[----:B------:R-:W-:Y:S01]  /*78a0*/  IMAD.MOV.U32 R16, RZ, RZ, R7 ;  /* 0x000000ffff107224 */ /* 0x000fe200078e0007 */
[----:B------:R-:W-:Y:S01]  /*78b0*/  IADD3 R7, R10, 0x64, RZ ;  /* 0x000000640a077810 */ /* 0x000fe20007ffe0ff */
[----:B------:R-:W-:Y:S01]  /*78c0*/  @!P4 IMAD.IADD R6, R6, 0x1, -R8 ;  /* 0x000000010606c824 */ /* 0x000fe200078e0a08 */
[----:B------:R-:W-:Y:S01]  /*78d0*/  ISETP.GE.AND P4, PT, R9, RZ, PT ;  /* 0x000000ff0900720c */ /* 0x000fe20003f86270 */
[C---:B------:R-:W-:Y:S01]  /*78e0*/  IMAD R21, R8.reuse, R21, R12 ;  /* 0x0000001508157224 */ /* 0x040fe200078e020c */
[----:B------:R-:W-:Y:S01]  /*78f0*/  IABS R11, R7 ;  /* 0x00000007000b7213 */ /* 0x000fe20000000000 */
[----:B------:R-:W-:Y:S01]  /*7900*/  @!P3 IMAD.IADD R5, R5, 0x1, -R8 ;  /* 0x000000010505b824 */ /* 0x000fe200078e0a08 */
[----:B------:R-:W-:Y:S01]  /*7910*/  ISETP.GT.U32.AND P3, PT, R8, R19, PT ;  /* 0x000000130800720c */ /* 0x000fe20003f64070 */
[----:B------:R-:W-:-:S04]  /*7920*/  IMAD.HI.U32 R9, R0, R16, RZ ;  /* 0x0000001000097227 */ /* 0x000fc800078e00ff */
[----:B------:R-:W-:Y:S01]  /*7930*/  @!P1 IMAD.IADD R17, R17, 0x1, -R8 ;  /* 0x0000000111119824 */ /* 0x000fe200078e0a08 */
[C---:B------:R-:W-:Y:S01]  /*7940*/  ISETP.GT.U32.AND P1, PT, R8.reuse, R21, PT ;  /* 0x000000150800720c */ /* 0x040fe20003f24070 */
[----:B------:R-:W-:Y:S01]  /*7950*/  @!P2 IMAD.MOV R13, RZ, RZ, -R13 ;  /* 0x000000ffff0da224 */ /* 0x000fe200078e0a0d */
[C---:B------:R-:W-:Y:S01]  /*7960*/  ISETP.GT.U32.AND P2, PT, R8.reuse, R5, PT ;  /* 0x000000050800720c */ /* 0x040fe20003f44070 */
[----:B------:R-:W-:Y:S02]  /*7970*/  IMAD.MOV R9, RZ, RZ, -R9 ;  /* 0x000000ffff097224 */ /* 0x000fe400078e0a09 */
[----:B------:R-:W-:Y:S01]  /*7980*/  @!P6 IMAD.MOV R17, RZ, RZ, -R17 ;  /* 0x000000ffff11e224 */ /* 0x000fe200078e0a11 */
[----:B------:R0:W-:Y:S01]  /*7990*/  STL [R1+0x1894], R13 ;  /* 0x0018940d01007387 */ /* 0x0001e20000100800 */
[----:B------:R-:W-:Y:S02]  /*79a0*/  IMAD R16, R8, R9, R16 ;  /* 0x0000000908107224 */ /* 0x000fe400078e0210 */
[----:B------:R-:W-:Y:S01]  /*79b0*/  IMAD.MOV.U32 R9, RZ, RZ, R11 ;  /* 0x000000ffff097224 */ /* 0x000fe200078e000b */
[----:B------:R-:W-:Y:S01]  /*79c0*/  IADD3 R11, R10, 0x54, RZ ;  /* 0x000000540a0b7810 */ /* 0x000fe20007ffe0ff */
[----:B------:R-:W-:Y:S01]  /*79d0*/  @!P3 IMAD.IADD R19, R19, 0x1, -R8 ;  /* 0x000000011313b824 */ /* 0x000fe200078e0a08 */
[----:B------:R-:W-:Y:S01]  /*79e0*/  ISETP.GT.U32.AND P6, PT, R8, R16, PT ;  /* 0x000000100800720c */ /* 0x000fe20003fc4070 */
[----:B------:R-:W-:Y:S01]  /*79f0*/  IMAD.MOV.U32 R15, RZ, RZ, R6 ;  /* 0x000000ffff0f7224 */ /* 0x000fe200078e0006 */
[----:B------:R-:W-:Y:S01]  /*7a00*/  ISETP.GE.AND P3, PT, R7, RZ, PT ;  /* 0x000000ff0700720c */ /* 0x000fe20003f66270 */
[----:B------:R-:W-:Y:S01]  /*7a10*/  IMAD.HI.U32 R6, R0, R9, RZ ;  /* 0x0000000900067227 */ /* 0x000fe200078e00ff */
[----:B------:R-:W-:-:S02]  /*7a20*/  IADD3 R7, R10, 0x58, RZ ;  /* 0x000000580a077810 */ /* 0x000fc40007ffe0ff */
[----:B------:R-:W-:Y:S01]  /*7a30*/  IABS R12, R11 ;  /* 0x0000000b000c7213 */ /* 0x000fe20000000000 */
[--C-:B------:R-:W-:Y:S01]  /*7a40*/  @!P1 IMAD.IADD R21, R21, 0x1, -R8.reuse ;  /* 0x0000000115159824 */ /* 0x100fe200078e0a08 */
[----:B------:R-:W-:Y:S01]  /*7a50*/  ISETP.GT.U32.AND P1, PT, R8, R19, PT ;  /* 0x000000130800720c */ /* 0x000fe20003f24070 */
[----:B------:R-:W-:Y:S01]  /*7a60*/  @!P2 IMAD.IADD R5, R5, 0x1, -R8 ;  /* 0x000000010505a824 */ /* 0x000fe200078e0a08 */
[----:B------:R-:W-:Y:S01]  /*7a70*/  ISETP.GE.AND P2, PT, R2, RZ, PT ;  /* 0x000000ff0200720c */ /* 0x000fe20003f46270 */
[----:B------:R-:W-:Y:S01]  /*7a80*/  IMAD.MOV R6, RZ, RZ, -R6 ;  /* 0x000000ffff067224 */ /* 0x000fe200078e0a06 */
[----:B------:R-:W-:Y:S01]  /*7a90*/  IABS R2, R14 ;  /* 0x0000000e00027213 */ /* 0x000fe20000000000 */
[----:B------:R-:W-:Y:S01]  /*7aa0*/  @!P0 IMAD.MOV R15, RZ, RZ, -R15 ;  /* 0x000000ffff0f8224 */ /* 0x000fe200078e0a0f */
[----:B------:R-:W-:Y:S01]  /*7ab0*/  ISETP.GE.AND P0, PT, R4, RZ, PT ;  /* 0x000000ff0400720c */ /* 0x000fe20003f06270 */
[----:B------:R-:W-:Y:S01]  /*7ac0*/  IMAD R4, R8, R6, R9 ;  /* 0x0000000608047224 */ /* 0x000fe200078e0209 */
[C---:B0-----:R-:W-:Y:S01]  /*7ad0*/  IADD3 R13, R10.reuse, 0xc, RZ ;  /* 0x0000000c0a0d7810 */ /* 0x041fe20007ffe0ff */
[----:B------:R-:W-:Y:S01]  /*7ae0*/  IMAD.MOV.U32 R6, RZ, RZ, R2 ;  /* 0x000000ffff067224 */ /* 0x000fe200078e0002 */
[----:B------:R-:W-:Y:S01]  /*7af0*/  IADD3 R2, R10, 0x5c, RZ ;  /* 0x0000005c0a027810 */ /* 0x000fe20007ffe0ff */
[--C-:B------:R-:W-:Y:S01]  /*7b00*/  @!P6 IMAD.IADD R16, R16, 0x1, -R8.reuse ;  /* 0x000000011010e824 */ /* 0x100fe200078e0a08 */
[----:B------:R-:W-:Y:S01]  /*7b10*/  ISETP.GT.U32.AND P6, PT, R8, R21, PT ;  /* 0x000000150800720c */ /* 0x000fe20003fc4070 */
[----:B------:R-:W-:Y:S01]  /*7b20*/  IMAD.HI.U32 R9, R0, R6, RZ ;  /* 0x0000000600097227 */ /* 0x000fe200078e00ff */
[----:B------:R0:W-:Y:S03]  /*7b30*/  STL [R1+0x1898], R15 ;  /* 0x0018980f01007387 */ /* 0x0001e60000100800 */
[----:B------:R-:W-:Y:S01]  /*7b40*/  @!P1 IMAD.IADD R19, R19, 0x1, -R8 ;  /* 0x0000000113139824 */ /* 0x000fe200078e0a08 */
[C---:B------:R-:W-:Y:S01]  /*7b50*/  ISETP.GT.U32.AND P1, PT, R8.reuse, R4, PT ;  /* 0x000000040800720c */ /* 0x040fe20003f24070 */
[----:B------:R-:W-:Y:S01]  /*7b60*/  IMAD.MOV.U32 R3, RZ, RZ, R5 ;  /* 0x000000ffff037224 */ /* 0x000fe200078e0005 */
[----:B------:R-:W-:Y:S01]  /*7b70*/  IABS R5, R2 ;  /* 0x0000000200057213 */ /* 0x000fe20000000000 */
[----:B------:R-:W-:Y:S01]  /*7b80*/  IMAD.MOV R9, RZ, RZ, -R9 ;  /* 0x000000ffff097224 */ /* 0x000fe200078e0a09 */
[----:B------:R2:W-:Y:S01]  /*7b90*/  STL [R1+0x189c], R17 ;  /* 0x00189c1101007387 */ /* 0x0005e20000100800 */
[----:B------:R-:W-:Y:S01]  /*7ba0*/  @!P5 IMAD.MOV R3, RZ, RZ, -R3 ;  /* 0x000000ffff03d224 */ /* 0x000fe200078e0a03 */
[C---:B------:R-:W-:Y:S01]  /*7bb0*/  ISETP.GT.U32.AND P5, PT, R8.reuse, R16, PT ;  /* 0x000000100800720c */ /* 0x040fe20003fa4070 */
[----:B------:R-:W-:Y:S01]  /*7bc0*/  IMAD R6, R8, R9, R6 ;  /* 0x0000000908067224 */ /* 0x000fe200078e0206 */
[----:B------:R-:W-:Y:S01]  /*7bd0*/  IABS R9, R7 ;  /* 0x0000000700097213 */ /* 0x000fe20000000000 */
[----:B------:R-:W-:Y:S01]  /*7be0*/  IMAD.HI.U32 R18, R0, R5, RZ ;  /* 0x0000000500127227 */ /* 0x000fe200078e00ff */
[----:B------:R-:W-:Y:S01]  /*7bf0*/  STL [R1+0x128], R3 ;  /* 0x0001280301007387 */ /* 0x000fe20000100800 */
[----:B0-----:R-:W-:-:S02]  /*7c00*/  IADD3 R15, R10, 0x10, RZ ;  /* 0x000000100a0f7810 */ /* 0x001fc40007ffe0ff */
[----:B------:R-:W-:Y:S01]  /*7c10*/  @!P6 IMAD.IADD R21, R21, 0x1, -R8 ;  /* 0x000000011515e824 */ /* 0x000fe200078e0a08 */
[----:B------:R-:W-:Y:S01]  /*7c20*/  ISETP.GT.U32.AND P6, PT, R8, R6, PT ;  /* 0x000000060800720c */ /* 0x000fe20003fc4070 */
[----:B------:R-:W-:Y:S01]  /*7c30*/  IMAD.MOV R18, RZ, RZ, -R18 ;  /* 0x000000ffff127224 */ /* 0x000fe200078e0a12 */
[----:B--2---:R-:W-:Y:S01]  /*7c40*/  IADD3 R17, R10, 0x18, RZ ;  /* 0x000000180a117810 */ /* 0x004fe20007ffe0ff */
[--C-:B------:R-:W-:Y:S01]  /*7c50*/  @!P1 IMAD.IADD R4, R4, 0x1, -R8.reuse ;  /* 0x0000000104049824 */ /* 0x100fe200078e0a08 */
[----:B------:R-:W-:Y:S01]  /*7c60*/  ISETP.GE.AND P1, PT, R2, RZ, PT ;  /* 0x000000ff0200720c */ /* 0x000fe20003f26270 */
[----:B------:R-:W-:Y:S02]  /*7c70*/  IMAD R2, R8, R18, R5 ;  /* 0x0000001208027224 */ /* 0x000fe400078e0205 */
[----:B------:R-:W-:Y:S02]  /*7c80*/  @!P0 IMAD.MOV R21, RZ, RZ, -R21 ;  /* 0x000000ffff158224 */ /* 0x000fe400078e0a15 */
[--C-:B------:R-:W-:Y:S01]  /*7c90*/  @!P5 IMAD.IADD R16, R16, 0x1, -R8.reuse ;  /* 0x000000011010d824 */ /* 0x100fe200078e0a08 */
[----:B------:R-:W-:Y:S01]  /*7ca0*/  ISETP.GT.U32.AND P0, PT, R8, R2, PT ;  /* 0x000000020800720c */ /* 0x000fe20003f04070 */
[----:B------:R-:W-:Y:S01]  /*7cb0*/  @!P4 IMAD.MOV R19, RZ, RZ, -R19 ;  /* 0x000000ffff13c224 */ /* 0x000fe200078e0a13 */
[----:B------:R-:W-:Y:S01]  /*7cc0*/  ISETP.GE.AND P5, PT, R14, RZ, PT ;  /* 0x000000ff0e00720c */ /* 0x000fe20003fa6270 */
[----:B------:R-:W-:Y:S01]  /*7cd0*/  @!P6 IMAD.IADD R6, R6, 0x1, -R8 ;  /* 0x000000010606e824 */ /* 0x000fe200078e0a08 */
[----:B------:R-:W-:Y:S01]  /*7ce0*/  ISETP.GT.U32.AND P6, PT, R8, R4, PT ;  /* 0x000000040800720c */ /* 0x000fe20003fc4070 */
[----:B------:R-:W-:Y:S01]  /*7cf0*/  IMAD.HI.U32 R14, R0, R9, RZ ;  /* 0x00000009000e7227 */ /* 0x000fe200078e00ff */
[----:B------:R0:W-:Y:S02]  /*7d00*/  STL [R1+0x18a0], R19 ;  /* 0x0018a01301007387 */ /* 0x0001e40000100800 */
[C---:B------:R-:W-:Y:S01]  /*7d10*/  ISETP.GT.U32.AND P4, PT, R8.reuse, R6, PT ;  /* 0x000000060800720c */ /* 0x040fe20003f84070 */
[----:B------:R-:W-:Y:S01]  /*7d20*/  IMAD.MOV R14, RZ, RZ, -R14 ;  /* 0x000000ffff0e7224 */ /* 0x000fe200078e0a0e */
[----:B------:R-:W-:Y:S01]  /*7d30*/  STL [R1+0x18a4], R21 ;  /* 0x0018a41501007387 */ /* 0x000fe20000100800 */
[----:B------:R-:W-:Y:S01]  /*7d40*/  @!P2 IMAD.MOV R16, RZ, RZ, -R16 ;  /* 0x000000ffff10a224 */ /* 0x000fe200078e0a10 */
[----:B------:R-:W-:Y:S01]  /*7d50*/  ISETP.GE.AND P2, PT, R7, RZ, PT ;  /* 0x000000ff0700720c */ /* 0x000fe20003f46270 */
[----:B------:R-:W-:Y:S01]  /*7d60*/  IMAD R7, R8, R14, R9 ;  /* 0x0000000e08077224 */ /* 0x000fe200078e0209 */
[----:B------:R-:W-:Y:S01]  /*7d70*/  IADD3 R14, R10, 0x50, RZ ;  /* 0x000000500a0e7810 */ /* 0x000fe20007ffe0ff */
[----:B------:R-:W-:Y:S01]  /*7d80*/  @!P0 IMAD.IADD R2, R2, 0x1, -R8 ;  /* 0x0000000102028824 */ /* 0x000fe200078e0a08 */
[----:B------:R2:W-:Y:S01]  /*7d90*/  STL [R1+0x18a8], R16 ;  /* 0x0018a81001007387 */ /* 0x0005e20000100800 */
[----:B------:R-:W-:Y:S01]  /*7da0*/  IMAD.HI.U32 R5, R0, R12, RZ ;  /* 0x0000000c00057227 */ /* 0x000fe200078e00ff */
[----:B------:R-:W-:-:S02]  /*7db0*/  IABS R9, R14 ;  /* 0x0000000e00097213 */ /* 0x000fc40000000000 */
[----:B------:R-:W-:Y:S01]  /*7dc0*/  ISETP.GT.U32.AND P0, PT, R8, R2, PT ;  /* 0x000000020800720c */ /* 0x000fe20003f04070 */
[----:B------:R-:W-:Y:S01]  /*7dd0*/  @!P6 IMAD.IADD R4, R4, 0x1, -R8 ;  /* 0x000000010404e824 */ /* 0x000fe200078e0a08 */
[----:B------:R-:W-:Y:S01]  /*7de0*/  ISETP.GT.U32.AND P6, PT, R8, R7, PT ;  /* 0x000000070800720c */ /* 0x000fe20003fc4070 */
[----:B------:R-:W-:Y:S01]  /*7df0*/  IMAD.MOV R5, RZ, RZ, -R5 ;  /* 0x000000ffff057224 */ /* 0x000fe200078e0a05 */
[----:B0-----:R-:W-:Y:S01]  /*7e00*/  IADD3 R19, R10, 0x1c, RZ ;  /* 0x0000001c0a137810 */ /* 0x001fe20007ffe0ff */
[----:B------:R-:W-:Y:S01]  /*7e10*/  @!P3 IMAD.MOV R4, RZ, RZ, -R4 ;  /* 0x000000ffff04b224 */ /* 0x000fe200078e0a04 */
[----:B------:R-:W-:Y:S01]  /*7e20*/  ISETP.GE.AND P3, PT, R11, RZ, PT ;  /* 0x000000ff0b00720c */ /* 0x000fe20003f66270 */
[----:B------:R-:W-:Y:S01]  /*7e30*/  IMAD R12, R8, R5, R12 ;  /* 0x00000005080c7224 */ /* 0x000fe200078e020c */
[----:B------:R-:W-:Y:S01]  /*7e40*/  IADD3 R5, R10, 0x4c, RZ ;  /* 0x0000004c0a057810 */ /* 0x000fe20007ffe0ff */
[----:B------:R-:W-:Y:S01]  /*7e50*/  @!P4 IMAD.IADD R6, R6, 0x1, -R8 ;  /* 0x000000010606c824 */ /* 0x000fe200078e0a08 */
[----:B------:R-:W-:Y:S01]  /*7e60*/  STL [R1+0x18ac], R4 ;  /* 0x0018ac0401007387 */ /* 0x000fe20000100800 */
[----:B------:R-:W-:Y:S01]  /*7e70*/  IMAD.HI.U32 R11, R0, R9, RZ ;  /* 0x00000009000b7227 */ /* 0x000fe200078e00ff */
[----:B------:R-:W-:-:S02]  /*7e80*/  ISETP.GT.U32.AND P4, PT, R8, R12, PT ;  /* 0x0000000c0800720c */ /* 0x000fc40003f84070 */
[----:B------:R-:W-:Y:S01]  /*7e90*/  IABS R18, R5 ;  /* 0x0000000500127213 */ /* 0x000fe20000000000 */
[----:B------:R-:W-:Y:S01]  /*7ea0*/  @!P6 IMAD.IADD R7, R7, 0x1, -R8 ;  /* 0x000000010707e824 */ /* 0x000fe200078e0a08 */
[----:B------:R-:W-:Y:S01]  /*7eb0*/  ISETP.GE.AND P6, PT, R14, RZ, PT ;  /* 0x000000ff0e00720c */ /* 0x000fe20003fc6270 */
[----:B------:R-:W-:Y:S01]  /*7ec0*/  IMAD.MOV.U32 R3, RZ, RZ, R6 ;  /* 0x000000ffff037224 */ /* 0x000fe200078e0006 */
[C---:B------:R-:W-:Y:S01]  /*7ed0*/  IADD3 R14, R10.reuse, 0x3c, RZ ;  /* 0x0000003c0a0e7810 */ /* 0x040fe20007ffe0ff */
[----:B------:R-:W-:Y:S01]  /*7ee0*/  IMAD.MOV R11, RZ, RZ, -R11 ;  /* 0x000000ffff0b7224 */ /* 0x000fe200078e0a0b */
[----:B--2---:R-:W-:Y:S01]  /*7ef0*/  IADD3 R16, R10, 0x14, RZ ;  /* 0x000000140a107810 */ /* 0x004fe20007ffe0ff */
[----:B------:R-:W-:Y:S01]  /*7f00*/  @!P0 IMAD.IADD R2, R2, 0x1, -R8 ;  /* 0x0000000102028824 */ /* 0x000fe200078e0a08 */
[----:B------:R-:W-:Y:S01]  /*7f10*/  ISETP.GE.AND P0, PT, R5, RZ, PT ;  /* 0x000000ff0500720c */ /* 0x000fe20003f06270 */
[----:B------:R-:W-:Y:S01]  /*7f20*/  @!P5 IMAD.MOV R3, RZ, RZ, -R3 ;  /* 0x000000ffff03d224 */ /* 0x000fe200078e0a03 */
[C---:B------:R-:W-:Y:S01]  /*7f30*/  ISETP.GT.U32.AND P5, PT, R8.reuse, R7, PT ;  /* 0x000000070800720c */ /* 0x040fe20003fa4070 */
[----:B------:R-:W-:Y:S01]  /*7f40*/  IMAD R5, R8, R11, R9 ;  /* 0x0000000b08057224 */ /* 0x000fe200078e0209 */
[----:B------:R-:W-:Y:S01]  /*7f50*/  IADD3 R11, R10, 0x48, RZ ;  /* 0x000000480a0b7810 */ /* 0x000fe20007ffe0ff */
[----:B------:R-:W-:Y:S01]  /*7f60*/  IMAD.MOV.U32 R28, RZ, RZ, R2 ;  /* 0x000000ffff1c7224 */ /* 0x000fe200078e0002 */
[----:B------:R0:W-:Y:S01]  /*7f70*/  STL [R1+0x90], R3 ;  /* 0x0000900301007387 */ /* 0x0001e20000100800 */
[----:B------:R-:W-:Y:S01]  /*7f80*/  @!P4 IMAD.IADD R12, R12, 0x1, -R8 ;  /* 0x000000010c0cc824 */ /* 0x000fe200078e0a08 */
[----:B------:R-:W-:Y:S01]  /*7f90*/  IADD3 R9, R10, 0x40, RZ ;  /* 0x000000400a097810 */ /* 0x000fe20007ffe0ff */
[----:B------:R-:W-:Y:S01]  /*7fa0*/  @!P1 IMAD.MOV R28, RZ, RZ, -R28 ;  /* 0x000000ffff1c9224 */ /* 0x000fe200078e0a1c */
[----:B------:R-:W-:Y:S01]  /*7fb0*/  ISETP.GT.U32.AND P1, PT, R8, R5, PT ;  /* 0x000000050800720c */ /* 0x000fe20003f24070 */
[----:B------:R-:W-:Y:S01]  /*7fc0*/  IMAD.HI.U32 R6, R0, R18, RZ ;  /* 0x0000001200067227 */ /* 0x000fe200078e00ff */
[----:B------:R-:W-:-:S02]  /*7fd0*/  ISETP.GT.U32.AND P4, PT, R8, R12, PT ;  /* 0x0000000c0800720c */ /* 0x000fc40003f84070 */
[----:B------:R2:W-:Y:S01]  /*7fe0*/  STL [R1+0x18b0], R28 ;  /* 0x0018b01c01007387 */ /* 0x0005e20000100800 */
[----:B------:R-:W-:Y:S01]  /*7ff0*/  @!P5 IMAD.IADD R7, R7, 0x1, -R8 ;  /* 0x000000010707d824 */ /* 0x000fe200078e0a08 */
[----:B------:R-:W-:Y:S01]  /*8000*/  ISETP.GE.AND P5, PT, R11, RZ, PT ;  /* 0x000000ff0b00720c */ /* 0x000fe20003fa6270 */
[----:B------:R-:W-:Y:S01]  /*8010*/  IMAD.MOV R6, RZ, RZ, -R6 ;  /* 0x000000ffff067224 */ /* 0x000fe200078e0a06 */
[----:B------:R-:W-:Y:S01]  /*8020*/  IABS R11, R11 ;  /* 0x0000000b000b7213 */ /* 0x000fe20000000000 */
[----:B0-----:R-:W-:Y:S01]  /*8030*/  IMAD.MOV.U32 R3, RZ, RZ, R7 ;  /* 0x000000ffff037224 */ /* 0x001fe200078e0007 */
[----:B------:R-:W-:Y:S01]  /*8040*/  IABS R2, R14 ;  /* 0x0000000e00027213 */ /* 0x000fe20000000000 */
[----:B------:R-:W-:Y:S01]  /*8050*/  IMAD R18, R8, R6, R18 ;  /* 0x0000000608127224 */ /* 0x000fe200078e0212 */
[----:B------:R-:W-:Y:S01]  /*8060*/  IABS R6, R9 ;  /* 0x0000000900067213 */ /* 0x000fe20000000000 */
[--C-:B------:R-:W-:Y:S01]  /*8070*/  @!P1 IMAD.IADD R5, R5, 0x1, -R8.reuse ;  /* 0x0000000105059824 */ /* 0x100fe200078e0a08 */
[----:B--2---:R-:W-:Y:S01]  /*8080*/  IADD3 R28, R10, 0x20, RZ ;  /* 0x000000200a1c7810 */ /* 0x004fe20007ffe0ff */
[----:B------:R-:W-:Y:S01]  /*8090*/  @!P2 IMAD.MOV R3, RZ, RZ, -R3 ;  /* 0x000000ffff03a224 */ /* 0x000fe200078e0a03 */
[----:B------:R-:W-:Y:S01]  /*80a0*/  ISETP.GT.U32.AND P1, PT, R8, R18, PT ;  /* 0x000000120800720c */ /* 0x000fe20003f24070 */
[----:B------:R-:W-:Y:S01]  /*80b0*/  @!P4 IMAD.IADD R12, R12, 0x1, -R8 ;  /* 0x000000010c0cc824 */ /* 0x000fe200078e0a08 */
[----:B------:R-:W-:Y:S01]  /*80c0*/  ISETP.GT.U32.AND P2, PT, R8, R5, PT ;  /* 0x000000050800720c */ /* 0x000fe20003f44070 */
[----:B------:R-:W-:Y:S01]  /*80d0*/  IMAD.HI.U32 R22, R0, R11, RZ ;  /* 0x0000000b00167227 */ /* 0x000fe200078e00ff */
[----:B------:R-:W-:Y:S01]  /*80e0*/  ISETP.GE.AND P4, PT, R20, RZ, PT ;  /* 0x000000ff1400720c */ /* 0x000fe20003f86270 */
[----:B------:R0:W-:Y:S01]  /*80f0*/  STL [R1+0x98], R3 ;  /* 0x0000980301007387 */ /* 0x0001e20000100800 */
[----:B------:R-:W-:-:S05]  /*8100*/  IABS R20, R20 ;  /* 0x0000001400147213 */ /* 0x000fca0000000000 */
[----:B------:R-:W-:-:S04]  /*8110*/  IMAD.HI.U32 R7, R0, R20, RZ ;  /* 0x0000001400077227 */ /* 0x000fc800078e00ff */
[----:B0-----:R-:W-:Y:S02]  /*8120*/  IMAD.MOV.U32 R3, RZ, RZ, R12 ;  /* 0x000000ffff037224 */ /* 0x001fe400078e000c */
[----:B------:R-:W-:Y:S02]  /*8130*/  IMAD.MOV R7, RZ, RZ, -R7 ;  /* 0x000000ffff077224 */ /* 0x000fe400078e0a07 */
[----:B------:R-:W-:Y:S01]  /*8140*/  @!P3 IMAD.MOV R3, RZ, RZ, -R3 ;  /* 0x000000ffff03b224 */ /* 0x000fe200078e0a03 */
[----:B------:R-:W-:Y:S01]  /*8150*/  ISETP.GE.AND P3, PT, R9, RZ, PT ;  /* 0x000000ff0900720c */ /* 0x000fe20003f66270 */
[----:B------:R-:W-:Y:S02]  /*8160*/  @!P2 IMAD.IADD R5, R5, 0x1, -R8 ;  /* 0x000000010505a824 */ /* 0x000fe400078e0a08 */
[----:B------:R-:W-:Y:S01]  /*8170*/  IMAD R20, R8, R7, R20 ;  /* 0x0000000708147224 */ /* 0x000fe200078e0214 */
[----:B------:R0:W-:Y:S01]  /*8180*/  STL [R1+0x8c], R3 ;  /* 0x00008c0301007387 */ /* 0x0001e20000100800 */
[----:B------:R-:W-:-:S02]  /*8190*/  @!P1 IMAD.IADD R18, R18, 0x1, -R8 ;  /* 0x0000000112129824 */ /* 0x000fc400078e0a08 */
[----:B------:R-:W-:Y:S01]  /*81a0*/  IMAD.MOV R12, RZ, RZ, -R22 ;  /* 0x000000ffff0c7224 */ /* 0x000fe200078e0a16 */
[----:B------:R-:W-:Y:S01]  /*81b0*/  IABS R22, R24 ;  /* 0x0000001800167213 */ /* 0x000fe20000000000 */
[----:B------:R-:W-:Y:S01]  /*81c0*/  IMAD.HI.U32 R7, R0, R6, RZ ;  /* 0x0000000600077227 */ /* 0x000fe200078e00ff */
[----:B------:R-:W-:-:S03]  /*81d0*/  ISETP.GT.U32.AND P1, PT, R8, R18, PT ;  /* 0x000000120800720c */ /* 0x000fc60003f24070 */
[C---:B------:R-:W-:Y:S02]  /*81e0*/  IMAD R9, R8.reuse, R12, R11 ;  /* 0x0000000c08097224 */ /* 0x040fe400078e020b */
[----:B0-----:R-:W-:Y:S02]  /*81f0*/  IMAD.MOV.U32 R3, RZ, RZ, R5 ;  /* 0x000000ffff037224 */ /* 0x001fe400078e0005 */
[----:B------:R-:W-:Y:S01]  /*8200*/  IMAD.MOV R7, RZ, RZ, -R7 ;  /* 0x000000ffff077224 */ /* 0x000fe200078e0a07 */
[C---:B------:R-:W-:Y:S01]  /*8210*/  ISETP.GT.U32.AND P2, PT, R8.reuse, R9, PT ;  /* 0x000000090800720c */ /* 0x040fe20003f44070 */
[----:B------:R-:W-:Y:S01]  /*8220*/  @!P6 IMAD.MOV R3, RZ, RZ, -R3 ;  /* 0x000000ffff03e224 */ /* 0x000fe200078e0a03 */
[C---:B------:R-:W-:Y:S01]  /*8230*/  ISETP.GT.U32.AND P6, PT, R8.reuse, R20, PT ;  /* 0x000000140800720c */ /* 0x040fe20003fc4070 */
[----:B------:R-:W-:Y:S01]  /*8240*/  IMAD R6, R8, R7, R6 ;  /* 0x0000000708067224 */ /* 0x000fe200078e0206 */
[----:B------:R-:W-:Y:S01]  /*8250*/  IADD3 R7, R10, 0x30, RZ ;  /* 0x000000300a077810 */ /* 0x000fe20007ffe0ff */
[----:B------:R-:W-:Y:S01]  /*8260*/  @!P1 IMAD.IADD R18, R18, 0x1, -R8 ;  /* 0x0000000112129824 */ /* 0x000fe200078e0a08 */
[----:B------:R0:W-:Y:S01]  /*8270*/  STL [R1+0x48], R3 ;  /* 0x0000480301007387 */ /* 0x0001e20000100800 */
[----:B------:R-:W-:Y:S01]  /*8280*/  IMAD.HI.U32 R11, R0, R2, RZ ;  /* 0x00000002000b7227 */ /* 0x000fe200078e00ff */
[----:B------:R-:W-:-:S02]  /*8290*/  ISETP.GT.U32.AND P1, PT, R8, R6, PT ;  /* 0x000000060800720c */ /* 0x000fc40003f24070 */
[----:B------:R-:W-:Y:S01]  /*82a0*/  IABS R12, R7 ;  /* 0x00000007000c7213 */ /* 0x000fe20000000000 */
[----:B------:R-:W-:Y:S02]  /*82b0*/  IMAD.MOV R5, RZ, RZ, -R11 ;  /* 0x000000ffff057224 */ /* 0x000fe400078e0a0b */
[--C-:B------:R-:W-:Y:S02]  /*82c0*/  @!P2 IMAD.IADD R9, R9, 0x1, -R8.reuse ;  /* 0x000000010909a824 */ /* 0x100fe400078e0a08 */
[----:B------:R-:W-:Y:S02]  /*82d0*/  @!P6 IMAD.IADD R20, R20, 0x1, -R8 ;  /* 0x000000011414e824 */ /* 0x000fe400078e0a08 */
[----:B0-----:R-:W-:Y:S01]  /*82e0*/  IMAD.MOV.U32 R3, RZ, RZ, R18 ;  /* 0x000000ffff037224 */ /* 0x001fe200078e0012 */
[----:B------:R-:W-:Y:S01]  /*82f0*/  ISETP.GT.U32.AND P2, PT, R8, R9, PT ;  /* 0x000000090800720c */ /* 0x000fe20003f44070 */
[----:B------:R-:W-:Y:S01]  /*8300*/  IMAD.HI.U32 R18, R0, R22, RZ ;  /* 0x0000001600127227 */ /* 0x000fe200078e00ff */
[----:B------:R-:W-:-:S03]  /*8310*/  ISETP.GT.U32.AND P6, PT, R8, R20, PT ;  /* 0x000000140800720c */ /* 0x000fc60003fc4070 */
[----:B------:R-:W-:Y:S02]  /*8320*/  IMAD.MOV R18, RZ, RZ, -R18 ;  /* 0x000000ffff127224 */ /* 0x000fe400078e0a12 */
[----:B------:R-:W-:Y:S01]  /*8330*/  IMAD R2, R8, R5, R2 ;  /* 0x0000000508027224 */ /* 0x000fe200078e0202 */
[----:B------:R-:W-:Y:S01]  /*8340*/  IADD3 R5, R10, 0x34, RZ ;  /* 0x000000340a057810 */ /* 0x000fe20007ffe0ff */
[----:B------:R-:W-:Y:S02]  /*8350*/  IMAD R22, R8, R18, R22 ;  /* 0x0000001208167224 */ /* 0x000fe400078e0216 */
[--C-:B------:R-:W-:Y:S01]  /*8360*/  @!P1 IMAD.IADD R6, R6, 0x1, -R8.reuse ;  /* 0x0000000106069824 */ /* 0x100fe200078e0a08 */
[----:B------:R-:W-:Y:S01]  /*8370*/  IABS R11, R5 ;  /* 0x00000005000b7213 */ /* 0x000fe20000000000 */
[----:B------:R-:W-:Y:S01]  /*8380*/  @!P0 IMAD.MOV R3, RZ, RZ, -R3 ;  /* 0x000000ffff038224 */ /* 0x000fe200078e0a03 */
[----:B------:R-:W-:Y:S01]  /*8390*/  ISETP.GT.U32.AND P0, PT, R8, R2, PT ;  /* 0x000000020800720c */ /* 0x000fe20003f04070 */
[--C-:B------:R-:W-:Y:S01]  /*83a0*/  @!P6 IMAD.IADD R20, R20, 0x1, -R8.reuse ;  /* 0x000000011414e824 */ /* 0x100fe200078e0a08 */
[C---:B------:R-:W-:Y:S01]  /*83b0*/  ISETP.GT.U32.AND P6, PT, R8.reuse, R22, PT ;  /* 0x000000160800720c */ /* 0x040fe20003fc4070 */
[----:B------:R-:W-:Y:S01]  /*83c0*/  @!P2 IMAD.IADD R9, R9, 0x1, -R8 ;  /* 0x000000010909a824 */ /* 0x000fe200078e0a08 */
[----:B------:R-:W-:Y:S01]  /*83d0*/  ISETP.GT.U32.AND P1, PT, R8, R6, PT ;  /* 0x000000060800720c */ /* 0x000fe20003f24070 */
[----:B------:R-:W-:Y:S01]  /*83e0*/  IMAD.HI.U32 R18, R0, R12, RZ ;  /* 0x0000000c00127227 */ /* 0x000fe200078e00ff */
[----:B------:R-:W-:Y:S01]  /*83f0*/  ISETP.GE.AND P2, PT, R14, RZ, PT ;  /* 0x000000ff0e00720c */ /* 0x000fe20003f46270 */
[----:B------:R0:W-:Y:S02]  /*8400*/  STL [R1+0x44], R3 ;  /* 0x0000440301007387 */ /* 0x0001e40000100800 */
[----:B------:R-:W-:-:S04]  /*8410*/  IMAD.HI.U32 R14, R0, R11, RZ ;  /* 0x0000000b000e7227 */ /* 0x000fc800078e00ff */
[--C-:B------:R-:W-:Y:S02]  /*8420*/  @!P0 IMAD.IADD R2, R2, 0x1, -R8.reuse ;  /* 0x0000000102028824 */ /* 0x100fe400078e0a08 */
[----:B------:R-:W-:Y:S02]  /*8430*/  @!P6 IMAD.IADD R22, R22, 0x1, -R8 ;  /* 0x000000011616e824 */ /* 0x000fe400078e0a08 */
[----:B------:R-:W-:Y:S01]  /*8440*/  IMAD.MOV R14, RZ, RZ, -R14 ;  /* 0x000000ffff0e7224 */ /* 0x000fe200078e0a0e */
[----:B------:R-:W-:Y:S01]  /*8450*/  ISETP.GT.U32.AND P0, PT, R8, R2, PT ;  /* 0x000000020800720c */ /* 0x000fe20003f04070 */
[----:B------:R-:W-:Y:S01]  /*8460*/  @!P1 IMAD.IADD R6, R6, 0x1, -R8 ;  /* 0x0000000106069824 */ /* 0x000fe200078e0a08 */
[C---:B------:R-:W-:Y:S01]  /*8470*/  ISETP.GT.U32.AND P6, PT, R8.reuse, R22, PT ;  /* 0x000000160800720c */ /* 0x040fe20003fc4070 */
[----:B------:R-:W-:Y:S01]  /*8480*/  IMAD.MOV R18, RZ, RZ, -R18 ;  /* 0x000000ffff127224 */ /* 0x000fe200078e0a12 */
[----:B------:R-:W-:Y:S01]  /*8490*/  ISETP.GE.AND P1, PT, R7, RZ, PT ;  /* 0x000000ff0700720c */ /* 0x000fe20003f26270 */
[----:B------:R-:W-:Y:S01]  /*84a0*/  IMAD R11, R8, R14, R11 ;  /* 0x0000000e080b7224 */ /* 0x000fe200078e020b */
[----:B------:R-:W-:Y:S01]  /*84b0*/  IADD3 R14, R10, 0x2c, RZ ;  /* 0x0000002c0a0e7810 */ /* 0x000fe20007ffe0ff */
[----:B------:R-:W-:-:S02]  /*84c0*/  IMAD.MOV.U32 R4, RZ, RZ, R6 ;  /* 0x000000ffff047224 */ /* 0x000fc400078e0006 */
[----:B------:R-:W-:Y:S01]  /*84d0*/  IMAD R12, R8, R18, R12 ;  /* 0x00000012080c7224 */ /* 0x000fe200078e020c */
[----:B------:R-:W-:Y:S01]  /*84e0*/  IADD3 R18, R10, 0x28, RZ ;  /* 0x000000280a127810 */ /* 0x000fe20007ffe0ff */
[----:B------:R-:W-:Y:S01]  /*84f0*/  @!P3 IMAD.MOV R4, RZ, RZ, -R4 ;  /* 0x000000ffff04b224 */ /* 0x000fe200078e0a04 */
[----:B------:R-:W-:Y:S01]  /*8500*/  ISETP.GT.U32.AND P3, PT, R8, R11, PT ;  /* 0x0000000b0800720c */ /* 0x000fe20003f64070 */
[----:B0-----:R-:W-:Y:S02]  /*8510*/  IMAD.MOV.U32 R3, RZ, RZ, R20 ;  /* 0x000000ffff037224 */ /* 0x001fe400078e0014 */
[----:B------:R-:W-:Y:S01]  /*8520*/  @!P5 IMAD.MOV R9, RZ, RZ, -R9 ;  /* 0x000000ffff09d224 */ /* 0x000fe200078e0a09 */
[----:B------:R-:W-:Y:S01]  /*8530*/  ISETP.GE.AND P5, PT, R24, RZ, PT ;  /* 0x000000ff1800720c */ /* 0x000fe20003fa6270 */
[--C-:B------:R-:W-:Y:S01]  /*8540*/  @!P6 IMAD.IADD R22, R22, 0x1, -R8.reuse ;  /* 0x000000011616e824 */ /* 0x100fe200078e0a08 */
[----:B------:R-:W-:Y:S01]  /*8550*/  ISETP.GT.U32.AND P6, PT, R8, R12, PT ;  /* 0x0000000c0800720c */ /* 0x000fe20003fc4070 */
[----:B------:R-:W-:Y:S01]  /*8560*/  @!P4 IMAD.MOV R3, RZ, RZ, -R3 ;  /* 0x000000ffff03c224 */ /* 0x000fe200078e0a03 */
[----:B------:R0:W-:Y:S01]  /*8570*/  STL [R1+0x18b4], R9 ;  /* 0x0018b40901007387 */ /* 0x0001e20000100800 */
[----:B------:R-:W-:Y:S01]  /*8580*/  @!P0 IMAD.IADD R2, R2, 0x1, -R8 ;  /* 0x0000000102028824 */ /* 0x000fe200078e0a08 */
[----:B------:R-:W-:Y:S01]  /*8590*/  ISETP.GE.AND P0, PT, R14, RZ, PT ;  /* 0x000000ff0e00720c */ /* 0x000fe20003f06270 */
[----:B------:R-:W-:Y:S01]  /*85a0*/  IMAD.MOV.U32 R29, RZ, RZ, R22 ;  /* 0x000000ffff1d7224 */ /* 0x000fe200078e0016 */
[----:B------:R2:W-:Y:S01]  /*85b0*/  STL [R1+0xc], R3 ;  /* 0x00000c0301007387 */ /* 0x0005e20000100800 */
[----:B------:R-:W-:Y:S01]  /*85c0*/  @!P3 IMAD.IADD R11, R11, 0x1, -R8 ;  /* 0x000000010b0bb824 */ /* 0x000fe200078e0a08 */
[----:B------:R-:W-:-:S02]  /*85d0*/  IABS R14, R14 ;  /* 0x0000000e000e7213 */ /* 0x000fc40000000000 */
[----:B------:R-:W-:Y:S01]  /*85e0*/  ISETP.GE.AND P4, PT, R5, RZ, PT ;  /* 0x000000ff0500720c */ /* 0x000fe20003f86270 */
[----:B------:R-:W-:Y:S01]  /*85f0*/  @!P5 IMAD.MOV R29, RZ, RZ, -R29 ;  /* 0x000000ffff1dd224 */ /* 0x000fe200078e0a1d */
[----:B------:R-:W-:Y:S01]  /*8600*/  ISETP.GT.U32.AND P5, PT, R8, R11, PT ;  /* 0x0000000b0800720c */ /* 0x000fe20003fa4070 */
[----:B------:R-:W-:Y:S01]  /*8610*/  @!P6 IMAD.IADD R12, R12, 0x1, -R8 ;  /* 0x000000010c0ce824 */ /* 0x000fe200078e0a08 */
[----:B------:R-:W-:Y:S01]  /*8620*/  IADD3 R5, R10, 0x24, RZ ;  /* 0x000000240a057810 */ /* 0x000fe20007ffe0ff */
[----:B------:R-:W-:Y:S01]  /*8630*/  IMAD.HI.U32 R24, R0, R14, RZ ;  /* 0x0000000e00187227 */ /* 0x000fe200078e00ff */
[----:B------:R3:W-:Y:S01]  /*8640*/  STL [R1+0x10], R4 ;  /* 0x0000100401007387 */ /* 0x0007e20000100800 */
[----:B0-----:R-:W-:Y:S02]  /*8650*/  IADD3 R9, R10, 0x4, RZ ;  /* 0x000000040a097810 */ /* 0x001fe40007ffe0ff */
[----:B--2---:R-:W-:Y:S01]  /*8660*/  IMAD.MOV.U32 R3, RZ, RZ, R2 ;  /* 0x000000ffff037224 */ /* 0x004fe200078e0002 */
[----:B------:R-:W-:Y:S01]  /*8670*/  ISETP.GT.U32.AND P6, PT, R8, R12, PT ;  /* 0x0000000c0800720c */ /* 0x000fe20003fc4070 */
[----:B------:R-:W-:Y:S01]  /*8680*/  IMAD.MOV R22, RZ, RZ, -R24 ;  /* 0x000000ffff167224 */ /* 0x000fe200078e0a18 */
[----:B------:R-:W-:Y:S01]  /*8690*/  IABS R20, R5 ;  /* 0x0000000500147213 */ /* 0x000fe20000000000 */
[----:B------:R-:W-:Y:S01]  /*86a0*/  @!P2 IMAD.MOV R3, RZ, RZ, -R3 ;  /* 0x000000ffff03a224 */ /* 0x000fe200078e0a03 */
[----:B------:R-:W-:Y:S01]  /*86b0*/  ISETP.GE.AND P2, PT, R18, RZ, PT ;  /* 0x000000ff1200720c */ /* 0x000fe20003f46270 */
[----:B------:R-:W-:Y:S01]  /*86c0*/  IMAD R14, R8, R22, R14 ;  /* 0x00000016080e7224 */ /* 0x000fe200078e020e */
[----:B------:R-:W-:Y:S01]  /*86d0*/  IABS R18, R18 ;  /* 0x0000001200127213 */ /* 0x000fe20000000000 */
[----:B------:R-:W-:Y:S01]  /*86e0*/  @!P5 IMAD.IADD R11, R11, 0x1, -R8 ;  /* 0x000000010b0bd824 */ /* 0x000fe200078e0a08 */
[----:B------:R-:W-:Y:S01]  /*86f0*/  IABS R2, R28 ;  /* 0x0000001c00027213 */ /* 0x000fe20000000000 */
[----:B------:R0:W-:Y:S01]  /*8700*/  STL [R1+0x18b8], R3 ;  /* 0x0018b80301007387 */ /* 0x0001e20000100800 */
[----:B------:R-:W-:Y:S01]  /*8710*/  ISETP.GE.AND P3, PT, R5, RZ, PT ;  /* 0x000000ff0500720c */ /* 0x000fe20003f66270 */
[----:B------:R-:W-:Y:S01]  /*8720*/  IMAD.HI.U32 R7, R0, R18, RZ ;  /* 0x0000001200077227 */ /* 0x000fe200078e00ff */
[----:B------:R-:W-:Y:S01]  /*8730*/  ISETP.GT.U32.AND P5, PT, R8, R14, PT ;  /* 0x0000000e0800720c */ /* 0x000fe20003fa4070 */
[----:B------:R-:W-:Y:S01]  /*8740*/  STL [R1+0x18bc], R29 ;  /* 0x0018bc1d01007387 */ /* 0x000fe20000100800 */
[----:B------:R-:W-:Y:S01]  /*8750*/  IABS R24, R19 ;  /* 0x0000001300187213 */ /* 0x000fe20000000000 */
[----:B------:R-:W-:Y:S01]  /*8760*/  IMAD.MOV R7, RZ, RZ, -R7 ;  /* 0x000000ffff077224 */ /* 0x000fe200078e0a07 */
[----:B---3--:R-:W-:Y:S01]  /*8770*/  IADD3 R4, R10, 0x8, RZ ;  /* 0x000000080a047810 */ /* 0x008fe20007ffe0ff */
[----:B------:R-:W-:-:S04]  /*8780*/  IMAD.HI.U32 R5, R0, R20, RZ ;  /* 0x0000001400057227 */ /* 0x000fc800078e00ff */
[----:B------:R-:W-:Y:S01]  /*8790*/  IMAD R18, R8, R7, R18 ;  /* 0x0000000708127224 */ /* 0x000fe200078e0212 */
[----:B------:R-:W-:Y:S01]  /*87a0*/  IABS R7, R16 ;  /* 0x0000001000077213 */ /* 0x000fe20000000000 */
[----:B------:R-:W-:Y:S02]  /*87b0*/  @!P6 IMAD.IADD R12, R12, 0x1, -R8 ;  /* 0x000000010c0ce824 */ /* 0x000fe400078e0a08 */
[----:B------:R-:W-:Y:S01]  /*87c0*/  IMAD.HI.U32 R6, R0, R2, RZ ;  /* 0x0000000200067227 */ /* 0x000fe200078e00ff */
[----:B------:R-:W-:-:S03]  /*87d0*/  ISETP.GT.U32.AND P6, PT, R8, R18, PT ;  /* 0x000000120800720c */ /* 0x000fc60003fc4070 */
[----:B------:R-:W-:Y:S02]  /*87e0*/  IMAD.MOV R5, RZ, RZ, -R5 ;  /* 0x000000ffff057224 */ /* 0x000fe400078e0a05 */
[----:B------:R-:W-:Y:S02]  /*87f0*/  IMAD.MOV R6, RZ, RZ, -R6 ;  /* 0x000000ffff067224 */ /* 0x000fe400078e0a06 */
[C---:B------:R-:W-:Y:S02]  /*8800*/  IMAD R20, R8.reuse, R5, R20 ;  /* 0x0000000508147224 */ /* 0x040fe400078e0214 */
[----:B------:R-:W-:Y:S01]  /*8810*/  IMAD R2, R8, R6, R2 ;  /* 0x0000000608027224 */ /* 0x000fe200078e0202 */
[----:B------:R-:W-:Y:S01]  /*8820*/  IABS R6, R17 ;  /* 0x0000001100067213 */ /* 0x000fe20000000000 */
[--C-:B------:R-:W-:Y:S01]  /*8830*/  @!P5 IMAD.IADD R14, R14, 0x1, -R8.reuse ;  /* 0x000000010e0ed824 */ /* 0x100fe200078e0a08 */
[----:B------:R-:W-:Y:S01]  /*8840*/  ISETP.GT.U32.AND P5, PT, R8, R20, PT ;  /* 0x000000140800720c */ /* 0x000fe20003fa4070 */
[----:B------:R-:W-:Y:S01]  /*8850*/  @!P6 IMAD.IADD R18, R18, 0x1, -R8 ;  /* 0x000000011212e824 */ /* 0x000fe200078e0a08 */
[----:B------:R-:W-:Y:S01]  /*8860*/  ISETP.GT.U32.AND P6, PT, R8, R2, PT ;  /* 0x000000020800720c */ /* 0x000fe20003fc4070 */
[----:B------:R-:W-:-:S02]  /*8870*/  @!P4 IMAD.MOV R11, RZ, RZ, -R11 ;  /* 0x000000ffff0bc224 */ /* 0x000fc400078e0a0b */
[----:B------:R-:W-:Y:S01]  /*8880*/  IMAD.HI.U32 R22, R0, R6, RZ ;  /* 0x0000000600167227 */ /* 0x000fe200078e00ff */
[----:B------:R-:W-:Y:S02]  /*8890*/  ISETP.GT.U32.AND P4, PT, R8, R18, PT ;  /* 0x000000120800720c */ /* 0x000fe40003f84070 */
[----:B------:R-:W-:Y:S01]  /*88a0*/  STL [R1+0x18c0], R11 ;  /* 0x0018c00b01007387 */ /* 0x000fe20000100800 */
[----:B------:R-:W-:-:S04]  /*88b0*/  IMAD.HI.U32 R25, R0, R7, RZ ;  /* 0x0000000700197227 */ /* 0x000fc800078e00ff */
[--C-:B------:R-:W-:Y:S01]  /*88c0*/  @!P5 IMAD.IADD R20, R20, 0x1, -R8.reuse ;  /* 0x000000011414d824 */ /* 0x100fe200078e0a08 */
[----:B------:R-:W-:Y:S01]  /*88d0*/  ISETP.GT.U32.AND P5, PT, R8, R14, PT ;  /* 0x0000000e0800720c */ /* 0x000fe20003fa4070 */
[----:B------:R-:W-:Y:S02]  /*88e0*/  @!P6 IMAD.IADD R2, R2, 0x1, -R8 ;  /* 0x000000010202e824 */ /* 0x000fe400078e0a08 */
[----:B------:R-:W-:Y:S01]  /*88f0*/  IMAD.MOV R22, RZ, RZ, -R22 ;  /* 0x000000ffff167224 */ /* 0x000fe200078e0a16 */
[C---:B------:R-:W-:Y:S01]  /*8900*/  ISETP.GT.U32.AND P6, PT, R8.reuse, R20, PT ;  /* 0x000000140800720c */ /* 0x040fe20003fc4070 */
[----:B------:R-:W-:Y:S02]  /*8910*/  IMAD.MOV R25, RZ, RZ, -R25 ;  /* 0x000000ffff197224 */ /* 0x000fe400078e0a19 */
[----:B------:R-:W-:Y:S01]  /*8920*/  IMAD R6, R8, R22, R6 ;  /* 0x0000001608067224 */ /* 0x000fe200078e0206 */
[----:B------:R-:W-:Y:S01]  /*8930*/  IABS R22, R15 ;  /* 0x0000000f00167213 */ /* 0x000fe20000000000 */
[----:B------:R-:W-:-:S04]  /*8940*/  IMAD.HI.U32 R5, R0, R24, RZ ;  /* 0x0000001800057227 */ /* 0x000fc800078e00ff */
[----:B------:R-:W-:Y:S01]  /*8950*/  IMAD R7, R8, R25, R7 ;  /* 0x0000001908077224 */ /* 0x000fe200078e0207 */
[----:B------:R-:W-:Y:S01]  /*8960*/  IABS R25, R4 ;  /* 0x0000000400197213 */ /* 0x000fe20000000000 */
[--C-:B------:R-:W-:Y:S01]  /*8970*/  @!P4 IMAD.IADD R18, R18, 0x1, -R8.reuse ;  /* 0x000000011212c824 */ /* 0x100fe200078e0a08 */
[----:B------:R-:W-:Y:S01]  /*8980*/  ISETP.GT.U32.AND P4, PT, R8, R6, PT ;  /* 0x000000060800720c */ /* 0x000fe20003f84070 */
[----:B------:R-:W-:Y:S02]  /*8990*/  IMAD.MOV R5, RZ, RZ, -R5 ;  /* 0x000000ffff057224 */ /* 0x000fe400078e0a05 */
[----:B------:R-:W-:Y:S01]  /*89a0*/  @!P6 IMAD.IADD R20, R20, 0x1, -R8 ;  /* 0x000000011414e824 */ /* 0x000fe200078e0a08 */
[C---:B------:R-:W-:Y:S01]  /*89b0*/  ISETP.GT.U32.AND P6, PT, R8.reuse, R7, PT ;  /* 0x000000070800720c */ /* 0x040fe20003fc4070 */
[----:B------:R-:W-:Y:S01]  /*89c0*/  IMAD R5, R8, R5, R24 ;  /* 0x0000000508057224 */ /* 0x000fe200078e0218 */
[----:B------:R-:W-:Y:S01]  /*89d0*/  IABS R24, R13 ;  /* 0x0000000d00187213 */ /* 0x000fe20000000000 */
[----:B------:R-:W-:-:S02]  /*89e0*/  @!P5 IMAD.IADD R14, R14, 0x1, -R8 ;  /* 0x000000010e0ed824 */ /* 0x000fc400078e0a08 */
[----:B------:R-:W-:Y:S01]  /*89f0*/  @!P1 IMAD.MOV R12, RZ, RZ, -R12 ;  /* 0x000000ffff0c9224 */ /* 0x000fe200078e0a0c */
[----:B------:R-:W-:Y:S01]  /*8a00*/  ISETP.GT.U32.AND P5, PT, R8, R5, PT ;  /* 0x000000050800720c */ /* 0x000fe20003fa4070 */
[----:B------:R-:W-:Y:S01]  /*8a10*/  IMAD.HI.U32 R26, R0, R24, RZ ;  /* 0x00000018001a7227 */ /* 0x000fe200078e00ff */
[----:B------:R-:W-:Y:S02]  /*8a20*/  ISETP.GT.U32.AND P1, PT, R8, R2, PT ;  /* 0x000000020800720c */ /* 0x000fe40003f24070 */
[----:B------:R-:W-:Y:S01]  /*8a30*/  STL [R1+0x18c4], R12 ;  /* 0x0018c40c01007387 */ /* 0x000fe20000100800 */
[--C-:B------:R-:W-:Y:S02]  /*8a40*/  @!P4 IMAD.IADD R6, R6, 0x1, -R8.reuse ;  /* 0x000000010606c824 */ /* 0x100fe400078e0a08 */
[----:B------:R-:W-:Y:S02]  /*8a50*/  @!P6 IMAD.IADD R7, R7, 0x1, -R8 ;  /* 0x000000010707e824 */ /* 0x000fe400078e0a08 */
[----:B------:R-:W-:Y:S01]  /*8a60*/  IMAD.MOV R26, RZ, RZ, -R26 ;  /* 0x000000ffff1a7224 */ /* 0x000fe200078e0a1a */
[----:B------:R-:W-:Y:S01]  /*8a70*/  ISETP.GT.U32.AND P6, PT, R8, R6, PT ;  /* 0x000000060800720c */ /* 0x000fe20003fc4070 */
[----:B------:R-:W-:-:S02]  /*8a80*/  @!P0 IMAD.MOV R14, RZ, RZ, -R14 ;  /* 0x000000ffff0e8224 */ /* 0x000fc400078e0a0e */
[--C-:B------:R-:W-:Y:S02]  /*8a90*/  @!P5 IMAD.IADD R5, R5, 0x1, -R8.reuse ;  /* 0x000000010505d824 */ /* 0x100fe400078e0a08 */
[----:B------:R-:W-:Y:S01]  /*8aa0*/  @!P1 IMAD.IADD R2, R2, 0x1, -R8 ;  /* 0x0000000102029824 */ /* 0x000fe200078e0a08 */
[----:B------:R-:W-:Y:S01]  /*8ab0*/  ISETP.GE.AND P1, PT, R28, RZ, PT ;  /* 0x000000ff1c00720c */ /* 0x000fe20003f26270 */
[C---:B------:R-:W-:Y:S01]  /*8ac0*/  IMAD R26, R8.reuse, R26, R24 ;  /* 0x0000001a081a7224 */ /* 0x040fe200078e0218 */
[----:B------:R-:W-:Y:S01]  /*8ad0*/  ISETP.GT.U32.AND P4, PT, R8, R5, PT ;  /* 0x000000050800720c */ /* 0x000fe20003f84070 */
[----:B------:R-:W-:Y:S01]  /*8ae0*/  IMAD.HI.U32 R10, R0, R22, RZ ;  /* 0x00000016000a7227 */ /* 0x000fe200078e00ff */
[----:B------:R-:W-:Y:S02]  /*8af0*/  STL [R1+0x18c8], R14 ;  /* 0x0018c80e01007387 */ /* 0x000fe40000100800 */
[----:B------:R-:W-:Y:S01]  /*8b00*/  ISETP.GT.U32.AND P0, PT, R8, R26, PT ;  /* 0x0000001a0800720c */ /* 0x000fe20003f04070 */
[----:B------:R-:W-:Y:S01]  /*8b10*/  @!P6 IMAD.IADD R6, R6, 0x1, -R8 ;  /* 0x000000010606e824 */ /* 0x000fe200078e0a08 */
[----:B------:R-:W-:Y:S01]  /*8b20*/  ISETP.GE.AND P6, PT, R19, RZ, PT ;  /* 0x000000ff1300720c */ /* 0x000fe20003fc6270 */
[----:B------:R-:W-:-:S02]  /*8b30*/  IMAD.MOV R10, RZ, RZ, -R10 ;  /* 0x000000ffff0a7224 */ /* 0x000fc400078e0a0a */
[----:B------:R-:W-:Y:S02]  /*8b40*/  IMAD.MOV.U32 R21, RZ, RZ, R25 ;  /* 0x000000ffff157224 */ /* 0x000fe400078e0019 */
[----:B------:R-:W-:Y:S01]  /*8b50*/  @!P1 IMAD.MOV R2, RZ, RZ, -R2 ;  /* 0x000000ffff029224 */ /* 0x000fe200078e0a02 */
[----:B------:R-:W-:Y:S01]  /*8b60*/  ISETP.GE.AND P1, PT, R15, RZ, PT ;  /* 0x000000ff0f00720c */ /* 0x000fe20003f26270 */
[----:B------:R-:W-:Y:S01]  /*8b70*/  @!P4 IMAD.IADD R5, R5, 0x1, -R8 ;  /* 0x000000010505c824 */ /* 0x000fe200078e0a08 */
[----:B------:R-:W2:Y:S01]  /*8b80*/  S2R R15, SR_TID.X ;  /* 0x00000000000f7919 */ /* 0x000ea20000002100 */
[----:B------:R-:W-:Y:S01]  /*8b90*/  IMAD R10, R8, R10, R22 ;  /* 0x0000000a080a7224 */ /* 0x000fe200078e0216 */
[----:B------:R-:W-:Y:S01]  /*8ba0*/  IABS R22, R9 ;  /* 0x0000000900167213 */ /* 0x000fe20000000000 */
[----:B------:R-:W-:Y:S02]  /*8bb0*/  @!P0 IMAD.IADD R26, R26, 0x1, -R8 ;  /* 0x000000011a1a8824 */ /* 0x000fe400078e0a08 */
[----:B------:R-:W-:Y:S01]  /*8bc0*/  @!P6 IMAD.MOV R5, RZ, RZ, -R5 ;  /* 0x000000ffff05e224 */ /* 0x000fe200078e0a05 */
[----:B------:R-:W-:Y:S01]  /*8bd0*/  ISETP.GE.AND P6, PT, R13, RZ, PT ;  /* 0x000000ff0d00720c */ /* 0x000fe20003fc6270 */
[----:B------:R-:W-:Y:S01]  /*8be0*/  IMAD.MOV.U32 R24, RZ, RZ, R22 ;  /* 0x000000ffff187224 */ /* 0x000fe200078e0016 */
[----:B------:R-:W3:Y:S01]  /*8bf0*/  S2R R13, SR_TID.X ;  /* 0x00000000000d7919 */ /* 0x000ee20000002100 */
[----:B------:R-:W-:Y:S01]  /*8c00*/  ISETP.GT.U32.AND P0, PT, R8, R26, PT ;  /* 0x0000001a0800720c */ /* 0x000fe20003f04070 */
[----:B------:R-:W-:Y:S01]  /*8c10*/  IMAD.HI.U32 R25, R0, R21, RZ ;  /* 0x0000001500197227 */ /* 0x000fe200078e00ff */
[----:B------:R-:W-:-:S03]  /*8c20*/  ISETP.GT.U32.AND P5, PT, R8, R10, PT ;  /* 0x0000000a0800720c */ /* 0x000fc60003fa4070 */
[----:B------:R-:W-:-:S04]  /*8c30*/  IMAD.HI.U32 R0, R0, R24, RZ ;  /* 0x0000001800007227 */ /* 0x000fc800078e00ff */
[----:B------:R-:W-:Y:S02]  /*8c40*/  @!P2 IMAD.MOV R18, RZ, RZ, -R18 ;  /* 0x000000ffff12a224 */ /* 0x000fe400078e0a12 */
[----:B------:R-:W-:Y:S01]  /*8c50*/  @!P3 IMAD.MOV R20, RZ, RZ, -R20 ;  /* 0x000000ffff14b224 */ /* 0x000fe200078e0a14 */
[----:B------:R-:W-:Y:S01]  /*8c60*/  ISETP.GE.AND P3, PT, R17, RZ, PT ;  /* 0x000000ff1100720c */ /* 0x000fe20003f66270 */
[----:B------:R-:W-:Y:S01]  /*8c70*/  IMAD.MOV R0, RZ, RZ, -R0 ;  /* 0x000000ffff007224 */ /* 0x000fe200078e0a00 */
[----:B------:R-:W-:Y:S01]  /*8c80*/  STL [R1+0x18cc], R18 ;  /* 0x0018cc1201007387 */ /* 0x000fe20000100800 */
[----:B------:R-:W-:Y:S01]  /*8c90*/  @!P0 IMAD.IADD R26, R26, 0x1, -R8 ;  /* 0x000000011a1a8824 */ /* 0x000fe200078e0a08 */
[----:B------:R-:W-:Y:S01]  /*8ca0*/  ISETP.GE.AND P0, PT, R4, RZ, PT ;  /* 0x000000ff0400720c */ /* 0x000fe20003f06270 */
[----:B------:R-:W-:Y:S01]  /*8cb0*/  IMAD R24, R8, R0, R24 ;  /* 0x0000000008187224 */ /* 0x000fe200078e0218 */
[----:B------:R-:W-:Y:S01]  /*8cc0*/  STL [R1+0x18d0], R20 ;  /* 0x0018d01401007387 */ /* 0x000fe20000100800 */
[----:B--2---:R-:W-:Y:S01]  /*8cd0*/  LOP3.LUT R15, R15, 0x60, RZ, 0xc0, !PT ;  /* 0x000000600f0f7812 */ /* 0x004fe200078ec0ff */
[----:B------:R-:W-:Y:S01]  /*8ce0*/  @!P5 IMAD.IADD R10, R10, 0x1, -R8 ;  /* 0x000000010a0ad824 */ /* 0x000fe200078e0a08 */
[----:B------:R-:W-:Y:S01]  /*8cf0*/  ISETP.GT.U32.AND P5, PT, R8, R7, PT ;  /* 0x000000070800720c */ /* 0x000fe20003fa4070 */
[----:B------:R2:W-:Y:S01]  /*8d00*/  STL [R1+0x18d4], R2 ;  /* 0x0018d40201007387 */ /* 0x0005e20000100800 */
[C---:B---3--:R-:W-:Y:S01]  /*8d10*/  IMAD.SHL.U32 R4, R13.reuse, 0x2, RZ ;  /* 0x000000020d047824 */ /* 0x048fe200078e00ff */
[----:B------:R-:W-:Y:S01]  /*8d20*/  SHF.R.S32.HI R0, RZ, 0x6, R13 ;  /* 0x00000006ff007819 */ /* 0x000fe2000001140d */
[C---:B------:R-:W-:Y:S01]  /*8d30*/  IMAD.SHL.U32 R22, R13.reuse, 0x8, RZ ;  /* 0x000000080d167824 */ /* 0x040fe200078e00ff */
[----:B------:R3:W-:Y:S01]  /*8d40*/  STL [R1+0x18d8], R5 ;  /* 0x0018d80501007387 */ /* 0x0007e20000100800 */
[----:B------:R-:W-:Y:S01]  /*8d50*/  @!P3 IMAD.MOV R6, RZ, RZ, -R6 ;  /* 0x000000ffff06b224 */ /* 0x000fe200078e0a06 */
[----:B0-----:R-:W-:Y:S01]  /*8d60*/  SGXT R3, R0, 0x1 ;  /* 0x000000010003781a */ /* 0x001fe20000000200 */
[----:B------:R-:W-:Y:S01]  /*8d70*/  IMAD.MOV R25, RZ, RZ, -R25 ;  /* 0x000000ffff197224 */ /* 0x000fe200078e0a19 */
[----:B------:R-:W-:Y:S01]  /*8d80*/  LOP3.LUT R22, R22, 0x30, R4, 0x48, !PT ;  /* 0x0000003016167812 */ /* 0x000fe200078e4804 */
[----:B------:R-:W4:Y:S01]  /*8d90*/  LDL.LU R17, [R1+0x50] ;  /* 0x0000500001117983 */ /* 0x000f220000300800 */
[----:B--2---:R-:W-:Y:S01]  /*8da0*/  LOP3.LUT R2, R13, 0x7, RZ, 0xc0, !PT ;  /* 0x000000070d027812 */ /* 0x004fe200078ec0ff */
[C---:B------:R-:W-:Y:S01]  /*8db0*/  IMAD R25, R8.reuse, R25, R21 ;  /* 0x0000001908197224 */ /* 0x040fe200078e0215 */
[----:B------:R-:W-:Y:S01]  /*8dc0*/  ISETP.GT.U32.AND P2, PT, R8, R10, PT ;  /* 0x0000000a0800720c */ /* 0x000fe20003f44070 */
[----:B------:R-:W-:Y:S01]  /*8dd0*/  @!P5 IMAD.IADD R7, R7, 0x1, -R8 ;  /* 0x000000010707d824 */ /* 0x000fe200078e0a08 */
[----:B------:R-:W-:Y:S01]  /*8de0*/  ISETP.GE.AND P5, PT, R16, RZ, PT ;  /* 0x000000ff1000720c */ /* 0x000fe20003fa6270 */
[----:B------:R-:W-:Y:S01]  /*8df0*/  IMAD R0, R2, 0x4, R15 ;  /* 0x0000000402007824 */ /* 0x000fe200078e020f */
[----:B------:R-:W-:Y:S01]  /*8e00*/  ISETP.GT.U32.AND P4, PT, R8, R25, PT ;  /* 0x000000190800720c */ /* 0x000fe20003f84070 */
[----:B------:R-:W-:-:S02]  /*8e10*/  IMAD R2, R2, 0x210, RZ ;  /* 0x0000021002027824 */ /* 0x000fc400078e02ff */
[----:B---3--:R-:W-:Y:S01]  /*8e20*/  IMAD.U32 R5, R0, 0x10, R22 ;  /* 0x0000001000057824 */ /* 0x008fe200078e0016 */
[----:B------:R-:W-:Y:S01]  /*8e30*/  LOP3.LUT R0, R3, 0x90, RZ, 0xc0, !PT ;  /* 0x0000009003007812 */ /* 0x000fe200078ec0ff */
[C---:B------:R-:W-:Y:S01]  /*8e40*/  IMAD.SHL.U32 R3, R13.reuse, 0x100, RZ ;  /* 0x000001000d037824 */ /* 0x040fe200078e00ff */
[--C-:B------:R-:W-:Y:S02]  /*8e50*/  LOP3.LUT R22, R2, 0x10, R4.reuse, 0x78, !PT ;  /* 0x0000001002167812 */ /* 0x100fe400078e7804 */
[----:B------:R-:W-:Y:S01]  /*8e60*/  LOP3.LUT R0, R0, 0x7e, R4, 0x78, !PT ;  /* 0x0000007e00007812 */ /* 0x000fe200078e7804 */
[--C-:B------:R-:W-:Y:S01]  /*8e70*/  @!P2 IMAD.IADD R10, R10, 0x1, -R8.reuse ;  /* 0x000000010a0aa824 */ /* 0x100fe200078e0a08 */
[----:B------:R-:W-:Y:S02]  /*8e80*/  LOP3.LUT R2, R13, 0x1f, RZ, 0xc0, !PT ;  /* 0x0000001f0d027812 */ /* 0x000fe400078ec0ff */
[----:B------:R-:W-:Y:S01]  /*8e90*/  ISETP.GT.U32.AND P2, PT, R8, R24, PT ;  /* 0x000000180800720c */ /* 0x000fe20003f44070 */
[----:B------:R0:W-:Y:S01]  /*8ea0*/  STL [R1+0x17a0], R0 ;  /* 0x0017a00001007387 */ /* 0x0001e20000100800 */
[----:B------:R-:W-:-:S03]  /*8eb0*/  @!P4 IMAD.IADD R25, R25, 0x1, -R8 ;  /* 0x000000011919c824 */ /* 0x000fc600078e0a08 */
[----:B------:R-:W2:Y:S02]  /*8ec0*/  LDL.LU R16, [R1+0x34] ;  /* 0x0000340001107983 */ /* 0x000ea40000300800 */
[----:B------:R-:W-:Y:S02]  /*8ed0*/  ISETP.GT.U32.AND P4, PT, R8, R25, PT ;  /* 0x000000190800720c */ /* 0x000fe40003f84070 */
[----:B------:R-:W3:Y:S04]  /*8ee0*/  LDL.LU R15, [R1+0x28] ;  /* 0x00002800010f7983 */ /* 0x000ee80000300800 */
[----:B------:R-:W-:Y:S01]  /*8ef0*/  STL [R1+0x18dc], R6 ;  /* 0x0018dc0601007387 */ /* 0x000fe20000100800 */
[----:B------:R-:W-:-:S03]  /*8f00*/  @!P2 IMAD.IADD R24, R24, 0x1, -R8 ;  /* 0x000000011818a824 */ /* 0x000fc600078e0a08 */
[----:B------:R-:W3:Y:S02]  /*8f10*/  LDL.LU R13, [R1+0x24] ;  /* 0x00002400010d7983 */ /* 0x000ee40000300800 */
[----:B------:R-:W-:Y:S01]  /*8f20*/  ISETP.GT.U32.AND P2, PT, R8, R24, PT ;  /* 0x000000180800720c */ /* 0x000fe20003f44070 */
[----:B0-----:R-:W-:Y:S01]  /*8f30*/  IMAD R0, R2, c[0x0][0x18c], RZ ;  /* 0x0000630002007a24 */ /* 0x001fe200078e02ff */
[----:B------:R-:W3:Y:S01]  /*8f40*/  LDL.LU R21, [R1+0x18c] ;  /* 0x00018c0001157983 */ /* 0x000ee20000300800 */
[----:B------:R-:W-:Y:S01]  /*8f50*/  @!P4 IMAD.IADD R25, R25, 0x1, -R8 ;  /* 0x000000011919c824 */ /* 0x000fe200078e0a08 */
[----:B------:R-:W-:Y:S02]  /*8f60*/  LOP3.LUT R3, R22, 0x1000, R3, 0xf8, !PT ;  /* 0x0000100016037812 */ /* 0x000fe400078ef803 */
[----:B------:R-:W3:Y:S01]  /*8f70*/  LDL.LU R19, [R1+0x1a4] ;  /* 0x0001a40001137983 */ /* 0x000ee20000300800 */
[----:B------:R-:W-:Y:S01]  /*8f80*/  @!P5 IMAD.MOV R7, RZ, RZ, -R7 ;  /* 0x000000ffff07d224 */ /* 0x000fe200078e0a07 */
[----:B------:R-:W-:Y:S01]  /*8f90*/  LOP3.LUT R22, RZ, c[0x0][0x17c], RZ, 0x33, !PT ;  /* 0x00005f00ff167a12 */ /* 0x000fe200078e33ff */
[----:B------:R-:W-:Y:S01]  /*8fa0*/  @!P1 IMAD.MOV R10, RZ, RZ, -R10 ;  /* 0x000000ffff0a9224 */ /* 0x000fe200078e0a0a */
[----:B------:R-:W-:-:S03]  /*8fb0*/  ISETP.GE.AND P4, PT, R9, RZ, PT ;  /* 0x000000ff0900720c */ /* 0x000fc60003f86270 */
[----:B------:R-:W-:Y:S01]  /*8fc0*/  @!P2 IMAD.IADD R24, R24, 0x1, -R8 ;  /* 0x000000011818a824 */ /* 0x000fe200078e0a08 */
[----:B------:R-:W-:Y:S01]  /*8fd0*/  LEA R8, P3, R0, c[0x0][0x168], 0x1 ;  /* 0x00005a0000087a11 */ /* 0x000fe200078608ff */
[----:B------:R-:W-:Y:S01]  /*8fe0*/  @!P6 IMAD.MOV R26, RZ, RZ, -R26 ;  /* 0x000000ffff1ae224 */ /* 0x000fe200078e0a1a */
[----:B------:R-:W-:Y:S01]  /*8ff0*/  ISETP.NE.AND P2, PT, RZ, c[0x0][0x17c], PT ;  /* 0x00005f00ff007a0c */ /* 0x000fe20003f45270 */
[----:B------:R-:W-:Y:S02]  /*9000*/  @!P0 IMAD.MOV R25, RZ, RZ, -R25 ;  /* 0x000000ffff198224 */ /* 0x000fe400078e0a19 */
[----:B------:R-:W-:Y:S01]  /*9010*/  STL [R1+0x1804], R8 ;  /* 0x0018040801007387 */ /* 0x000fe20000100800 */
[----:B------:R-:W-:-:S03]  /*9020*/  SEL R2, R22, R23, !P2 ;  /* 0x0000001716027207 */ /* 0x000fc60005000000 */
[----:B------:R-:W-:Y:S04]  /*9030*/  STL [R1+0x18e0], R7 ;  /* 0x0018e00701007387 */ /* 0x000fe80000100800 */
[----:B------:R-:W-:Y:S04]  /*9040*/  STL [R1+0x18e4], R10 ;  /* 0x0018e40a01007387 */ /* 0x000fe80000100800 */
[----:B------:R-:W-:Y:S04]  /*9050*/  STL [R1+0x18e8], R26 ;  /* 0x0018e81a01007387 */ /* 0x000fe80000100800 */
[----:B------:R0:W-:Y:S04]  /*9060*/  STL [R1+0x18ec], R25 ;  /* 0x0018ec1901007387 */ /* 0x0001e80000100800 */
[----:B------:R-:W3:Y:S04]  /*9070*/  LDL.LU R23, [R1+0x1a8] ;  /* 0x0001a80001177983 */ /* 0x000ee80000300800 */
[----:B------:R2:W-:Y:S04]  /*9080*/  STL [R1+0x1ec], R2 ;  /* 0x0001ec0201007387 */ /* 0x0005e80000100800 */
[----:B0-----:R-:W3:Y:S01]  /*9090*/  LDL.LU R25, [R1+0x194] ;  /* 0x0001940001197983 */ /* 0x001ee20000300800 */
[----:B----4-:R-:W-:-:S05]  /*90a0*/  SEL R0, R22, R17, !P2 ;  /* 0x0000001116007207 */ /* 0x010fca0005000000 */
[----:B------:R3:W-:Y:S04]  /*90b0*/  STL [R1+0x1f4], R0 ;  /* 0x0001f40001007387 */ /* 0x0007e80000100800 */
[----:B------:R-:W4:Y:S04]  /*90c0*/  LDL.LU R26, [R1+0x190] ;  /* 0x00019000011a7983 */ /* 0x000f280000300800 */
[----:B------:R-:W4:Y:S04]  /*90d0*/  LDL.LU R10, [R1+0x4] ;  /* 0x00000400010a7983 */ /* 0x000f280000300800 */
[----:B------:R-:W4:Y:S04]  /*90e0*/  LDL.LU R17, [R1] ;  /* 0x0000000001117983 */ /* 0x000f280000300800 */
[----:B------:R-:W4:Y:S01]  /*90f0*/  LDL.LU R7, [R1+0x160] ;  /* 0x0001600001077983 */ /* 0x000f220000300800 */
[----:B--2---:R-:W-:-:S02]  /*9100*/  SEL R2, R22, R16, !P2 ;  /* 0x0000001016027207 */ /* 0x004fc40005000000 */
[----:B---3--:R-:W-:-:S03]  /*9110*/  SEL R0, R22, R15, !P2 ;  /* 0x0000000f16007207 */ /* 0x008fc60005000000 */
[----:B------:R-:W-:Y:S04]  /*9120*/  STL [R1+0x1f0], R2 ;  /* 0x0001f00201007387 */ /* 0x000fe80000100800 */
[----:B------:R-:W2:Y:S04]  /*9130*/  LDL.LU R8, [R1+0x164] ;  /* 0x0001640001087983 */ /* 0x000ea80000300800 */
[----:B------:R0:W-:Y:S04]  /*9140*/  STL [R1+0x1dc], R0 ;  /* 0x0001dc0001007387 */ /* 0x0001e80000100800 */
[----:B------:R-:W3:Y:S04]  /*9150*/  LDL.LU R6, [R1+0x16c] ;  /* 0x00016c0001067983 */ /* 0x000ee80000300800 */
[----:B0-----:R-:W3:Y:S04]  /*9160*/  LDL.LU R0, [R1+0x170] ;  /* 0x0001700001007983 */ /* 0x001ee80000300800 */
[----:B------:R-:W3:Y:S04]  /*9170*/  LDL.LU R5, [R1+0x178] ;  /* 0x0001780001057983 */ /* 0x000ee80000300800 */
[----:B------:R-:W3:Y:S01]  /*9180*/  LDL.LU R15, [R1+0x184] ;  /* 0x00018400010f7983 */ /* 0x000ee20000300800 */
[----:B------:R-:W-:-:S03]  /*9190*/  SEL R3, R22, R13, !P2 ;  /* 0x0000000d16037207 */ /* 0x000fc60005000000 */
[----:B------:R-:W3:Y:S04]  /*91a0*/  LDL.LU R2, [R1+0x188] ;  /* 0x0001880001027983 */ /* 0x000ee80000300800 */
[----:B------:R-:W3:Y:S04]  /*91b0*/  LDL.LU R20, [R1+0x200] ;  /* 0x0002000001147983 */ /* 0x000ee80000300800 */
[----:B------:R0:W-:Y:S04]  /*91c0*/  STL [R1+0x1d8], R3 ;  /* 0x0001d80301007387 */ /* 0x0001e80000100800 */
[----:B------:R-:W3:Y:S01]  /*91d0*/  LDL.LU R13, [R1+0x17c] ;  /* 0x00017c00010d7983 */ /* 0x000ee20000300800 */
[----:B------:R-:W-:-:S03]  /*91e0*/  SEL R4, R22, R21, !P2 ;  /* 0x0000001516047207 */ /* 0x000fc60005000000 */
[----:B------:R-:W3:Y:S01]  /*91f0*/  LDL.LU R21, [R1+0x174] ;  /* 0x0001740001157983 */ /* 0x000ee20000300800 */
[----:B0-----:R-:W-:-:S03]  /*9200*/  SEL R3, R22, R19, !P2 ;  /* 0x0000001316037207 */ /* 0x001fc60005000000 */
[----:B------:R-:W-:Y:S04]  /*9210*/  STL [R1+0x1d4], R4 ;  /* 0x0001d40401007387 */ /* 0x000fe80000100800 */
[----:B------:R-:W3:Y:S04]  /*9220*/  LDL.LU R18, [R1+0x14c] ;  /* 0x00014c0001127983 */ /* 0x000ee80000300800 */
[----:B------:R-:W3:Y:S04]  /*9230*/  LDL.LU R14, [R1+0x150] ;  /* 0x00015000010e7983 */ /* 0x000ee80000300800 */
[----:B------:R0:W-:Y:S04]  /*9240*/  STL [R1+0x1d0], R3 ;  /* 0x0001d00301007387 */ /* 0x0001e80000100800 */
[----:B------:R-:W3:Y:S04]  /*9250*/  LDL.LU R12, [R1+0x154] ;  /* 0x00015400010c7983 */ /* 0x000ee80000300800 */
[----:B------:R-:W3:Y:S04]  /*9260*/  LDL.LU R11, [R1+0x158] ;  /* 0x00015800010b7983 */ /* 0x000ee80000300800 */
[----:B------:R-:W3:Y:S04]  /*9270*/  LDL.LU R29, [R1+0x15c] ;  /* 0x00015c00011d7983 */ /* 0x000ee80000300800 */
[----:B0-----:R-:W3:Y:S04]  /*9280*/  LDL.LU R3, [R1+0xe4] ;  /* 0x0000e40001037983 */ /* 0x001ee80000300800 */
[----:B------:R-:W3:Y:S04]  /*9290*/  LDL.LU R9, [R1+0xe8] ;  /* 0x0000e80001097983 */ /* 0x000ee80000300800 */
[----:B------:R-:W3:Y:S04]  /*92a0*/  LDL.LU R28, [R1+0xf8] ;  /* 0x0000f800011c7983 */ /* 0x000ee80000300800 */
[----:B------:R-:W3:Y:S01]  /*92b0*/  LDL.LU R4, [R1+0x13c] ;  /* 0x00013c0001047983 */ /* 0x000ee20000300800 */
[----:B------:R-:W-:-:S02]  /*92c0*/  SEL R23, R22, R23, !P2 ;  /* 0x0000001716177207 */ /* 0x000fc40005000000 */
[C---:B------:R-:W-:Y:S01]  /*92d0*/  SEL R25, R22.reuse, R25, !P2 ;  /* 0x0000001916197207 */ /* 0x040fe20005000000 */
[----:B------:R-:W3:Y:S04]  /*92e0*/  LDL.LU R16, [R1+0x140] ;  /* 0x0001400001107983 */ /* 0x000ee80000300800 */
[----:B------:R-:W3:Y:S04]  /*92f0*/  LDL.LU R19, [R1+0x148] ;  /* 0x0001480001137983 */ /* 0x000ee80000300800 */
[----:B------:R4:W-:Y:S04]  /*9300*/  STL [R1+0x1cc], R23 ;  /* 0x0001cc1701007387 */ /* 0x0009e80000100800 */
[----:B------:R0:W-:Y:S01]  /*9310*/  STL [R1+0x1c4], R25 ;  /* 0x0001c41901007387 */ /* 0x0001e20000100800 */
[----:B----4-:R-:W-:-:S02]  /*9320*/  SEL R23, R22, R26, !P2 ;  /* 0x0000001a16177207 */ /* 0x010fc40005000000 */
[----:B0-----:R-:W-:-:S03]  /*9330*/  SEL R25, R22, R10, !P2 ;  /* 0x0000000a16197207 */ /* 0x001fc60005000000 */
[----:B------:R0:W-:Y:S01]  /*9340*/  STL [R1+0x1c0], R23 ;  /* 0x0001c01701007387 */ /* 0x0001e20000100800 */
[----:B------:R-:W-:-:S03]  /*9350*/  SEL R10, R22, R17, !P2 ;  /* 0x00000011160a7207 */ /* 0x000fc60005000000 */
[----:B------:R-:W-:Y:S04]  /*9360*/  STL [R1+0x1bc], R25 ;  /* 0x0001bc1901007387 */ /* 0x000fe80000100800 */
[----:B------:R-:W4:Y:S01]  /*9370*/  LDL.LU R17, [R1+0x144] ;  /* 0x0001440001117983 */ /* 0x000f220000300800 */
[----:B0-----:R-:W-:-:S03]  /*9380*/  SEL R23, R22, R27, !P2 ;  /* 0x0000001b16177207 */ /* 0x001fc60005000000 */
[----:B------:R0:W-:Y:S04]  /*9390*/  STL [R1+0x1b8], R10 ;  /* 0x0001b80a01007387 */ /* 0x0001e80000100800 */
[----:B------:R-:W-:Y:S01]  /*93a0*/  STL [R1+0x1b4], R23 ;  /* 0x0001b41701007387 */ /* 0x000fe20000100800 */
[C---:B--2---:R-:W-:Y:S02]  /*93b0*/  SEL R8, R22.reuse, R8, !P2 ;  /* 0x0000000816087207 */ /* 0x044fe40005000000 */
[C---:B0-----:R-:W-:Y:S02]  /*93c0*/  SEL R10, R22.reuse, R7, !P2 ;  /* 0x00000007160a7207 */ /* 0x041fe40005000000 */
[----:B---3--:R-:W-:-:S03]  /*93d0*/  SEL R7, R22, R6, !P2 ;  /* 0x0000000616077207 */ /* 0x008fc60005000000 */
[----:B------:R-:W-:Y:S01]  /*93e0*/  STL [R1+0x1b0], R10 ;  /* 0x0001b00a01007387 */ /* 0x000fe20000100800 */
[----:B------:R-:W-:-:S03]  /*93f0*/  SEL R6, R22, R0, !P2 ;  /* 0x0000000016067207 */ /* 0x000fc60005000000 */
[----:B------:R-:W-:Y:S01]  /*9400*/  STL [R1+0x1ac], R8 ;  /* 0x0001ac0801007387 */ /* 0x000fe20000100800 */
[----:B------:R-:W-:-:S03]  /*9410*/  SEL R5, R22, R5, !P2 ;  /* 0x0000000516057207 */ /* 0x000fc60005000000 */
[----:B------:R-:W-:Y:S01]  /*9420*/  STL [R1+0x1a8], R7 ;  /* 0x0001a80701007387 */ /* 0x000fe20000100800 */
[----:B------:R-:W-:-:S03]  /*9430*/  SEL R0, R22, R15, !P2 ;  /* 0x0000000f16007207 */ /* 0x000fc60005000000 */
[----:B------:R-:W-:Y:S04]  /*9440*/  STL [R1+0x1a4], R6 ;  /* 0x0001a40601007387 */ /* 0x000fe80000100800 */
[----:B------:R-:W2:Y:S04]  /*9450*/  LDL.LU R15, [R1+0x120] ;  /* 0x00012000010f7983 */ /* 0x000ea80000300800 */
[----:B------:R0:W-:Y:S04]  /*9460*/  STL [R1+0x194], R5 ;  /* 0x0001940501007387 */ /* 0x0001e80000100800 */
[----:B------:R3:W-:Y:S01]  /*9470*/  STL [R1+0x190], R0 ;  /* 0x0001900001007387 */ /* 0x0007e20000100800 */
[----:B0-----:R-:W-:-:S02]  /*9480*/  SEL R5, R22, R2, !P2 ;  /* 0x0000000216057207 */ /* 0x001fc40005000000 */
[----:B------:R-:W-:-:S03]  /*9490*/  SEL R2, R22, R13, !P2 ;  /* 0x0000000d16027207 */ /* 0x000fc60005000000 */
[----:B------:R-:W-:Y:S04]  /*94a0*/  STL [R1+0x18c], R5 ;  /* 0x00018c0501007387 */ /* 0x000fe80000100800 */
[----:B------:R-:W2:Y:S01]  /*94b0*/  LDL.LU R13, [R1+0x124] ;  /* 0x00012400010d7983 */ /* 0x000ea20000300800 */
[----:B---3--:R-:W-:-:S05]  /*94c0*/  SEL R0, R22, R20, !P2 ;  /* 0x0000001416007207 */ /* 0x008fca0005000000 */
[----:B------:R0:W-:Y:S04]  /*94d0*/  STL [R1+0x188], R0 ;  /* 0x0001880001007387 */ /* 0x0001e80000100800 */
[----:B------:R3:W-:Y:S01]  /*94e0*/  STL [R1+0x184], R2 ;  /* 0x0001840201007387 */ /* 0x0007e20000100800 */
[----:B0-----:R-:W-:-:S03]  /*94f0*/  SEL R0, R22, R21, !P2 ;  /* 0x0000001516007207 */ /* 0x001fc60005000000 */
[----:B------:R-:W2:Y:S01]  /*9500*/  LDL.LU R21, [R1+0x138] ;  /* 0x0001380001157983 */ /* 0x000ea20000300800 */
[----:B---3--:R-:W-:-:S03]  /*9510*/  SEL R2, R22, R18, !P2 ;  /* 0x0000001216027207 */ /* 0x008fc60005000000 */
[----:B------:R0:W-:Y:S01]  /*9520*/  STL [R1+0x17c], R0 ;  /* 0x00017c0001007387 */ /* 0x0001e20000100800 */
[----:B------:R-:W-:-:S03]  /*9530*/  SEL R5, R22, R12, !P2 ;  /* 0x0000000c16057207 */ /* 0x000fc60005000000 */
[----:B------:R3:W-:Y:S01]  /*9540*/  STL [R1+0x178], R2 ;  /* 0x0001780201007387 */ /* 0x0007e20000100800 */
[C---:B0-----:R-:W-:Y:S02]  /*9550*/  SEL R0, R22.reuse, R14, !P2 ;  /* 0x0000000e16007207 */ /* 0x041fe40005000000 */
[C---:B------:R-:W-:Y:S02]  /*9560*/  SEL R3, R22.reuse, R3, !P2 ;  /* 0x0000000316037207 */ /* 0x040fe40005000000 */
[C---:B---3--:R-:W-:Y:S01]  /*9570*/  SEL R2, R22.reuse, R11, !P2 ;  /* 0x0000000b16027207 */ /* 0x048fe20005000000 */
[----:B------:R0:W-:Y:S04]  /*9580*/  STL [R1+0x174], R0 ;  /* 0x0001740001007387 */ /* 0x0001e80000100800 */
[----:B------:R-:W-:Y:S01]  /*9590*/  STL [R1+0x170], R5 ;  /* 0x0001700501007387 */ /* 0x000fe20000100800 */
[----:B0-----:R-:W-:-:S03]  /*95a0*/  SEL R0, R22, R29, !P2 ;  /* 0x0000001d16007207 */ /* 0x001fc60005000000 */
[----:B------:R0:W-:Y:S04]  /*95b0*/  STL [R1+0x16c], R2 ;  /* 0x00016c0201007387 */ /* 0x0001e80000100800 */
[----:B------:R3:W-:Y:S04]  /*95c0*/  STL [R1+0x164], R0 ;  /* 0x0001640001007387 */ /* 0x0007e80000100800 */
[----:B------:R1:W-:Y:S01]  /*95d0*/  STL [R1+0x160], R3 ;  /* 0x0001600301007387 */ /* 0x0003e20000100800 */
[C---:B0-----:R-:W-:Y:S02]  /*95e0*/  SEL R2, R22.reuse, R9, !P2 ;  /* 0x0000000916027207 */ /* 0x041fe40005000000 */
[----:B---3--:R-:W-:-:S03]  /*95f0*/  SEL R0, R22, R28, !P2 ;  /* 0x0000001c16007207 */ /* 0x008fc60005000000 */
[----:B------:R0:W-:Y:S01]  /*9600*/  STL [R1+0x15c], R2 ;  /* 0x00015c0201007387 */ /* 0x0001e20000100800 */
[----:B-1----:R-:W-:-:S03]  /*9610*/  SEL R3, R22, R4, !P2 ;  /* 0x0000000416037207 */ /* 0x002fc60005000000 */
[----:B------:R1:W-:Y:S04]  /*9620*/  STL [R1+0x158], R0 ;  /* 0x0001580001007387 */ /* 0x0003e80000100800 */
[----:B------:R-:W-:Y:S01]  /*9630*/  STL [R1+0x154], R3 ;  /* 0x0001540301007387 */ /* 0x000fe20000100800 */
[----:B0-----:R-:W-:-:S03]  /*9640*/  SEL R2, R22, R16, !P2 ;  /* 0x0000001016027207 */ /* 0x001fc60005000000 */
[----:B------:R-:W3:Y:S01]  /*9650*/  LDL.LU R27, [R1+0x134] ;  /* 0x00013400011b7983 */ /* 0x000ee20000300800 */
[----:B-1----:R-:W-:-:S03]  /*9660*/  SEL R0, R22, R19, !P2 ;  /* 0x0000001316007207 */ /* 0x002fc60005000000 */
[----:B------:R-:W-:Y:S04]  /*9670*/  STL [R1+0x150], R2 ;  /* 0x0001500201007387 */ /* 0x000fe80000100800 */
[----:B------:R-:W3:Y:S04]  /*9680*/  LDL.LU R23, [R1+0x130] ;  /* 0x0001300001177983 */ /* 0x000ee80000300800 */
[----:B------:R4:W-:Y:S04]  /*9690*/  STL [R1+0x14c], R0 ;  /* 0x00014c0001007387 */ /* 0x0009e80000100800 */
[----:B------:R-:W3:Y:S04]  /*96a0*/  LDL.LU R25, [R1+0x1fc] ;  /* 0x0001fc0001197983 */ /* 0x000ee80000300800 */
[----:B------:R-:W3:Y:S04]  /*96b0*/  LDL.LU R26, [R1+0x12c] ;  /* 0x00012c00011a7983 */ /* 0x000ee80000300800 */
[----:B------:R-:W3:Y:S04]  /*96c0*/  LDL.LU R10, [R1+0x11c] ;  /* 0x00011c00010a7983 */ /* 0x000ee80000300800 */
[----:B------:R-:W3:Y:S04]  /*96d0*/  LDL.LU R19, [R1+0x118] ;  /* 0x0001180001137983 */ /* 0x000ee80000300800 */
[----:B------:R-:W3:Y:S04]  /*96e0*/  LDL.LU R7, [R1+0x114] ;  /* 0x0001140001077983 */ /* 0x000ee80000300800 */
[----:B------:R-:W3:Y:S01]  /*96f0*/  LDL.LU R8, [R1+0x110] ;  /* 0x0001100001087983 */ /* 0x000ee20000300800 */
[----:B----4-:R-:W-:-:S05]  /*9700*/  SEL R0, R22, R17, !P2 ;  /* 0x0000001116007207 */ /* 0x010fca0005000000 */
[----:B------:R0:W-:Y:S04]  /*9710*/  STL [R1+0x148], R0 ;  /* 0x0001480001007387 */ /* 0x0001e80000100800 */
[----:B------:R-:W4:Y:S04]  /*9720*/  LDL.LU R6, [R1+0xfc] ;  /* 0x0000fc0001067983 */ /* 0x000f280000300800 */
[----:B0-----:R-:W4:Y:S04]  /*9730*/  LDL.LU R0, [R1+0x108] ;  /* 0x0001080001007983 */ /* 0x001f280000300800 */
[----:B------:R-:W4:Y:S04]  /*9740*/  LDL.LU R5, [R1+0x10c] ;  /* 0x00010c0001057983 */ /* 0x000f280000300800 */
[----:B------:R-:W4:Y:S04]  /*9750*/  LDL.LU R17, [R1+0x100] ;  /* 0x0001000001117983 */ /* 0x000f280000300800 */
[----:B------:R-:W4:Y:S04]  /*9760*/  LDL.LU R2, [R1+0x104] ;  /* 0x0001040001027983 */ /* 0x000f280000300800 */
[----:B------:R-:W4:Y:S01]  /*9770*/  LDL.LU R20, [R1+0xf4] ;  /* 0x0000f40001147983 */ /* 0x000f220000300800 */
[----:B--2---:R-:W-:-:S05]  /*9780*/  SEL R3, R22, R15, !P2 ;  /* 0x0000000f16037207 */ /* 0x004fca0005000000 */
[----:B------:R0:W-:Y:S04]  /*9790*/  STL [R1+0x144], R3 ;  /* 0x0001440301007387 */ /* 0x0001e80000100800 */
[----:B------:R-:W2:Y:S01]  /*97a0*/  LDL.LU R15, [R1+0xf0] ;  /* 0x0000f000010f7983 */ /* 0x000ea20000300800 */
[----:B------:R-:W-:-:S03]  /*97b0*/  SEL R4, R22, R13, !P2 ;  /* 0x0000000d16047207 */ /* 0x000fc60005000000 */
[----:B------:R-:W2:Y:S04]  /*97c0*/  LDL.LU R13, [R1+0xec] ;  /* 0x0000ec00010d7983 */ /* 0x000ea80000300800 */
[----:B------:R-:W-:Y:S04]  /*97d0*/  STL [R1+0x140], R4 ;  /* 0x0001400401007387 */ /* 0x000fe80000100800 */
[----:B------:R-:W2:Y:S04]  /*97e0*/  LDL.LU R18, [R1+0xe0] ;  /* 0x0000e00001127983 */ /* 0x000ea80000300800 */
[----:B------:R-:W2:Y:S01]  /*97f0*/  LDL.LU R14, [R1+0xdc] ;  /* 0x0000dc00010e7983 */ /* 0x000ea20000300800 */
[----:B0-----:R-:W-:-:S05]  /*9800*/  SEL R3, R22, R21, !P2 ;  /* 0x0000001516037207 */ /* 0x001fca0005000000 */
[----:B------:R0:W-:Y:S04]  /*9810*/  STL [R1+0x13c], R3 ;  /* 0x00013c0301007387 */ /* 0x0001e80000100800 */
[----:B------:R-:W2:Y:S04]  /*9820*/  LDL.LU R12, [R1+0xd8] ;  /* 0x0000d800010c7983 */ /* 0x000ea80000300800 */
[----:B------:R-:W2:Y:S04]  /*9830*/  LDL.LU R11, [R1+0xd4] ;  /* 0x0000d400010b7983 */ /* 0x000ea80000300800 */
[----:B------:R-:W2:Y:S04]  /*9840*/  LDL.LU R29, [R1+0xd0] ;  /* 0x0000d000011d7983 */ /* 0x000ea80000300800 */
[----:B0-----:R-:W2:Y:S04]  /*9850*/  LDL.LU R3, [R1+0xcc] ;  /* 0x0000cc0001037983 */ /* 0x001ea80000300800 */
[----:B------:R-:W2:Y:S04]  /*9860*/  LDL.LU R9, [R1+0xc8] ;  /* 0x0000c80001097983 */ /* 0x000ea80000300800 */
[----:B------:R-:W2:Y:S04]  /*9870*/  LDL.LU R28, [R1+0x5c] ;  /* 0x00005c00011c7983 */ /* 0x000ea80000300800 */
[----:B------:R-:W2:Y:S04]  /*9880*/  LDL.LU R4, [R1+0xc4] ;  /* 0x0000c40001047983 */ /* 0x000ea80000300800 */
[----:B------:R-:W2:Y:S04]  /*9890*/  LDL.LU R16, [R1+0x7c] ;  /* 0x00007c0001107983 */ /* 0x000ea80000300800 */
[----:B------:R-:W2:Y:S01]  /*98a0*/  LDL.LU R21, [R1+0xc0] ;  /* 0x0000c00001157983 */ /* 0x000ea20000300800 */
[----:B---3--:R-:W-:-:S05]  /*98b0*/  SEL R27, R22, R27, !P2 ;  /* 0x0000001b161b7207 */ /* 0x008fca0005000000 */
[----:B------:R0:W-:Y:S02]  /*98c0*/  STL [R1+0x138], R27 ;  /* 0x0001381b01007387 */ /* 0x0001e40000100800 */
[C---:B0-----:R-:W-:Y:S02]  /*98d0*/  SEL R27, R22.reuse, R23, !P2 ;  /* 0x00000017161b7207 */ /* 0x041fe40005000000 */
[C---:B------:R-:W-:Y:S02]  /*98e0*/  SEL R23, R22.reuse, R25, !P2 ;  /* 0x0000001916177207 */ /* 0x040fe40005000000 */
[C---:B------:R-:W-:Y:S01]  /*98f0*/  SEL R25, R22.reuse, R26, !P2 ;  /* 0x0000001a16197207 */ /* 0x040fe20005000000 */
[----:B------:R-:W-:Y:S01]  /*9900*/  STL [R1+0x134], R27 ;  /* 0x0001341b01007387 */ /* 0x000fe20000100800 */
[----:B------:R-:W-:-:S03]  /*9910*/  SEL R10, R22, R10, !P2 ;  /* 0x0000000a160a7207 */ /* 0x000fc60005000000 */
[----:B------:R0:W-:Y:S04]  /*9920*/  STL [R1+0x130], R23 ;  /* 0x0001301701007387 */ /* 0x0001e80000100800 */
[----:B------:R-:W-:Y:S01]  /*9930*/  STL [R1+0x12c], R25 ;  /* 0x00012c1901007387 */ /* 0x000fe20000100800 */
[----:B0-----:R-:W-:-:S03]  /*9940*/  SEL R23, R22, R19, !P2 ;  /* 0x0000001316177207 */ /* 0x001fc60005000000 */
[----:B------:R-:W3:Y:S01]  /*9950*/  LDL.LU R19, [R1+0xac] ;  /* 0x0000ac0001137983 */ /* 0x000ee20000300800 */
[----:B------:R-:W-:-:S03]  /*9960*/  SEL R8, R22, R8, !P2 ;  /* 0x0000000816087207 */ /* 0x000fc60005000000 */
[----:B------:R0:W-:Y:S04]  /*9970*/  STL [R1+0x124], R10 ;  /* 0x0001240a01007387 */ /* 0x0001e80000100800 */
[----:B------:R-:W-:Y:S01]  /*9980*/  STL [R1+0x120], R23 ;  /* 0x0001201701007387 */ /* 0x000fe20000100800 */
[----:B0-----:R-:W-:-:S05]  /*9990*/  SEL R10, R22, R7, !P2 ;  /* 0x00000007160a7207 */ /* 0x001fca0005000000 */
[----:B------:R-:W-:Y:S04]  /*99a0*/  STL [R1+0x11c], R10 ;  /* 0x00011c0a01007387 */ /* 0x000fe80000100800 */
[----:B------:R-:W-:Y:S01]  /*99b0*/  STL [R1+0x118], R8 ;  /* 0x0001180801007387 */ /* 0x000fe20000100800 */
[C---:B----4-:R-:W-:Y:S02]  /*99c0*/  SEL R7, R22.reuse, R6, !P2 ;  /* 0x0000000616077207 */ /* 0x050fe40005000000 */
[----:B------:R-:W-:-:S03]  /*99d0*/  SEL R6, R22, R0, !P2 ;  /* 0x0000000016067207 */ /* 0x000fc60005000000 */
[----:B------:R-:W-:Y:S01]  /*99e0*/  STL [R1+0x114], R7 ;  /* 0x0001140701007387 */ /* 0x000fe20000100800 */
[----:B------:R-:W-:-:S03]  /*99f0*/  SEL R5, R22, R5, !P2 ;  /* 0x0000000516057207 */ /* 0x000fc60005000000 */
[----:B------:R-:W-:Y:S01]  /*9a00*/  STL [R1+0x110], R6 ;  /* 0x0001100601007387 */ /* 0x000fe20000100800 */
[----:B------:R-:W-:-:S03]  /*9a10*/  SEL R0, R22, R17, !P2 ;  /* 0x0000001116007207 */ /* 0x000fc60005000000 */
[----:B------:R-:W4:Y:S04]  /*9a20*/  LDL.LU R17, [R1+0xb4] ;  /* 0x0000b40001117983 */ /* 0x000f280000300800 */
[----:B------:R0:W-:Y:S04]  /*9a30*/  STL [R1+0x10c], R5 ;  /* 0x00010c0501007387 */ /* 0x0001e80000100800 */
[----:B------:R1:W-:Y:S01]  /*9a40*/  STL [R1+0x108], R0 ;  /* 0x0001080001007387 */ /* 0x0003e20000100800 */
[C---:B0-----:R-:W-:Y:S02]  /*9a50*/  SEL R5, R22.reuse, R2, !P2 ;  /* 0x0000000216057207 */ /* 0x041fe40005000000 */
[----:B-1----:R-:W-:-:S03]  /*9a60*/  SEL R0, R22, R20, !P2 ;  /* 0x0000001416007207 */ /* 0x002fc60005000000 */
[----:B------:R-:W-:Y:S01]  /*9a70*/  STL [R1+0x104], R5 ;  /* 0x0001040501007387 */ /* 0x000fe20000100800 */
[----:B--2---:R-:W-:-:S03]  /*9a80*/  SEL R2, R22, R15, !P2 ;  /* 0x0000000f16027207 */ /* 0x004fc60005000000 */
[----:B------:R-:W2:Y:S04]  /*9a90*/  LDL.LU R15, [R1+0xb8] ;  /* 0x0000b800010f7983 */ /* 0x000ea80000300800 */
[----:B------:R0:W-:Y:S04]  /*9aa0*/  STL [R1+0x100], R0 ;  /* 0x0001000001007387 */ /* 0x0001e80000100800 */
[----:B------:R1:W-:Y:S01]  /*9ab0*/  STL [R1+0xfc], R2 ;  /* 0x0000fc0201007387 */ /* 0x0003e20000100800 */
[----:B0-----:R-:W-:-:S03]  /*9ac0*/  SEL R0, R22, R13, !P2 ;  /* 0x0000000d16007207 */ /* 0x001fc60005000000 */
[----:B------:R-:W2:Y:S04]  /*9ad0*/  LDL.LU R13, [R1+0xbc] ;  /* 0x0000bc00010d7983 */ /* 0x000ea80000300800 */
[----:B------:R0:W-:Y:S01]  /*9ae0*/  STL [R1+0xf8], R0 ;  /* 0x0000f80001007387 */ /* 0x0001e20000100800 */
[----:B-1----:R-:W-:-:S05]  /*9af0*/  SEL R2, R22, R18, !P2 ;  /* 0x0000001216027207 */ /* 0x002fca0005000000 */
[----:B------:R1:W-:Y:S01]  /*9b00*/  STL [R1+0xf4], R2 ;  /* 0x0000f40201007387 */ /* 0x0003e20000100800 */
[----:B0-----:R-:W-:-:S05]  /*9b10*/  SEL R0, R22, R14, !P2 ;  /* 0x0000000e16007207 */ /* 0x001fca0005000000 */
[----:B------:R0:W-:Y:S01]  /*9b20*/  STL [R1+0xf0], R0 ;  /* 0x0000f00001007387 */ /* 0x0001e20000100800 */
[C---:B------:R-:W-:Y:S02]  /*9b30*/  SEL R5, R22.reuse, R12, !P2 ;  /* 0x0000000c16057207 */ /* 0x040fe40005000000 */
[----:B-1----:R-:W-:-:S03]  /*9b40*/  SEL R2, R22, R11, !P2 ;  /* 0x0000000b16027207 */ /* 0x002fc60005000000 */
[----:B------:R-:W-:Y:S01]  /*9b50*/  STL [R1+0xec], R5 ;  /* 0x0000ec0501007387 */ /* 0x000fe20000100800 */
[----:B0-----:R-:W-:-:S03]  /*9b60*/  SEL R0, R22, R29, !P2 ;  /* 0x0000001d16007207 */ /* 0x001fc60005000000 */
[----:B------:R0:W-:Y:S01]  /*9b70*/  STL [R1+0xe8], R2 ;  /* 0x0000e80201007387 */ /* 0x0001e20000100800 */
[----:B------:R-:W-:-:S03]  /*9b80*/  SEL R3, R22, R3, !P2 ;  /* 0x0000000316037207 */ /* 0x000fc60005000000 */
[----:B------:R1:W-:Y:S01]  /*9b90*/  STL [R1+0xe4], R0 ;  /* 0x0000e40001007387 */ /* 0x0003e20000100800 */
[----:B0-----:R-:W-:-:S03]  /*9ba0*/  SEL R2, R22, R9, !P2 ;  /* 0x0000000916027207 */ /* 0x001fc60005000000 */
[----:B------:R0:W-:Y:S01]  /*9bb0*/  STL [R1+0xe0], R3 ;  /* 0x0000e00301007387 */ /* 0x0001e20000100800 */
[----:B-1----:R-:W-:-:S03]  /*9bc0*/  SEL R0, R22, R28, !P2 ;  /* 0x0000001c16007207 */ /* 0x002fc60005000000 */
[----:B------:R1:W-:Y:S01]  /*9bd0*/  STL [R1+0xdc], R2 ;  /* 0x0000dc0201007387 */ /* 0x0003e20000100800 */
[----:B0-----:R-:W-:-:S03]  /*9be0*/  SEL R3, R22, R4, !P2 ;  /* 0x0000000416037207 */ /* 0x001fc60005000000 */
[----:B------:R0:W-:Y:S01]  /*9bf0*/  STL [R1+0xd8], R0 ;  /* 0x0000d80001007387 */ /* 0x0001e20000100800 */
[----:B-1----:R-:W-:-:S03]  /*9c00*/  SEL R2, R22, R16, !P2 ;  /* 0x0000001016027207 */ /* 0x002fc60005000000 */
[----:B------:R-:W-:Y:S04]  /*9c10*/  STL [R1+0xd4], R3 ;  /* 0x0000d40301007387 */ /* 0x000fe80000100800 */
[----:B------:R-:W2:Y:S01]  /*9c20*/  LDL.LU R25, [R1+0xb0] ;  /* 0x0000b00001197983 */ /* 0x000ea20000300800 */
[----:B0-----:R-:W-:-:S03]  /*9c30*/  SEL R0, R22, R21, !P2 ;  /* 0x0000001516007207 */ /* 0x001fc60005000000 */
[----:B------:R0:W-:Y:S04]  /*9c40*/  STL [R1+0xd0], R2 ;  /* 0x0000d00201007387 */ /* 0x0001e80000100800 */
[----:B------:R-:W2:Y:S04]  /*9c50*/  LDL.LU R26, [R1+0x9c] ;  /* 0x00009c00011a7983 */ /* 0x000ea80000300800 */
[----:B------:R3:W-:Y:S04]  /*9c60*/  STL [R1+0xcc], R0 ;  /* 0x0000cc0001007387 */ /* 0x0007e80000100800 */
[----:B------:R-:W2:Y:S04]  /*9c70*/  LDL.LU R10, [R1+0xa0] ;  /* 0x0000a000010a7983 */ /* 0x000ea80000300800 */
[----:B------:R-:W2:Y:S04]  /*9c80*/  LDL.LU R7, [R1+0xa4] ;  /* 0x0000a40001077983 */ /* 0x000ea80000300800 */
[----:B------:R-:W2:Y:S04]  /*9c90*/  LDL.LU R6, [R1+0x94] ;  /* 0x0000940001067983 */ /* 0x000ea80000300800 */
[----:B------:R-:W2:Y:S04]  /*9ca0*/  LDL.LU R8, [R1+0x88] ;  /* 0x0000880001087983 */ /* 0x000ea80000300800 */
[----:B------:R-:W2:Y:S04]  /*9cb0*/  LDL.LU R5, [R1+0x84] ;  /* 0x0000840001057983 */ /* 0x000ea80000300800 */
[----:B0-----:R-:W2:Y:S01]  /*9cc0*/  LDL.LU R2, [R1+0x80] ;  /* 0x0000800001027983 */ /* 0x001ea20000300800 */
[----:B---3--:R-:W-:-:S05]  /*9cd0*/  SEL R0, R22, R19, !P2 ;  /* 0x0000001316007207 */ /* 0x008fca0005000000 */
[----:B------:R0:W-:Y:S04]  /*9ce0*/  STL [R1+0xc8], R0 ;  /* 0x0000c80001007387 */ /* 0x0001e80000100800 */
[----:B------:R-:W3:Y:S04]  /*9cf0*/  LDL.LU R20, [R1+0x70] ;  /* 0x0000700001147983 */ /* 0x000ee80000300800 */
[----:B------:R-:W3:Y:S04]  /*9d00*/  LDL.LU R18, [R1+0x6c] ;  /* 0x00006c0001127983 */ /* 0x000ee80000300800 */
[----:B------:R-:W3:Y:S04]  /*9d10*/  LDL.LU R14, [R1+0x60] ;  /* 0x00006000010e7983 */ /* 0x000ee80000300800 */
[----:B0-----:R-:W3:Y:S04]  /*9d20*/  LDL.LU R0, [R1+0x78] ;  /* 0x0000780001007983 */ /* 0x001ee80000300800 */
[----:B------:R-:W3:Y:S04]  /*9d30*/  LDL.LU R12, [R1+0x1f8] ;  /* 0x0001f800010c7983 */ /* 0x000ee80000300800 */
[----:B------:R-:W3:Y:S01]  /*9d40*/  LDL.LU R11, [R1+0x74] ;  /* 0x00007400010b7983 */ /* 0x000ee20000300800 */
[----:B----4-:R-:W-:-:S05]  /*9d50*/  SEL R3, R22, R17, !P2 ;  /* 0x0000001116037207 */ /* 0x010fca0005000000 */
[----:B------:R2:W-:Y:S04]  /*9d60*/  STL [R1+0xc4], R3 ;  /* 0x0000c40301007387 */ /* 0x0005e80000100800 */
[----:B------:R-:W4:Y:S04]  /*9d70*/  LDL.LU R27, [R1+0x64] ;  /* 0x00006400011b7983 */ /* 0x000f280000300800 */
[----:B------:R-:W4:Y:S01]  /*9d80*/  LDL.LU R23, [R1+0x68] ;  /* 0x0000680001177983 */ /* 0x000f220000300800 */
[----:B--2---:R-:W-:-:S05]  /*9d90*/  SEL R3, R22, R15, !P2 ;  /* 0x0000000f16037207 */ /* 0x004fca0005000000 */
[----:B------:R0:W-:Y:S04]  /*9da0*/  STL [R1+0xc0], R3 ;  /* 0x0000c00301007387 */ /* 0x0001e80000100800 */
[----:B------:R-:W2:Y:S04]  /*9db0*/  LDL.LU R29, [R1+0x1e4] ;  /* 0x0001e400011d7983 */ /* 0x000ea80000300800 */
[----:B0-----:R-:W2:Y:S01]  /*9dc0*/  LDL.LU R3, [R1+0x1e8] ;  /* 0x0001e80001037983 */ /* 0x001ea20000300800 */
[----:B------:R-:W-:-:S05]  /*9dd0*/  SEL R4, R22, R13, !P2 ;  /* 0x0000000d16047207 */ /* 0x000fca0005000000 */
[----:B------:R0:W-:Y:S04]  /*9de0*/  STL [R1+0xbc], R4 ;  /* 0x0000bc0401007387 */ /* 0x0001e80000100800 */
[----:B------:R-:W2:Y:S04]  /*9df0*/  LDL.LU R9, [R1+0x1e0] ;  /* 0x0001e00001097983 */ /* 0x000ea80000300800 */
[----:B------:R-:W2:Y:S04]  /*9e00*/  LDL.LU R28, [R1+0x1c8] ;  /* 0x0001c800011c7983 */ /* 0x000ea80000300800 */
[----:B0-----:R-:W2:Y:S04]  /*9e10*/  LDL.LU R4, [R1+0x58] ;  /* 0x0000580001047983 */ /* 0x001ea80000300800 */
[----:B------:R-:W2:Y:S04]  /*9e20*/  LDL.LU R16, [R1+0x54] ;  /* 0x0000540001107983 */ /* 0x000ea80000300800 */
[----:B------:R-:W2:Y:S04]  /*9e30*/  LDL.LU R21, [R1+0x1a0] ;  /* 0x0001a00001157983 */ /* 0x000ea80000300800 */
[----:B------:R-:W2:Y:S04]  /*9e40*/  LDL.LU R19, [R1+0x19c] ;  /* 0x00019c0001137983 */ /* 0x000ea80000300800 */
[----:B------:R-:W2:Y:S04]  /*9e50*/  LDL.LU R17, [R1+0x198] ;  /* 0x0001980001117983 */ /* 0x000ea80000300800 */
[----:B------:R-:W2:Y:S04]  /*9e60*/  LDL.LU R15, [R1+0x180] ;  /* 0x00018000010f7983 */ /* 0x000ea80000300800 */
[----:B------:R-:W2:Y:S01]  /*9e70*/  LDL.LU R13, [R1+0x168] ;  /* 0x00016800010d7983 */ /* 0x000ea20000300800 */
[----:B------:R-:W-:-:S05]  /*9e80*/  SEL R25, R22, R25, !P2 ;  /* 0x0000001916197207 */ /* 0x000fca0005000000 */
[----:B------:R0:W-:Y:S01]  /*9e90*/  STL [R1+0xb8], R25 ;  /* 0x0000b81901007387 */ /* 0x0001e20000100800 */
[----:B------:R-:W-:-:S03]  /*9ea0*/  SEL R26, R22, R26, !P2 ;  /* 0x0000001a161a7207 */ /* 0x000fc60005000000 */
[----:B0-----:R-:W2:Y:S01]  /*9eb0*/  LDL.LU R25, [R1+0x18ec] ;  /* 0x0018ec0001197983 */ /* 0x001ea20000300800 */
[----:B------:R-:W-:-:S03]  /*9ec0*/  SEL R10, R22, R10, !P2 ;  /* 0x0000000a160a7207 */ /* 0x000fc60005000000 */
[----:B------:R0:W-:Y:S01]  /*9ed0*/  STL [R1+0xb4], R26 ;  /* 0x0000b41a01007387 */ /* 0x0001e20000100800 */
[C---:B------:R-:W-:Y:S02]  /*9ee0*/  SEL R7, R22.reuse, R7, !P2 ;  /* 0x0000000716077207 */ /* 0x040fe40005000000 */
[C---:B------:R-:W-:Y:S01]  /*9ef0*/  SEL R6, R22.reuse, R6, !P2 ;  /* 0x0000000616067207 */ /* 0x040fe20005000000 */
[----:B0-----:R-:W2:Y:S01]  /*9f00*/  LDL.LU R26, [R1+0x18e8] ;  /* 0x0018e800011a7983 */ /* 0x001ea20000300800 */
[----:B------:R-:W-:-:S03]  /*9f10*/  SEL R8, R22, R8, !P2 ;  /* 0x0000000816087207 */ /* 0x000fc60005000000 */
[----:B------:R0:W-:Y:S01]  /*9f20*/  STL [R1+0xb0], R10 ;  /* 0x0000b00a01007387 */ /* 0x0001e20000100800 */
[C---:B------:R-:W-:Y:S02]  /*9f30*/  SEL R5, R22.reuse, R5, !P2 ;  /* 0x0000000516057207 */ /* 0x040fe40005000000 */
[C---:B------:R-:W-:Y:S01]  /*9f40*/  SEL R2, R22.reuse, R2, !P2 ;  /* 0x0000000216027207 */ /* 0x040fe20005000000 */
[----:B0-----:R-:W2:Y:S04]  /*9f50*/  LDL.LU R10, [R1+0x18e4] ;  /* 0x0018e400010a7983 */ /* 0x001ea80000300800 */
[----:B------:R0:W-:Y:S04]  /*9f60*/  STL [R1+0xac], R7 ;  /* 0x0000ac0701007387 */ /* 0x0001e80000100800 */
[----:B0-----:R-:W2:Y:S01]  /*9f70*/  LDL.LU R7, [R1+0x18e0] ;  /* 0x0018e00001077983 */ /* 0x001ea20000300800 */
[----:B---3--:R-:W-:-:S03]  /*9f80*/  SEL R20, R22, R20, !P2 ;  /* 0x0000001416147207 */ /* 0x008fc60005000000 */
[----:B------:R0:W-:Y:S01]  /*9f90*/  STL [R1+0xa4], R6 ;  /* 0x0000a40601007387 */ /* 0x0001e20000100800 */
[C---:B------:R-:W-:Y:S02]  /*9fa0*/  SEL R18, R22.reuse, R18, !P2 ;  /* 0x0000001216127207 */ /* 0x040fe40005000000 */
[C---:B------:R-:W-:Y:S01]  /*9fb0*/  SEL R14, R22.reuse, R14, !P2 ;  /* 0x0000000e160e7207 */ /* 0x040fe20005000000 */
[----:B0-----:R-:W3:Y:S04]  /*9fc0*/  LDL.LU R6, [R1+0x18dc] ;  /* 0x0018dc0001067983 */ /* 0x001ee80000300800 */
[----:B------:R0:W-:Y:S01]  /*9fd0*/  STL [R1+0xa0], R8 ;  /* 0x0000a00801007387 */ /* 0x0001e20000100800 */
[----:B------:R-:W-:-:S03]  /*9fe0*/  SEL R0, R22, R0, !P2 ;  /* 0x0000000016007207 */ /* 0x000fc60005000000 */
[----:B0-----:R-:W3:Y:S04]  /*9ff0*/  LDL.LU R8, [R1+0x128] ;  /* 0x0001280001087983 */ /* 0x001ee80000300800 */
[----:B------:R0:W-:Y:S01]  /*a000*/  STL [R1+0x9c], R5 ;  /* 0x00009c0501007387 */ /* 0x0001e20000100800 */
[----:B------:R-:W-:-:S03]  /*a010*/  SEL R12, R22, R12, !P2 ;  /* 0x0000000c160c7207 */ /* 0x000fc60005000000 */
[----:B0-----:R-:W3:Y:S04]  /*a020*/  LDL.LU R5, [R1+0x18d8] ;  /* 0x0018d80001057983 */ /* 0x001ee80000300800 */
[----:B------:R0:W-:Y:S01]  /*a030*/  STL [R1+0x94], R2 ;  /* 0x0000940201007387 */ /* 0x0001e20000100800 */
[----:B------:R-:W-:-:S03]  /*a040*/  SEL R11, R22, R11, !P2 ;  /* 0x0000000b160b7207 */ /* 0x000fc60005000000 */
[----:B0-----:R-:W3:Y:S04]  /*a050*/  LDL.LU R2, [R1+0x18d4] ;  /* 0x0018d40001027983 */ /* 0x001ee80000300800 */
[----:B------:R0:W-:Y:S04]  /*a060*/  STL [R1+0x88], R20 ;  /* 0x0000881401007387 */ /* 0x0001e80000100800 */
        /* <DEDUP_REMOVED lines=10> */
[----:B0-----:R-:W3:Y:S01]  /*a110*/  LDL.LU R11, [R1+0x18c0] ;  /* 0x0018c000010b7983 */ /* 0x001ee20000300800 */
[----:B----4-:R-:W-:-:S02]  /*a120*/  SEL R27, R22, R27, !P2 ;  /* 0x0000001b161b7207 */ /* 0x010fc40005000000 */
[----:B------:R-:W-:-:S03]  /*a130*/  SEL R23, R22, R23, !P2 ;  /* 0x0000001716177207 */ /* 0x000fc60005000000 */
[----:B------:R0:W-:Y:S04]  /*a140*/  STL [R1+0x70], R27 ;  /* 0x0000701b01007387 */ /* 0x0001e80000100800 */
[----:B0-----:R-:W4:Y:S04]  /*a150*/  LDL.LU R27, [R1+0x98] ;  /* 0x00009800011b7983 */ /* 0x001f280000300800 */
[----:B------:R0:W-:Y:S01]  /*a160*/  STL [R1+0x6c], R23 ;  /* 0x00006c1701007387 */ /* 0x0001e20000100800 */
[----:B--2---:R-:W-:-:S03]  /*a170*/  SEL R29, R22, R29, !P2 ;  /* 0x0000001d161d7207 */ /* 0x004fc60005000000 */
[----:B0-----:R-:W2:Y:S01]  /*a180*/  LDL.LU R23, [R1+0x8c] ;  /* 0x00008c0001177983 */ /* 0x001ea20000300800 */
[----:B------:R-:W-:-:S03]  /*a190*/  SEL R3, R22, R3, !P2 ;  /* 0x0000000316037207 */ /* 0x000fc60005000000 */
        /* <DEDUP_REMOVED lines=13> */
[----:B------:R0:W-:Y:S01]  /*a270*/  STL [R1+0x5c], R28 ;  /* 0x00005c1c01007387 */ /* 0x0001e20000100800 */
[----:B------:R-:W-:-:S03]  /*a280*/  SEL R15, R22, R15, !P2 ;  /* 0x0000000f160f7207 */ /* 0x000fc60005000000 */
[----:B0-----:R-:W2:Y:S04]  /*a290*/  LDL.LU R28, [R1+0x18b0] ;  /* 0x0018b000011c7983 */ /* 0x001ea80000300800 */
[----:B------:R0:W-:Y:S01]  /*a2a0*/  STL [R1+0x58], R4 ;  /* 0x0000580401007387 */ /* 0x0001e20000100800 */
[----:B------:R-:W-:-:S03]  /*a2b0*/  SEL R13, R22, R13, !P2 ;  /* 0x0000000d160d7207 */ /* 0x000fc60005000000 */
[----:B0-----:R-:W2:Y:S04]  /*a2c0*/  LDL.LU R4, [R1+0x18ac] ;  /* 0x0018ac0001047983 */ /* 0x001ea80000300800 */
[----:B------:R0:W-:Y:S04]  /*a2d0*/  STL [R1+0x54], R16 ;  /* 0x0000541001007387 */ /* 0x0001e80000100800 */
        /* <DEDUP_REMOVED lines=8> */
[----:B0-----:R-:W4:Y:S04]  /*a360*/  LDL.LU R15, [R1+0x1898] ;  /* 0x00189800010f7983 */ /* 0x001f280000300800 */
[----:B------:R0:W-:Y:S04]  /*a370*/  STL [R1+0x38], R13 ;  /* 0x0000380d01007387 */ /* 0x0001e80000100800 */
[----:B0-----:R-:W4:Y:S01]  /*a380*/  LDL.LU R13, [R1+0x1894] ;  /* 0x00189400010d7983 */ /* 0x001f220000300800 */
[----:B---3--:R-:W-:-:S02]  /*a390*/  SEL R8, R22, R8, !P2 ;  /* 0x0000000816087207 */ /* 0x008fc40005000000 */
[C---:B--2---:R-:W-:Y:S02]  /*a3a0*/  SEL R17, R22.reuse, R17, !P2 ;  /* 0x0000001116117207 */ /* 0x044fe40005000000 */
[C---:B----4-:R-:W-:Y:S02]  /*a3b0*/  SEL R15, R22.reuse, R15, !P2 ;  /* 0x0000000f160f7207 */ /* 0x050fe40005000000 */
[----:B------:R-:W-:-:S05]  /*a3c0*/  SEL R13, R22, R13, !P2 ;  /* 0x0000000d160d7207 */ /* 0x000fca0005000000 */
[----:B------:R0:W-:Y:S04]  /*a3d0*/  STL [R1+0x34], R13 ;  /* 0x0000340d01007387 */ /* 0x0001e80000100800 */
[----:B0-----:R-:W2:Y:S04]  /*a3e0*/  LDL.LU R13, [R1+0x44] ;  /* 0x00004400010d7983 */ /* 0x001ea80000300800 */
[----:B------:R0:W-:Y:S04]  /*a3f0*/  STL [R1+0x30], R15 ;  /* 0x0000300f01007387 */ /* 0x0001e80000100800 */
[----:B0-----:R-:W3:Y:S04]  /*a400*/  LDL.LU R15, [R1+0xc] ;  /* 0x00000c00010f7983 */ /* 0x001ee80000300800 */
[----:B------:R0:W-:Y:S04]  /*a410*/  STL [R1+0x2c], R17 ;  /* 0x00002c1101007387 */ /* 0x0001e80000100800 */
[----:B0-----:R-:W4:Y:S04]  /*a420*/  LDL.LU R17, [R1+0x10] ;  /* 0x0000100001117983 */ /* 0x001f280000300800 */
[----:B------:R0:W-:Y:S02]  /*a430*/  STL [R1+0x28], R8 ;  /* 0x0000280801007387 */ /* 0x0001e40000100800 */
[----:B0-----:R-:W-:-:S02]  /*a440*/  SEL R8, R22, R19, !P2 ;  /* 0x0000001316087207 */ /* 0x001fc40005000000 */
[----:B------:R-:W4:Y:S01]  /*a450*/  LDL.LU R19, [R1+0x48] ;  /* 0x0000480001137983 */ /* 0x000f220000300800 */
[----:B------:R-:W-:-:S03]  /*a460*/  SEL R21, R22, R21, !P2 ;  /* 0x0000001516157207 */ /* 0x000fc60005000000 */
[----:B------:R0:W-:Y:S01]  /*a470*/  STL [R1+0x24], R8 ;  /* 0x0000240801007387 */ /* 0x0001e20000100800 */
[C---:B------:R-:W-:Y:S02]  /*a480*/  SEL R16, R22.reuse, R16, !P2 ;  /* 0x0000001016107207 */ /* 0x040fe40005000000 */
[C---:B------:R-:W-:Y:S01]  /*a490*/  SEL R0, R22.reuse, R0, !P2 ;  /* 0x0000000016007207 */ /* 0x040fe20005000000 */
[----:B------:R-:W-:Y:S01]  /*a4a0*/  STL [R1+0x20], R21 ;  /* 0x0000201501007387 */ /* 0x000fe20000100800 */
[C---:B------:R-:W-:Y:S02]  /*a4b0*/  SEL R28, R22.reuse, R28, !P2 ;  /* 0x0000001c161c7207 */ /* 0x040fe40005000000 */
[C---:B0-----:R-:W-:Y:S02]  /*a4c0*/  SEL R8, R22.reuse, R4, !P2 ;  /* 0x0000000416087207 */ /* 0x041fe40005000000 */
[C---:B------:R-:W-:Y:S02]  /*a4d0*/  SEL R27, R22.reuse, R27, !P2 ;  /* 0x0000001b161b7207 */ /* 0x040fe40005000000 */
[C---:B------:R-:W-:Y:S01]  /*a4e0*/  SEL R23, R22.reuse, R23, !P2 ;  /* 0x0000001716177207 */ /* 0x040fe20005000000 */
[----:B------:R-:W-:Y:S01]  /*a4f0*/  STL [R1+0x1808], R8 ;  /* 0x0018080801007387 */ /* 0x000fe20000100800 */
[----:B------:R-:W-:-:S03]  /*a500*/  SEL R9, R22, R9, !P2 ;  /* 0x0000000916097207 */ /* 0x000fc60005000000 */
[----:B------:R4:W-:Y:S04]  /*a510*/  STL [R1+0x1c], R16 ;  /* 0x00001c1001007387 */ /* 0x0009e80000100800 */
[----:B------:R-:W-:Y:S04]  /*a520*/  STL [R1+0x180c], R0 ;  /* 0x00180c0001007387 */ /* 0x000fe80000100800 */
[----:B------:R-:W-:Y:S04]  /*a530*/  STL [R1+0x1810], R28 ;  /* 0x0018101c01007387 */ /* 0x000fe80000100800 */
[----:B------:R-:W-:Y:S04]  /*a540*/  STL [R1+0x1814], R27 ;  /* 0x0018141b01007387 */ /* 0x000fe80000100800 */
[----:B------:R-:W-:Y:S01]  /*a550*/  STL [R1+0x1818], R23 ;  /* 0x0018181701007387 */ /* 0x000fe20000100800 */
[----:B--2---:R-:W-:-:S02]  /*a560*/  SEL R13, R22, R13, !P2 ;  /* 0x0000000d160d7207 */ /* 0x004fc40005000000 */
[C---:B---3--:R-:W-:Y:S02]  /*a570*/  SEL R15, R22.reuse, R15, !P2 ;  /* 0x0000000f160f7207 */ /* 0x048fe40005000000 */
[C---:B----4-:R-:W-:Y:S02]  /*a580*/  SEL R16, R22.reuse, R17, !P2 ;  /* 0x0000001116107207 */ /* 0x050fe40005000000 */
[C---:B------:R-:W-:Y:S02]  /*a590*/  SEL R17, R22.reuse, R3, !P2 ;  /* 0x0000000316117207 */ /* 0x040fe40005000000 */
[----:B------:R-:W-:-:S05]  /*a5a0*/  SEL R4, R22, R19, !P2 ;  /* 0x0000001316047207 */ /* 0x000fca0005000000 */
[----:B------:R-:W-:Y:S04]  /*a5b0*/  STL [R1+0x181c], R4 ;  /* 0x00181c0401007387 */ /* 0x000fe80000100800 */
[----:B------:R-:W-:Y:S04]  /*a5c0*/  STL [R1+0x1820], R13 ;  /* 0x0018200d01007387 */ /* 0x000fe80000100800 */
[----:B------:R-:W-:Y:S01]  /*a5d0*/  STL [R1+0x1824], R9 ;  /* 0x0018240901007387 */ /* 0x000fe20000100800 */
[----:B------:R-:W-:-:S03]  /*a5e0*/  SEL R19, R22, R29, !P2 ;  /* 0x0000001d16137207 */ /* 0x000fc60005000000 */
[----:B------:R-:W-:Y:S04]  /*a5f0*/  STL [R1+0x1828], R15 ;  /* 0x0018280f01007387 */ /* 0x000fe80000100800 */
[----:B------:R0:W-:Y:S04]  /*a600*/  STL [R1+0x182c], R16 ;  /* 0x00182c1001007387 */ /* 0x0001e80000100800 */
[----:B------:R-:W2:Y:S04]  /*a610*/  LDL.LU R3, [R1+0x1890] ;  /* 0x0018900001037983 */ /* 0x000ea80000300800 */
[----:B------:R-:W-:Y:S04]  /*a620*/  STL [R1+0x1830], R17 ;  /* 0x0018301101007387 */ /* 0x000fe80000100800 */
[----:B------:R-:W3:Y:S04]  /*a630*/  LDL.LU R29, [R1+0x188c] ;  /* 0x00188c00011d7983 */ /* 0x000ee80000300800 */
[----:B0-----:R-:W4:Y:S04]  /*a640*/  LDL.LU R16, [R1+0x1ec] ;  /* 0x0001ec0001107983 */ /* 0x001f280000300800 */
[----:B------:R-:W4:Y:S04]  /*a650*/  LDL.LU R15, [R1+0x1f4] ;  /* 0x0001f400010f7983 */ /* 0x000f280000300800 */
[----:B------:R-:W4:Y:S04]  /*a660*/  LDL.LU R9, [R1+0x1f0] ;  /* 0x0001f00001097983 */ /* 0x000f280000300800 */
[----:B------:R-:W4:Y:S04]  /*a670*/  LDL.LU R13, [R1+0x1dc] ;  /* 0x0001dc00010d7983 */ /* 0x000f280000300800 */
[----:B------:R-:W4:Y:S04]  /*a680*/  LDL.LU R4, [R1+0x1d8] ;  /* 0x0001d80001047983 */ /* 0x000f280000300800 */
[----:B------:R-:W4:Y:S04]  /*a690*/  LDL.LU R23, [R1+0x1d4] ;  /* 0x0001d40001177983 */ /* 0x000f280000300800 */
[----:B------:R-:W4:Y:S04]  /*a6a0*/  LDL.LU R27, [R1+0x1d0] ;  /* 0x0001d000011b7983 */ /* 0x000f280000300800 */
[----:B------:R-:W4:Y:S04]  /*a6b0*/  LDL.LU R28, [R1+0x1cc] ;  /* 0x0001cc00011c7983 */ /* 0x000f280000300800 */
[----:B------:R-:W0:Y:S01]  /*a6c0*/  S2R R21, SR_TID.X ;  /* 0x0000000000157919 */ /* 0x000e220000002100 */
[----:B------:R-:W-:-:S02]  /*a6d0*/  SEL R11, R22, R11, !P2 ;  /* 0x0000000b160b7207 */ /* 0x000fc40005000000 */
[C---:B------:R-:W-:Y:S01]  /*a6e0*/  SEL R12, R22.reuse, R12, !P2 ;  /* 0x0000000c160c7207 */ /* 0x040fe20005000000 */
[----:B------:R-:W4:Y:S01]  /*a6f0*/  LDL.LU R0, [R1+0x1c4] ;  /* 0x0001c40001007983 */ /* 0x000f220000300800 */
[C---:B------:R-:W-:Y:S02]  /*a700*/  SEL R14, R22.reuse, R14, !P2 ;  /* 0x0000000e160e7207 */ /* 0x040fe40005000000 */
[C---:B------:R-:W-:Y:S01]  /*a710*/  SEL R18, R22.reuse, R18, !P2 ;  /* 0x0000001216127207 */ /* 0x040fe20005000000 */
[----:B------:R-:W4:Y:S01]  /*a720*/  LDL.LU R8, [R1+0x1c0] ;  /* 0x0001c00001087983 */ /* 0x000f220000300800 */
[C---:B------:R-:W-:Y:S02]  /*a730*/  SEL R20, R22.reuse, R20, !P2 ;  /* 0x0000001416147207 */ /* 0x040fe40005000000 */
[C---:B------:R-:W-:Y:S01]  /*a740*/  SEL R2, R22.reuse, R2, !P2 ;  /* 0x0000000216027207 */ /* 0x040fe20005000000 */
[----:B------:R-:W-:Y:S01]  /*a750*/  STL [R1+0x1834], R19 ;  /* 0x0018341301007387 */ /* 0x000fe20000100800 */
[----:B------:R-:W-:Y:S01]  /*a760*/  SEL R5, R22, R5, !P2 ;  /* 0x0000000516057207 */ /* 0x000fe20005000000 */
[----:B------:R-:W-:-:S02]  /*a770*/  @!P4 IMAD.MOV R24, RZ, RZ, -R24 ;  /* 0x000000ffff18c224 */ /* 0x000fc400078e0a18 */
[----:B------:R-:W-:Y:S01]  /*a780*/  STL [R1+0x1838], R11 ;  /* 0x0018380b01007387 */ /* 0x000fe20000100800 */
[----:B------:R-:W-:-:S03]  /*a790*/  SEL R6, R22, R6, !P2 ;  /* 0x0000000616067207 */ /* 0x000fc60005000000 */
[----:B------:R-:W-:Y:S01]  /*a7a0*/  STL [R1+0x183c], R12 ;  /* 0x00183c0c01007387 */ /* 0x000fe20000100800 */
[----:B0-----:R-:W-:-:S03]  /*a7b0*/  LOP3.LUT R21, R21, 0x1f, RZ, 0xc0, !PT ;  /* 0x0000001f15157812 */ /* 0x001fc600078ec0ff */
[----:B------:R-:W-:Y:S01]  /*a7c0*/  STL [R1+0x1840], R14 ;  /* 0x0018400e01007387 */ /* 0x000fe20000100800 */
[C---:B------:R-:W-:Y:S02]  /*a7d0*/  SEL R7, R22.reuse, R7, !P2 ;  /* 0x0000000716077207 */ /* 0x040fe40005000000 */
[C---:B------:R-:W-:Y:S01]  /*a7e0*/  SEL R10, R22.reuse, R10, !P2 ;  /* 0x0000000a160a7207 */ /* 0x040fe20005000000 */
[----:B------:R-:W-:Y:S01]  /*a7f0*/  STL [R1+0x1844], R18 ;  /* 0x0018441201007387 */ /* 0x000fe20000100800 */
[----:B------:R-:W-:Y:S01]  /*a800*/  IMAD R21, R21, c[0x0][0x18c], RZ ;  /* 0x0000630015157a24 */ /* 0x000fe200078e02ff */
[C---:B------:R-:W-:Y:S02]  /*a810*/  SEL R26, R22.reuse, R26, !P2 ;  /* 0x0000001a161a7207 */ /* 0x040fe40005000000 */
[----:B------:R-:W-:Y:S01]  /*a820*/  STL [R1+0x1848], R20 ;  /* 0x0018481401007387 */ /* 0x000fe20000100800 */
[----:B------:R-:W-:-:S03]  /*a830*/  SEL R25, R22, R25, !P2 ;  /* 0x0000001916197207 */ /* 0x000fc60005000000 */
[----:B------:R0:W-:Y:S01]  /*a840*/  STL [R1+0x184c], R2 ;  /* 0x00184c0201007387 */ /* 0x0001e20000100800 */
[----:B------:R-:W-:-:S03]  /*a850*/  SEL R22, R22, R24, !P2 ;  /* 0x0000001816167207 */ /* 0x000fc60005000000 */
[----:B------:R1:W-:Y:S01]  /*a860*/  STL [R1+0x1850], R5 ;  /* 0x0018500501007387 */ /* 0x0003e20000100800 */
[----:B------:R-:W-:-:S03]  /*a870*/  LEA.HI.X.SX32 R21, R21, c[0x0][0x16c], 0x1, P3 ;  /* 0x00005b0015157a11 */ /* 0x000fc600018f0eff */
[----:B------:R-:W-:Y:S04]  /*a880*/  STL [R1+0x1854], R6 ;  /* 0x0018540601007387 */ /* 0x000fe80000100800 */
[----:B------:R-:W-:Y:S04]  /*a890*/  STL [R1+0x1858], R7 ;  /* 0x0018580701007387 */ /* 0x000fe80000100800 */
[----:B------:R-:W-:Y:S04]  /*a8a0*/  STL [R1+0x185c], R10 ;  /* 0x00185c0a01007387 */ /* 0x000fe80000100800 */
[----:B------:R-:W-:Y:S04]  /*a8b0*/  STL [R1+0x1860], R26 ;  /* 0x0018601a01007387 */ /* 0x000fe80000100800 */
[----:B------:R-:W-:Y:S04]  /*a8c0*/  STL [R1+0x1864], R25 ;  /* 0x0018641901007387 */ /* 0x000fe80000100800 */
[----:B------:R-:W-:Y:S04]  /*a8d0*/  STL [R1+0x1868], R22 ;  /* 0x0018681601007387 */ /* 0x000fe80000100800 */
[----:B------:R-:W-:Y:S01]  /*a8e0*/  STL [R1+0x186c], R21 ;  /* 0x00186c1501007387 */ /* 0x000fe20000100800 */
[----:B--2---:R-:W-:-:S02]  /*a8f0*/  IMAD R3, R3, c[0x0][0x184], RZ ;  /* 0x0000610003037a24 */ /* 0x004fc400078e02ff */
[----:B---3--:R-:W-:Y:S02]  /*a900*/  IMAD R29, R29, c[0x0][0x184], RZ ;  /* 0x000061001d1d7a24 */ /* 0x008fe400078e02ff */
[----:B----4-:R-:W-:-:S05]  /*a910*/  IMAD R24, R16, c[0x0][0x190], RZ ;  /* 0x0000640010187a24 */ /* 0x010fca00078e02ff */
[----:B------:R-:W-:Y:S04]  /*a920*/  STL [R1+0x1870], R24 ;  /* 0x0018701801007387 */ /* 0x000fe80000100800 */
[----:B------:R-:W-:Y:S04]  /*a930*/  STL [R1+0x17a4], R29 ;  /* 0x0017a41d01007387 */ /* 0x000fe80000100800 */
[----:B------:R2:W-:Y:S01]  /*a940*/  STL [R1+0x17a8], R3 ;  /* 0x0017a80301007387 */ /* 0x0005e20000100800 */
[----:B0-----:R-:W-:Y:S02]  /*a950*/  IMAD R2, R9, c[0x0][0x190], RZ ;  /* 0x0000640009027a24 */ /* 0x001fe400078e02ff */
[----:B-1----:R-:W-:-:S02]  /*a960*/  IMAD R5, R13, c[0x0][0x190], RZ ;  /* 0x000064000d057a24 */ /* 0x002fc400078e02ff */
[----:B--2---:R-:W-:-:S05]  /*a970*/  IMAD R3, R15, c[0x0][0x190], RZ ;  /* 0x000064000f037a24 */ /* 0x004fca00078e02ff */
[----:B------:R0:W-:Y:S04]  /*a980*/  STL [R1+0xc], R3 ;  /* 0x00000c0301007387 */ /* 0x0001e80000100800 */
[----:B------:R1:W-:Y:S01]  /*a990*/  STL [R1+0x10], R2 ;  /* 0x0000100201007387 */ /* 0x0003e20000100800 */
[----:B0-----:R-:W-:-:S03]  /*a9a0*/  IMAD R3, R4, c[0x0][0x190], RZ ;  /* 0x0000640004037a24 */ /* 0x001fc600078e02ff */
[----:B------:R-:W-:Y:S01]  /*a9b0*/  STL [R1+0x14], R5 ;  /* 0x0000140501007387 */ /* 0x000fe20000100800 */
[----:B------:R-:W-:Y:S02]  /*a9c0*/  IMAD R4, R27, c[0x0][0x190], RZ ;  /* 0x000064001b047a24 */ /* 0x000fe400078e02ff */
[----:B-1----:R-:W-:Y:S01]  /*a9d0*/  IMAD R2, R23, c[0x0][0x190], RZ ;  /* 0x0000640017027a24 */ /* 0x002fe200078e02ff */
[----:B------:R0:W-:Y:S04]  /*a9e0*/  STL [R1+0x18], R3 ;  /* 0x0000180301007387 */ /* 0x0001e80000100800 */
[----:B------:R-:W-:Y:S01]  /*a9f0*/  STL [R1+0x44], R2 ;  /* 0x0000440201007387 */ /* 0x000fe20000100800 */
[----:B0-----:R-:W-:-:S03]  /*aa00*/  IMAD R3, R28, c[0x0][0x190], RZ ;  /* 0x000064001c037a24 */ /* 0x001fc600078e02ff */
[----:B------:R-:W-:Y:S04]  /*aa10*/  STL [R1+0x48], R4 ;  /* 0x0000480401007387 */ /* 0x000fe80000100800 */
[----:B------:R0:W-:Y:S04]  /*aa20*/  STL [R1+0x8c], R3 ;  /* 0x00008c0301007387 */ /* 0x0001e80000100800 */
[----:B0-----:R-:W2:Y:S01]  /*aa30*/  LDL.LU R3, [R1+0x1b4] ;  /* 0x0001b40001037983 */ /* 0x001ea20000300800 */
[----:B------:R-:W-:Y:S02]  /*aa40*/  IMAD R2, R0, c[0x0][0x190], RZ ;  /* 0x0000640000027a24 */ /* 0x000fe400078e02ff */
[----:B------:R-:W-:-:S03]  /*aa50*/  IMAD R0, R8, c[0x0][0x190], RZ ;  /* 0x0000640008007a24 */ /* 0x000fc600078e02ff */
[----:B------:R-:W-:Y:S04]  /*aa60*/  STL [R1+0x90], R2 ;  /* 0x0000900201007387 */ /* 0x000fe80000100800 */
[----:B--2---:R0:W-:Y:S04]  /*aa70*/  STL [R1+0x1884], R3 ;  /* 0x0018840301007387 */ /* 0x0041e80000100800 */
[----:B------:R-:W-:Y:S04]  /*aa80*/  STL [R1+0x98], R0 ;  /* 0x0000980001007387 */ /* 0x000fe80000100800 */
[----:B0-----:R-:W2:Y:S04]  /*aa90*/  LDL.LU R3, [R1+0x1b8] ;  /* 0x0001b80001037983 */ /* 0x001ea80000300800 */
[----:B--2---:R0:W-:Y:S04]  /*aaa0*/  STL [R1+0x1888], R3 ;  /* 0x0018880301007387 */ /* 0x0041e80000100800 */
[----:B0-----:R-:W2:Y:S04]  /*aab0*/  LDL.LU R3, [R1+0x1bc] ;  /* 0x0001bc0001037983 */ /* 0x001ea80000300800 */
[----:B------:R-:W3:Y:S04]  /*aac0*/  LDL.LU R29, [R1+0x1b0] ;  /* 0x0001b000011d7983 */ /* 0x000ee80000300800 */
[----:B------:R-:W4:Y:S04]  /*aad0*/  LDL.LU R24, [R1+0x1ac] ;  /* 0x0001ac0001187983 */ /* 0x000f280000300800 */
[----:B------:R-:W3:Y:S04]  /*aae0*/  LDL.LU R21, [R1+0x1a8] ;  /* 0x0001a80001157983 */ /* 0x000ee80000300800 */
        /* <DEDUP_REMOVED lines=24> */
[----:B------:R-:W3:Y:S01]  /*ac70*/  LDL.LU R8, [R1+0x130] ;  /* 0x0001300001087983 */ /* 0x000ee20000300800 */
[----:B--2---:R-:W-:-:S05]  /*ac80*/  IMAD R3, R3, c[0x0][0x190], RZ ;  /* 0x0000640003037a24 */ /* 0x004fca00078e02ff */
[----:B------:R0:W-:Y:S04]  /*ac90*/  STL [R1+0xa8], R3 ;  /* 0x0000a80301007387 */ /* 0x0001e80000100800 */
[----:B0-----:R-:W2:Y:S02]  /*aca0*/  LDL.LU R3, [R1+0x1888] ;  /* 0x0018880001037983 */ /* 0x001ea40000300800 */
[----:B--2---:R-:W-:-:S05]  /*acb0*/  IMAD R3, R3, c[0x0][0x190], RZ ;  /* 0x0000640003037a24 */ /* 0x004fca00078e02ff */
[----:B------:R0:W-:Y:S04]  /*acc0*/  STL [R1+0x128], R3 ;  /* 0x0001280301007387 */ /* 0x0001e80000100800 */
[----:B0-----:R-:W2:Y:S01]  /*acd0*/  LDL.LU R3, [R1+0x1884] ;  /* 0x0018840001037983 */ /* 0x001ea20000300800 */
[----:B---3--:R-:W-:Y:S02]  /*ace0*/  IMAD R29, R29, c[0x0][0x190], RZ ;  /* 0x000064001d1d7a24 */ /* 0x008fe400078e02ff */
[----:B------:R-:W-:Y:S02]  /*acf0*/  IMAD R21, R21, c[0x0][0x190], RZ ;  /* 0x0000640015157a24 */ /* 0x000fe400078e02ff */
[----:B------:R-:W-:Y:S02]  /*ad00*/  IMAD R22, R22, c[0x0][0x190], RZ ;  /* 0x0000640016167a24 */ /* 0x000fe400078e02ff */
[----:B------:R-:W-:-:S02]  /*ad10*/  IMAD R10, R10, c[0x0][0x190], RZ ;  /* 0x000064000a0a7a24 */ /* 0x000fc400078e02ff */
[----:B------:R-:W-:Y:S02]  /*ad20*/  IMAD R6, R6, c[0x0][0x190], RZ ;  /* 0x0000640006067a24 */ /* 0x000fe400078e02ff */
[----:B------:R-:W-:Y:S02]  /*ad30*/  IMAD R5, R5, c[0x0][0x190], RZ ;  /* 0x0000640005057a24 */ /* 0x000fe400078e02ff */
[----:B--2---:R-:W-:-:S05]  /*ad40*/  IMAD R3, R3, c[0x0][0x190], RZ ;  /* 0x0000640003037a24 */ /* 0x004fca00078e02ff */
[----:B------:R4:W-:Y:S04]  /*ad50*/  STL [R1+0x168], R3 ;  /* 0x0001680301007387 */ /* 0x0009e80000100800 */
[----:B------:R-:W-:Y:S01]  /*ad60*/  STL [R1+0x180], R29 ;  /* 0x0001801d01007387 */ /* 0x000fe20000100800 */
[----:B----4-:R-:W-:-:S05]  /*ad70*/  IMAD R3, R24, c[0x0][0x190], RZ ;  /* 0x0000640018037a24 */ /* 0x010fca00078e02ff */
[----:B------:R0:W-:Y:S04]  /*ad80*/  STL [R1+0x198], R3 ;  /* 0x0001980301007387 */ /* 0x0001e80000100800 */
[----:B------:R1:W-:Y:S01]  /*ad90*/  STL [R1+0x19c], R21 ;  /* 0x00019c1501007387 */ /* 0x0003e20000100800 */
[----:B0-----:R-:W-:-:S03]  /*ada0*/  IMAD R3, R25, c[0x0][0x190], RZ ;  /* 0x0000640019037a24 */ /* 0x001fc600078e02ff */
[----:B------:R-:W-:Y:S01]  /*adb0*/  STL [R1+0x1a0], R22 ;  /* 0x0001a01601007387 */ /* 0x000fe20000100800 */
[----:B-1----:R-:W-:-:S03]  /*adc0*/  IMAD R21, R26, c[0x0][0x190], RZ ;  /* 0x000064001a157a24 */ /* 0x002fc600078e02ff */
[----:B------:R0:W-:Y:S04]  /*add0*/  STL [R1+0x194], R3 ;  /* 0x0001940301007387 */ /* 0x0001e80000100800 */
[----:B------:R-:W-:Y:S01]  /*ade0*/  STL [R1+0x190], R21 ;  /* 0x0001901501007387 */ /* 0x000fe20000100800 */
[----:B0-----:R-:W-:-:S03]  /*adf0*/  IMAD R3, R7, c[0x0][0x190], RZ ;  /* 0x0000640007037a24 */ /* 0x001fc600078e02ff */
[----:B------:R-:W-:Y:S04]  /*ae00*/  STL [R1+0x18c], R10 ;  /* 0x00018c0a01007387 */ /* 0x000fe80000100800 */
[----:B------:R0:W-:Y:S04]  /*ae10*/  STL [R1+0x188], R3 ;  /* 0x0001880301007387 */ /* 0x0001e80000100800 */
[----:B------:R-:W-:Y:S01]  /*ae20*/  STL [R1+0x184], R6 ;  /* 0x0001840601007387 */ /* 0x000fe20000100800 */
[----:B0-----:R-:W-:-:S03]  /*ae30*/  IMAD R3, R2, c[0x0][0x190], RZ ;  /* 0x0000640002037a24 */ /* 0x001fc600078e02ff */
[----:B------:R0:W-:Y:S01]  /*ae40*/  STL [R1+0x17c], R5 ;  /* 0x00017c0501007387 */ /* 0x0001e20000100800 */
[----:B------:R-:W-:-:S03]  /*ae50*/  IMAD R2, R20, c[0x0][0x190], RZ ;  /* 0x0000640014027a24 */ /* 0x000fc600078e02ff */
[----:B------:R1:W-:Y:S01]  /*ae60*/  STL [R1+0x178], R3 ;  /* 0x0001780301007387 */ /* 0x0003e20000100800 */
[----:B0-----:R-:W-:-:S03]  /*ae70*/  IMAD R5, R18, c[0x0][0x190], RZ ;  /* 0x0000640012057a24 */ /* 0x001fc600078e02ff */
[----:B------:R0:W-:Y:S01]  /*ae80*/  STL [R1+0x174], R2 ;  /* 0x0001740201007387 */ /* 0x0001e20000100800 */
[----:B-1----:R-:W-:-:S03]  /*ae90*/  IMAD R3, R14, c[0x0][0x190], RZ ;  /* 0x000064000e037a24 */ /* 0x002fc600078e02ff */
[----:B------:R1:W-:Y:S04]  /*aea0*/  STL [R1+0x170], R5 ;  /* 0x0001700501007387 */ /* 0x0003e80000100800 */
[----:B------:R2:W-:Y:S01]  /*aeb0*/  STL [R1+0x16c], R3 ;  /* 0x00016c0301007387 */ /* 0x0005e20000100800 */
[----:B0-----:R-:W-:Y:S02]  /*aec0*/  IMAD R2, R12, c[0x0][0x190], RZ ;  /* 0x000064000c027a24 */ /* 0x001fe400078e02ff */
[----:B-1----:R-:W-:-:S03]  /*aed0*/  IMAD R5, R11, c[0x0][0x190], RZ ;  /* 0x000064000b057a24 */ /* 0x002fc600078e02ff */
[----:B------:R0:W-:Y:S01]  /*aee0*/  STL [R1+0x164], R2 ;  /* 0x0001640201007387 */ /* 0x0001e20000100800 */
[----:B--2---:R-:W-:-:S03]  /*aef0*/  IMAD R3, R19, c[0x0][0x190], RZ ;  /* 0x0000640013037a24 */ /* 0x004fc600078e02ff */
        /* <DEDUP_REMOVED lines=12> */
[----:B------:R-:W-:Y:S01]  /*afc0*/  STL [R1+0x148], R5 ;  /* 0x0001480501007387 */ /* 0x000fe20000100800 */
[----:B------:R-:W-:-:S03]  /*afd0*/  IMAD R4, R27, c[0x0][0x190], RZ ;  /* 0x000064001b047a24 */ /* 0x000fc600078e02ff */
[----:B------:R1:W-:Y:S01]  /*afe0*/  STL [R1+0x144], R3 ;  /* 0x0001440301007387 */ /* 0x0003e20000100800 */
[----:B0-----:R-:W-:-:S05]  /*aff0*/  IMAD R2, R23, c[0x0][0x190], RZ ;  /* 0x0000640017027a24 */ /* 0x001fca00078e02ff */
[----:B------:R-:W-:Y:S01]  /*b000*/  STL [R1+0x140], R2 ;  /* 0x0001400201007387 */ /* 0x000fe20000100800 */
[----:B-1----:R-:W-:-:S03]  /*b010*/  IMAD R3, R28, c[0x0][0x190], RZ ;  /* 0x000064001c037a24 */ /* 0x002fc600078e02ff */
        /* <DEDUP_REMOVED lines=95> */
[----:B------:R0:W-:Y:S01]  /*b610*/  STL [R1+0xc0], R2 ;  /* 0x0000c00201007387 */ /* 0x0001e20000100800 */
[----:B-1----:R-:W-:-:S03]  /*b620*/  IMAD R3, R28, c[0x0][0x190], RZ ;  /* 0x000064001c037a24 */ /* 0x002fc600078e02ff */
[----:B------:R-:W-:Y:S04]  /*b630*/  STL [R1+0xbc], R4 ;  /* 0x0000bc0401007387 */ /* 0x000fe80000100800 */
[----:B------:R-:W-:Y:S04]  /*b640*/  STL [R1+0xb8], R3 ;  /* 0x0000b80301007387 */ /* 0x000fe80000100800 */
[----:B------:R-:W2:Y:S01]  /*b650*/  LDL.LU R24, [R1+0xa0] ;  /* 0x0000a00001187983 */ /* 0x000ea20000300800 */
[----:B0-----:R-:W-:Y:S02]  /*b660*/  IMAD R2, R0, c[0x0][0x190], RZ ;  /* 0x0000640000027a24 */ /* 0x001fe400078e02ff */
        /* <DEDUP_REMOVED lines=42> */
[----:B----4-:R-:W-:Y:S02]  /*b910*/  IMAD R22, R22, c[0x0][0x190], RZ ;  /* 0x0000640016167a24 */ /* 0x010fe400078e02ff */
[----:B------:R-:W-:Y:S02]  /*b920*/  IMAD R25, R25, c[0x0][0x190], RZ ;  /* 0x0000640019197a24 */ /* 0x000fe400078e02ff */
[----:B------:R-:W-:-:S02]  /*b930*/  IMAD R26, R26, c[0x0][0x190], RZ ;  /* 0x000064001a1a7a24 */ /* 0x000fc400078e02ff */
[----:B------:R-:W-:Y:S02]  /*b940*/  IMAD R10, R10, c[0x0][0x190], RZ ;  /* 0x000064000a0a7a24 */ /* 0x000fe400078e02ff */
[----:B------:R-:W-:Y:S02]  /*b950*/  IMAD R7, R7, c[0x0][0x190], RZ ;  /* 0x0000640007077a24 */ /* 0x000fe400078e02ff */
[----:B------:R-:W-:Y:S02]  /*b960*/  IMAD R6, R6, c[0x0][0x190], RZ ;  /* 0x0000640006067a24 */ /* 0x000fe400078e02ff */
[----:B------:R-:W-:Y:S02]  /*b970*/  IMAD R5, R5, c[0x0][0x190], RZ ;  /* 0x0000640005057a24 */ /* 0x000fe400078e02ff */
        /* <DEDUP_REMOVED lines=18> */
[----:B--2---:R-:W-:-:S05]  /*baa0*/  IMAD R24, R24, c[0x0][0x190], RZ ;  /* 0x0000640018187a24 */ /* 0x004fca00078e02ff */
[----:B------:R0:W-:Y:S04]  /*bab0*/  STL [R1+0xa0], R24 ;  /* 0x0000a01801007387 */ /* 0x0001e80000100800 */
[----:B0-----:R-:W2:Y:S04]  /*bac0*/  LDL.LU R24, [R1+0x1870] ;  /* 0x0018700001187983 */ /* 0x001ea80000300800 */
[----:B------:R0:W-:Y:S04]  /*bad0*/  STL [R1+0x9c], R21 ;  /* 0x00009c1501007387 */ /* 0x0001e80000100800 */
[----:B0-----:R-:W3:Y:S04]  /*bae0*/  LDL.LU R21, [R1+0x186c] ;  /* 0x00186c0001157983 */ /* 0x001ee80000300800 */
[----:B------:R0:W-:Y:S04]  /*baf0*/  STL [R1+0x94], R22 ;  /* 0x0000941601007387 */ /* 0x0001e80000100800 */
[----:B0-----:R-:W4:Y:S04]  /*bb00*/  LDL.LU R22, [R1+0x1868] ;  /* 0x0018680001167983 */ /* 0x001f280000300800 */
        /* <DEDUP_REMOVED lines=39> */
[----:B0-----:R-:W3:Y:S04]  /*bd80*/  LDL.LU R23, [R1+0x1818] ;  /* 0x0018180001177983 */ /* 0x001ee80000300800 */
[----:B------:R0:W-:Y:S04]  /*bd90*/  STL [R1+0x30], R27 ;  /* 0x0000301b01007387 */ /* 0x0001e80000100800 */
[----:B0-----:R-:W4:Y:S04]  /*bda0*/  LDL.LU R27, [R1+0x1814] ;  /* 0x00181400011b7983 */ /* 0x001f280000300800 */
[----:B------:R0:W-:Y:S04]  /*bdb0*/  STL [R1+0x2c], R28 ;  /* 0x00002c1c01007387 */ /* 0x0001e80000100800 */
[----:B0-----:R-:W4:Y:S04]  /*bdc0*/  LDL.LU R28, [R1+0x1810] ;  /* 0x00181000011c7983 */ /* 0x001f280000300800 */
[----:B------:R0:W-:Y:S04]  /*bdd0*/  STL [R1+0x28], R0 ;  /* 0x0000280001007387 */ /* 0x0001e80000100800 */
[----:B0-----:R-:W4:Y:S04]  /*bde0*/  LDL.LU R0, [R1+0x180c] ;  /* 0x00180c0001007983 */ /* 0x001f280000300800 */
[----:B------:R0:W-:Y:S04]  /*bdf0*/  STL [R1+0x24], R8 ;  /* 0x0000240801007387 */ /* 0x0001e80000100800 */
[----:B0-----:R-:W4:Y:S01]  /*be00*/  LDL.LU R8, [R1+0x1808] ;  /* 0x0018080001087983 */ /* 0x001f220000300800 */
[----:B------:R-:W-:-:S05]  /*be10*/  IMAD R3, R3, c[0x0][0x190], RZ ;  /* 0x0000640003037a24 */ /* 0x000fca00078e02ff */
[----:B------:R0:W-:Y:S02]  /*be20*/  STL [R1+0x20], R3 ;  /* 0x0000200301007387 */ /* 0x0001e40000100800 */
[----:B0-----:R-:W-:-:S05]  /*be30*/  IMAD R3, R29, c[0x0][0x190], RZ ;  /* 0x000064001d037a24 */ /* 0x001fca00078e02ff */
[----:B------:R-:W-:Y:S01]  /*be40*/  STL [R1+0x17c4], R3 ;  /* 0x0017c40301007387 */ /* 0x000fe20000100800 */
[----:B--2---:R-:W-:Y:S02]  /*be50*/  IMAD R4, R4, c[0x0][0x190], RZ ;  /* 0x0000640004047a24 */ /* 0x004fe400078e02ff */
[----:B---3--:R-:W-:Y:S02]  /*be60*/  IMAD R23, R23, c[0x0][0x190], RZ ;  /* 0x0000640017177a24 */ /* 0x008fe400078e02ff */
[----:B----4-:R-:W-:Y:S02]  /*be70*/  IMAD R27, R27, c[0x0][0x190], RZ ;  /* 0x000064001b1b7a24 */ /* 0x010fe400078e02ff */
[----:B------:R-:W-:Y:S02]  /*be80*/  IMAD R28, R28, c[0x0][0x190], RZ ;  /* 0x000064001c1c7a24 */ /* 0x000fe400078e02ff */
[----:B------:R-:W-:Y:S02]  /*be90*/  IMAD R0, R0, c[0x0][0x190], RZ ;  /* 0x0000640000007a24 */ /* 0x000fe400078e02ff */
[----:B------:R-:W-:-:S02]  /*bea0*/  IMAD R29, R8, c[0x0][0x190], RZ ;  /* 0x00006400081d7a24 */ /* 0x000fc400078e02ff */
[----:B------:R-:W2:Y:S04]  /*beb0*/  LDL.LU R8, [R1+0x1804] ;  /* 0x0018040001087983 */ /* 0x000ea80000300800 */
[----:B------:R-:W-:Y:S04]  /*bec0*/  STL [R1+0x17c0], R29 ;  /* 0x0017c01d01007387 */ /* 0x000fe80000100800 */
[----:B------:R0:W-:Y:S04]  /*bed0*/  STL [R1+0x17bc], R0 ;  /* 0x0017bc0001007387 */ /* 0x0001e80000100800 */
[----:B0-----:R-:W3:Y:S04]  /*bee0*/  LDL.LU R0, [R1+0x18] ;  /* 0x0000180001007983 */ /* 0x001ee80000300800 */
[----:B------:R-:W4:Y:S04]  /*bef0*/  LDL.LU R3, [R1+0x44] ;  /* 0x0000440001037983 */ /* 0x000f280000300800 */
[----:B------:R-:W3:Y:S04]  /*bf00*/  LDL.LU R29, [R1+0x48] ;  /* 0x00004800011d7983 */ /* 0x000ee80000300800 */
        /* <DEDUP_REMOVED lines=8> */
[----:B------:R-:W-:-:S02]  /*bf90*/  IMAD R13, R13, c[0x0][0x190], RZ ;  /* 0x000064000d0d7a24 */ /* 0x000fc400078e02ff */
[----:B------:R-:W-:Y:S02]  /*bfa0*/  IMAD R9, R9, c[0x0][0x190], RZ ;  /* 0x0000640009097a24 */ /* 0x000fe400078e02ff */
[----:B------:R-:W-:Y:S02]  /*bfb0*/  IMAD R15, R15, c[0x0][0x190], RZ ;  /* 0x000064000f0f7a24 */ /* 0x000fe400078e02ff */
[----:B------:R-:W-:Y:S01]  /*bfc0*/  IMAD R16, R16, c[0x0][0x190], RZ ;  /* 0x0000640010107a24 */ /* 0x000fe200078e02ff */
[----:B------:R-:W-:Y:S01]  /*bfd0*/  STL [R1+0x17c8], R13 ;  /* 0x0017c80d01007387 */ /* 0x000fe20000100800 */
[----:B------:R-:W-:Y:S02]  /*bfe0*/  IMAD R17, R17, c[0x0][0x190], RZ ;  /* 0x0000640011117a24 */ /* 0x000fe400078e02ff */
[----:B------:R-:W-:Y:S01]  /*bff0*/  IMAD R19, R19, c[0x0][0x190], RZ ;  /* 0x0000640013137a24 */ /* 0x000fe200078e02ff */
[----:B------:R-:W-:Y:S01]  /*c000*/  STL [R1+0x17cc], R9 ;  /* 0x0017cc0901007387 */ /* 0x000fe20000100800 */
[----:B------:R-:W-:-:S03]  /*c010*/  IMAD R11, R11, c[0x0][0x190], RZ ;  /* 0x000064000b0b7a24 */ /* 0x000fc600078e02ff */
[----:B------:R-:W-:Y:S01]  /*c020*/  STL [R1+0x17d0], R15 ;  /* 0x0017d00f01007387 */ /* 0x000fe20000100800 */
[----:B------:R-:W-:-:S03]  /*c030*/  IMAD R12, R12, c[0x0][0x190], RZ ;  /* 0x000064000c0c7a24 */ /* 0x000fc600078e02ff */
[----:B------:R-:W-:Y:S01]  /*c040*/  STL [R1+0x17d4], R16 ;  /* 0x0017d41001007387 */ /* 0x000fe20000100800 */
[----:B------:R-:W-:-:S03]  /*c050*/  IMAD R14, R14, c[0x0][0x190], RZ ;  /* 0x000064000e0e7a24 */ /* 0x000fc600078e02ff */
[----:B------:R0:W-:Y:S01]  /*c060*/  STL [R1+0x17d8], R17 ;  /* 0x0017d81101007387 */ /* 0x0001e20000100800 */
[----:B------:R-:W-:-:S03]  /*c070*/  IMAD R18, R18, c[0x0][0x190], RZ ;  /* 0x0000640012127a24 */ /* 0x000fc600078e02ff */
[----:B0-----:R-:W4:Y:S04]  /*c080*/  LDL.LU R17, [R1+0x180] ;  /* 0x0001800001117983 */ /* 0x001f280000300800 */
[----:B------:R0:W-:Y:S04]  /*c090*/  STL [R1+0x17dc], R19 ;  /* 0x0017dc1301007387 */ /* 0x0001e80000100800 */
        /* <DEDUP_REMOVED lines=9> */
[----:B------:R-:W-:-:S02]  /*c130*/  IMAD R20, R20, c[0x0][0x190], RZ ;  /* 0x0000640014147a24 */ /* 0x000fc400078e02ff */
[----:B------:R-:W-:Y:S02]  /*c140*/  IMAD R2, R2, c[0x0][0x190], RZ ;  /* 0x0000640002027a24 */ /* 0x000fe400078e02ff */
[----:B------:R-:W-:Y:S02]  /*c150*/  IMAD R5, R5, c[0x0][0x190], RZ ;  /* 0x0000640005057a24 */ /* 0x000fe400078e02ff */
[----:B------:R-:W-:Y:S01]  /*c160*/  IMAD R6, R6, c[0x0][0x190], RZ ;  /* 0x0000640006067a24 */ /* 0x000fe200078e02ff */
[----:B------:R-:W-:Y:S01]  /*c170*/  STL [R1+0x17f0], R20 ;  /* 0x0017f01401007387 */ /* 0x000fe20000100800 */
[----:B------:R-:W-:-:S03]  /*c180*/  IMAD R7, R7, c[0x0][0x190], RZ ;  /* 0x0000640007077a24 */ /* 0x000fc600078e02ff */
[----:B------:R2:W-:Y:S04]  /*c190*/  STL [R1+0x17f4], R2 ;  /* 0x0017f40201007387 */ /* 0x0005e80000100800 */
[----:B------:R3:W-:Y:S04]  /*c1a0*/  STL [R1+0x17f8], R5 ;  /* 0x0017f80501007387 */ /* 0x0007e80000100800 */
[----:B------:R-:W-:Y:S04]  /*c1b0*/  STL [R1+0x17fc], R6 ;  /* 0x0017fc0601007387 */ /* 0x000fe80000100800 */
[----:B------:R-:W-:Y:S04]  /*c1c0*/  STL [R1+0x1800], R7 ;  /* 0x0018000701007387 */ /* 0x000fe80000100800 */
[----:B------:R-:W4:Y:S01]  /*c1d0*/  LDL.LU R16, [R1+0x198] ;  /* 0x0001980001107983 */ /* 0x000f220000300800 */
[----:B--2---:R-:W-:-:S05]  /*c1e0*/  LEA R2, P4, R24, R8, 0x1 ;  /* 0x0000000818027211 */ /* 0x004fca00078808ff */
[----:B------:R0:W-:Y:S01]  /*c1f0*/  STL [R1+0x1760], R2 ;  /* 0x0017600201007387 */ /* 0x0001e20000100800 */
[----:B---3--:R-:W-:-:S05]  /*c200*/  LEA R5, P3, R4, R8, 0x1 ;  /* 0x0000000804057211 */ /* 0x008fca00078608ff */
[----:B------:R1:W-:Y:S04]  /*c210*/  STL [R1+0x1384], R5 ;  /* 0x0013840501007387 */ /* 0x0003e80000100800 */
[----:B------:R-:W2:Y:S01]  /*c220*/  LDL.LU R15, [R1+0x19c] ;  /* 0x00019c00010f7983 */ /* 0x000ea20000300800 */
[-C--:B0-----:R-:W-:Y:S02]  /*c230*/  LEA R2, P1, R23, R8.reuse, 0x1 ;  /* 0x0000000817027211 */ /* 0x081fe400078208ff */
[----:B-1----:R-:W-:-:S03]  /*c240*/  LEA R5, P0, R27, R8, 0x1 ;  /* 0x000000081b057211 */ /* 0x002fc600078008ff */
[----:B------:R0:W-:Y:S04]  /*c250*/  STL [R1+0x138c], R2 ;  /* 0x00138c0201007387 */ /* 0x0001e80000100800 */
[----:B------:R4:W-:Y:S04]  /*c260*/  STL [R1+0x1394], R5 ;  /* 0x0013940501007387 */ /* 0x0009e80000100800 */
[----:B------:R-:W3:Y:S01]  /*c270*/  LDL.LU R9, [R1+0x1a0] ;  /* 0x0001a00001097983 */ /* 0x000ee20000300800 */
[-C--:B0-----:R-:W-:Y:S02]  /*c280*/  LEA R2, P2, R0, R8.reuse, 0x1 ;  /* 0x0000000800027211 */ /* 0x081fe400078408ff */
[----:B----4-:R-:W-:-:S03]  /*c290*/  LEA R5, P6, R3, R8, 0x1 ;  /* 0x0000000803057211 */ /* 0x010fc600078c08ff */
[----:B------:R0:W-:Y:S04]  /*c2a0*/  STL [R1+0x139c], R2 ;  /* 0x00139c0201007387 */ /* 0x0001e80000100800 */
[----:B------:R1:W-:Y:S04]  /*c2b0*/  STL [R1+0x13a4], R5 ;  /* 0x0013a40501007387 */ /* 0x0003e80000100800 */
[----:B------:R-:W4:Y:S01]  /*c2c0*/  LDL.LU R13, [R1+0x194] ;  /* 0x00019400010d7983 */ /* 0x000f220000300800 */
[----:B0-----:R-:W-:Y:S02]  /*c2d0*/  LEA R2, P5, R29, R8, 0x1 ;  /* 0x000000081d027211 */ /* 0x001fe400078a08ff */
[----:B-1----:R-:W-:-:S03]  /*c2e0*/  LEA.HI.X.SX32 R5, R24, R21, 0x1, P4 ;  /* 0x0000001518057211 */ /* 0x002fc600020f0eff */
[----:B------:R-:W-:Y:S04]  /*c2f0*/  STL [R1+0x13ac], R2 ;  /* 0x0013ac0201007387 */ /* 0x000fe80000100800 */
[----:B------:R0:W-:Y:S02]  /*c300*/  STL [R1+0x175c], R5 ;  /* 0x00175c0501007387 */ /* 0x0001e40000100800 */
[----:B0-----:R-:W-:Y:S02]  /*c310*/  LEA.HI.X.SX32 R5, R4, R21, 0x1, P3 ;  /* 0x0000001504057211 */ /* 0x001fe400018f0eff */
[----:B------:R-:W4:Y:S01]  /*c320*/  LDL.LU R4, [R1+0x190] ;  /* 0x0001900001047983 */ /* 0x000f220000300800 */
[----:B------:R-:W-:-:S05]  /*c330*/  LEA R2, P4, R18, R8, 0x1 ;  /* 0x0000000812027211 */ /* 0x000fca00078808ff */
[----:B------:R0:W-:Y:S04]  /*c340*/  STL [R1+0x13b4], R2 ;  /* 0x0013b40201007387 */ /* 0x0001e80000100800 */
[----:B------:R1:W-:Y:S01]  /*c350*/  STL [R1+0x1380], R5 ;  /* 0x0013800501007387 */ /* 0x0003e20000100800 */
[-C--:B0-----:R-:W-:Y:S02]  /*c360*/  LEA R2, P3, R28, R8.reuse, 0x1 ;  /* 0x000000081c027211 */ /* 0x081fe400078608ff */
[----:B-1----:R-:W-:Y:S02]  /*c370*/  LEA.HI.X.SX32 R5, R23, R21, 0x1, P1 ;  /* 0x0000001517057211 */ /* 0x002fe400008f0eff */
[----:B------:R-:W4:Y:S04]  /*c380*/  LDL.LU R23, [R1+0x18c] ;  /* 0x00018c0001177983 */ /* 0x000f280000300800 */
[----:B------:R0:W-:Y:S04]  /*c390*/  STL [R1+0x13bc], R2 ;  /* 0x0013bc0201007387 */ /* 0x0001e80000100800 */
[----:B------:R1:W-:Y:S01]  /*c3a0*/  STL [R1+0x1388], R5 ;  /* 0x0013880501007387 */ /* 0x0003e20000100800 */
[----:B0-----:R-:W-:-:S02]  /*c3b0*/  LEA R2, P1, R14, R8, 0x1 ;  /* 0x000000080e027211 */ /* 0x001fc400078208ff */
[-C--:B-1----:R-:W-:Y:S02]  /*c3c0*/  LEA.HI.X.SX32 R5, R27, R21.reuse, 0x1, P0 ;  /* 0x000000151b057211 */ /* 0x082fe400000f0eff */
[----:B------:R-:W4:Y:S04]  /*c3d0*/  LDL.LU R27, [R1+0x188] ;  /* 0x00018800011b7983 */ /* 0x000f280000300800 */
[----:B------:R-:W-:Y:S04]  /*c3e0*/  STL [R1+0x13c4], R2 ;  /* 0x0013c40201007387 */ /* 0x000fe80000100800 */
[----:B------:R0:W-:Y:S02]  /*c3f0*/  STL [R1+0x1390], R5 ;  /* 0x0013900501007387 */ /* 0x0001e40000100800 */
[----:B0-----:R-:W-:-:S02]  /*c400*/  LEA.HI.X.SX32 R5, R0, R21, 0x1, P2 ;  /* 0x0000001500057211 */ /* 0x001fc400010f0eff */
[----:B------:R-:W4:Y:S01]  /*c410*/  LDL.LU R0, [R1+0x184] ;  /* 0x0001840001007983 */ /* 0x000f220000300800 */
[----:B------:R-:W-:-:S05]  /*c420*/  LEA R2, P0, R12, R8, 0x1 ;  /* 0x000000080c027211 */ /* 0x000fca00078008ff */
[----:B------:R-:W-:Y:S04]  /*c430*/  STL [R1+0x13cc], R2 ;  /* 0x0013cc0201007387 */ /* 0x000fe80000100800 */
[----:B------:R0:W-:Y:S02]  /*c440*/  STL [R1+0x1398], R5 ;  /* 0x0013980501007387 */ /* 0x0001e40000100800 */
[----:B0-----:R-:W-:Y:S02]  /*c450*/  LEA.HI.X.SX32 R5, R3, R21, 0x1, P6 ;  /* 0x0000001503057211 */ /* 0x001fe400030f0eff */
        /* <DEDUP_REMOVED lines=12> */
[----:B------:R0:W-:Y:S04]  /*c520*/  STL [R1+0x13e4], R2 ;  /* 0x0013e40201007387 */ /* 0x0001e80000100800 */
[----:B------:R1:W-:Y:S01]  /*c530*/  STL [R1+0x13b0], R5 ;  /* 0x0013b00501007387 */ /* 0x0003e20000100800 */
[----:B0-----:R-:W-:Y:S02]  /*c540*/  LEA R2, P4, R16, R8, 0x1 ;  /* 0x0000000810027211 */ /* 0x001fe400078808ff */
[-C--:B-1----:R-:W-:Y:S02]  /*c550*/  LEA.HI.X.SX32 R5, R28, R21.reuse, 0x1, P3 ;  /* 0x000000151c057211 */ /* 0x082fe400018f0eff */
[----:B------:R-:W4:Y:S04]  /*c560*/  LDL.LU R28, [R1+0x170] ;  /* 0x00017000011c7983 */ /* 0x000f280000300800 */
[----:B------:R-:W-:Y:S04]  /*c570*/  STL [R1+0x13ec], R2 ;  /* 0x0013ec0201007387 */ /* 0x000fe80000100800 */
[----:B------:R0:W-:Y:S02]  /*c580*/  STL [R1+0x13b8], R5 ;  /* 0x0013b80501007387 */ /* 0x0001e40000100800 */
[----:B0-----:R-:W-:-:S02]  /*c590*/  LEA.HI.X.SX32 R5, R14, R21, 0x1, P1 ;  /* 0x000000150e057211 */ /* 0x001fc400008f0eff */
[----:B------:R-:W4:Y:S01]  /*c5a0*/  LDL.LU R14, [R1+0x16c] ;  /* 0x00016c00010e7983 */ /* 0x000f220000300800 */
[----:B--2---:R-:W-:-:S05]  /*c5b0*/  LEA R2, P3, R15, R8, 0x1 ;  /* 0x000000080f027211 */ /* 0x004fca00078608ff */
[----:B------:R-:W-:Y:S04]  /*c5c0*/  STL [R1+0x13f4], R2 ;  /* 0x0013f40201007387 */ /* 0x000fe80000100800 */
[----:B------:R0:W-:Y:S02]  /*c5d0*/  STL [R1+0x13c0], R5 ;  /* 0x0013c00501007387 */ /* 0x0001e40000100800 */
[----:B0-----:R-:W-:Y:S02]  /*c5e0*/  LEA.HI.X.SX32 R5, R12, R21, 0x1, P0 ;  /* 0x000000150c057211 */ /* 0x001fe400000f0eff */
[----:B------:R-:W2:Y:S01]  /*c5f0*/  LDL.LU R12, [R1+0x164] ;  /* 0x00016400010c7983 */ /* 0x000ea20000300800 */
[----:B---3--:R-:W-:-:S05]  /*c600*/  LEA R2, P1, R9, R8, 0x1 ;  /* 0x0000000809027211 */ /* 0x008fca00078208ff */
[----:B------:R4:W-:Y:S04]  /*c610*/  STL [R1+0x13fc], R2 ;  /* 0x0013fc0201007387 */ /* 0x0009e80000100800 */
[----:B------:R0:W-:Y:S01]  /*c620*/  STL [R1+0x13c8], R5 ;  /* 0x0013c80501007387 */ /* 0x0001e20000100800 */
[-C--:B----4-:R-:W-:Y:S02]  /*c630*/  LEA R2, P0, R13, R8.reuse, 0x1 ;  /* 0x000000080d027211 */ /* 0x090fe400078008ff */
[----:B0-----:R-:W-:Y:S02]  /*c640*/  LEA.HI.X.SX32 R5, R11, R21, 0x1, P2 ;  /* 0x000000150b057211 */ /* 0x001fe400010f0eff */
[----:B------:R-:W3:Y:S04]  /*c650*/  LDL.LU R11, [R1+0x160] ;  /* 0x00016000010b7983 */ /* 0x000ee80000300800 */
        /* <DEDUP_REMOVED lines=55> */
[----:B------:R-:W-:Y:S04]  /*c9d0*/  STL [R1+0x145c], R2 ;  /* 0x00145c0201007387 */ /* 0x000fe80000100800 */
[----:B------:R0:W-:Y:S02]  /*c9e0*/  STL [R1+0x1428], R5 ;  /* 0x0014280501007387 */ /* 0x0001e40000100800 */
[----:B0-----:R-:W-:Y:S02]  /*c9f0*/  LEA.HI.X.SX32 R5, R29, R21, 0x1, P1 ;  /* 0x000000151d057211 */ /* 0x001fe400008f0eff */
[-C--:B----4-:R-:W-:Y:S01]  /*ca00*/  LEA R2, P3, R19, R8.reuse, 0x1 ;  /* 0x0000000813027211 */ /* 0x090fe200078608ff */
[----:B------:R-:W3:Y:S04]  /*ca10*/  LDL.LU R29, [R1+0x130] ;  /* 0x00013000011d7983 */ /* 0x000ee80000300800 */
[----:B------:R0:W-:Y:S04]  /*ca20*/  STL [R1+0x1464], R2 ;  /* 0x0014640201007387 */ /* 0x0001e80000100800 */
[----:B------:R1:W-:Y:S04]  /*ca30*/  STL [R1+0x1430], R5 ;  /* 0x0014300501007387 */ /* 0x0003e80000100800 */
[----:B------:R-:W4:Y:S01]  /*ca40*/  LDL.LU R20, [R1+0x12c] ;  /* 0x00012c0001147983 */ /* 0x000f220000300800 */
[----:B0-----:R-:W-:-:S02]  /*ca50*/  LEA R2, P1, R17, R8, 0x1 ;  /* 0x0000000811027211 */ /* 0x001fc400078208ff */
[----:B-1----:R-:W-:-:S03]  /*ca60*/  LEA.HI.X.SX32 R5, R18, R21, 0x1, P0 ;  /* 0x0000001512057211 */ /* 0x002fc600000f0eff */
[----:B------:R-:W-:Y:S04]  /*ca70*/  STL [R1+0x146c], R2 ;  /* 0x00146c0201007387 */ /* 0x000fe80000100800 */
[----:B------:R0:W-:Y:S02]  /*ca80*/  STL [R1+0x1438], R5 ;  /* 0x0014380501007387 */ /* 0x0001e40000100800 */
[----:B0-----:R-:W-:Y:S02]  /*ca90*/  LEA.HI.X.SX32 R5, R28, R21, 0x1, P2 ;  /* 0x000000151c057211 */ /* 0x001fe400010f0eff */
[----:B------:R-:W4:Y:S01]  /*caa0*/  LDL.LU R28, [R1+0x124] ;  /* 0x00012400011c7983 */ /* 0x000f220000300800 */
[----:B------:R-:W-:-:S05]  /*cab0*/  LEA R2, P0, R16, R8, 0x1 ;  /* 0x0000000810027211 */ /* 0x000fca00078008ff */
[----:B------:R-:W-:Y:S04]  /*cac0*/  STL [R1+0x1474], R2 ;  /* 0x0014740201007387 */ /* 0x000fe80000100800 */
[----:B------:R0:W-:Y:S04]  /*cad0*/  STL [R1+0x1440], R5 ;  /* 0x0014400501007387 */ /* 0x0001e80000100800 */
[----:B------:R-:W4:Y:S01]  /*cae0*/  LDL.LU R18, [R1+0x120] ;  /* 0x0001200001127983 */ /* 0x000f220000300800 */
[----:B0-----:R-:W-:Y:S02]  /*caf0*/  LEA.HI.X.SX32 R5, R14, R21, 0x1, P6 ;  /* 0x000000150e057211 */ /* 0x001fe400030f0eff */
        /* <DEDUP_REMOVED lines=35> */
[----:B--2---:R-:W-:-:S05]  /*cd30*/  LEA R2, P2, R3, R8, 0x1 ;  /* 0x0000000803027211 */ /* 0x004fca00078408ff */
[----:B------:R-:W-:Y:S04]  /*cd40*/  STL [R1+0x14b4], R2 ;  /* 0x0014b40201007387 */ /* 0x000fe80000100800 */
[----:B------:R0:W-:Y:S04]  /*cd50*/  STL [R1+0x1480], R5 ;  /* 0x0014800501007387 */ /* 0x0001e80000100800 */
[----:B------:R-:W2:Y:S01]  /*cd60*/  LDL.LU R9, [R1+0x100] ;  /* 0x0001000001097983 */ /* 0x000ea20000300800 */
[-C--:B------:R-:W-:Y:S02]  /*cd70*/  LEA.HI.X.SX32 R4, R4, R21.reuse, 0x1, P4 ;  /* 0x0000001504047211 */ /* 0x080fe400020f0eff */
[----:B0-----:R-:W-:-:S02]  /*cd80*/  LEA.HI.X.SX32 R5, R13, R21, 0x1, P5 ;  /* 0x000000150d057211 */ /* 0x001fc400028f0eff */
[----:B---3--:R-:W-:-:S05]  /*cd90*/  LEA R2, P6, R29, R8, 0x1 ;  /* 0x000000081d027211 */ /* 0x008fca00078c08ff */
[----:B------:R4:W-:Y:S04]  /*cda0*/  STL [R1+0x14bc], R2 ;  /* 0x0014bc0201007387 */ /* 0x0009e80000100800 */
[----:B------:R0:W-:Y:S04]  /*cdb0*/  STL [R1+0x1488], R5 ;  /* 0x0014880501007387 */ /* 0x0001e80000100800 */
[----:B------:R-:W3:Y:S01]  /*cdc0*/  LDL.LU R13, [R1+0xfc] ;  /* 0x0000fc00010d7983 */ /* 0x000ee20000300800 */
[----:B----4-:R-:W-:-:S05]  /*cdd0*/  LEA R2, P5, R20, R8, 0x1 ;  /* 0x0000000814027211 */ /* 0x010fca00078a08ff */
[----:B------:R-:W-:Y:S04]  /*cde0*/  STL [R1+0x14c4], R2 ;  /* 0x0014c40201007387 */ /* 0x000fe80000100800 */
[----:B------:R1:W-:Y:S01]  /*cdf0*/  STL [R1+0x1490], R4 ;  /* 0x0014900401007387 */ /* 0x0003e20000100800 */
[----:B0-----:R-:W-:-:S03]  /*ce00*/  LEA.HI.X.SX32 R5, R23, R21, 0x1, P3 ;  /* 0x0000001517057211 */ /* 0x001fc600018f0eff */
[----:B-1----:R-:W4:Y:S01]  /*ce10*/  LDL.LU R4, [R1+0xf8] ;  /* 0x0000f80001047983 */ /* 0x002f220000300800 */
[----:B------:R-:W-:-:S05]  /*ce20*/  LEA R2, P4, R28, R8, 0x1 ;  /* 0x000000081c027211 */ /* 0x000fca00078808ff */
[----:B------:R-:W-:Y:S04]  /*ce30*/  STL [R1+0x14cc], R2 ;  /* 0x0014cc0201007387 */ /* 0x000fe80000100800 */
[----:B------:R0:W-:Y:S04]  /*ce40*/  STL [R1+0x1498], R5 ;  /* 0x0014980501007387 */ /* 0x0001e80000100800 */
[----:B------:R-:W4:Y:S01]  /*ce50*/  LDL.LU R23, [R1+0xf4] ;  /* 0x0000f40001177983 */ /* 0x000f220000300800 */
[----:B0-----:R-:W-:Y:S02]  /*ce60*/  LEA.HI.X.SX32 R5, R27, R21, 0x1, P1 ;  /* 0x000000151b057211 */ /* 0x001fe400008f0eff */
[----:B------:R-:W-:-:S05]  /*ce70*/  LEA R2, P3, R18, R8, 0x1 ;  /* 0x0000000812027211 */ /* 0x000fca00078608ff */
[----:B------:R0:W-:Y:S04]  /*ce80*/  STL [R1+0x14d4], R2 ;  /* 0x0014d40201007387 */ /* 0x0001e80000100800 */
[----:B------:R-:W4:Y:S04]  /*ce90*/  LDL.LU R27, [R1+0xf0] ;  /* 0x0000f000011b7983 */ /* 0x000f280000300800 */
[----:B------:R1:W-:Y:S01]  /*cea0*/  STL [R1+0x14a0], R5 ;  /* 0x0014a00501007387 */ /* 0x0003e20000100800 */
[----:B0-----:R-:W-:Y:S02]  /*ceb0*/  LEA R2, P1, R14, R8, 0x1 ;  /* 0x000000080e027211 */ /* 0x001fe400078208ff */
[----:B-1----:R-:W-:-:S03]  /*cec0*/  LEA.HI.X.SX32 R5, R0, R21, 0x1, P0 ;  /* 0x0000001500057211 */ /* 0x002fc600000f0eff */
        /* <DEDUP_REMOVED lines=11> */
[----:B------:R-:W4:Y:S01]  /*cf80*/  LDL.LU R29, [R1+0xe4] ;  /* 0x0000e400011d7983 */ /* 0x000f220000300800 */
[----:B------:R-:W-:-:S03]  /*cf90*/  LEA.HI.X.SX32 R6, R20, R21, 0x1, P5 ;  /* 0x0000001514067211 */ /* 0x000fc600028f0eff */
[----:B------:R-:W-:Y:S01]  /*cfa0*/  STL [R1+0x14b8], R5 ;  /* 0x0014b80501007387 */ /* 0x000fe20000100800 */
[----:B0-----:R-:W-:-:S05]  /*cfb0*/  LEA R2, P6, R19, R8, 0x1 ;  /* 0x0000000813027211 */ /* 0x001fca00078c08ff */
[----:B------:R0:W-:Y:S04]  /*cfc0*/  STL [R1+0x14f4], R2 ;  /* 0x0014f40201007387 */ /* 0x0001e80000100800 */
[----:B------:R-:W-:Y:S01]  /*cfd0*/  STL [R1+0x14c0], R6 ;  /* 0x0014c00601007387 */ /* 0x000fe20000100800 */
[----:B0-----:R-:W-:-:S03]  /*cfe0*/  LEA.HI.X.SX32 R2, R28, R21, 0x1, P4 ;  /* 0x000000151c027211 */ /* 0x001fc600020f0eff */
[----:B------:R-:W4:Y:S01]  /*cff0*/  LDL.LU R28, [R1+0xe0] ;  /* 0x0000e000011c7983 */ /* 0x000f220000300800 */
[----:B------:R-:W-:-:S05]  /*d000*/  LEA R5, P5, R17, R8, 0x1 ;  /* 0x0000000811057211 */ /* 0x000fca00078a08ff */
[----:B------:R-:W-:Y:S04]  /*d010*/  STL [R1+0x14fc], R5 ;  /* 0x0014fc0501007387 */ /* 0x000fe80000100800 */
[----:B------:R0:W-:Y:S04]  /*d020*/  STL [R1+0x14c8], R2 ;  /* 0x0014c80201007387 */ /* 0x0001e80000100800 */
[----:B0-----:R-:W4:Y:S01]  /*d030*/  LDL.LU R2, [R1+0xdc] ;  /* 0x0000dc0001027983 */ /* 0x001f220000300800 */
[----:B------:R-:W-:Y:S02]  /*d040*/  LEA.HI.X.SX32 R5, R18, R21, 0x1, P3 ;  /* 0x0000001512057211 */ /* 0x000fe400018f0eff */
        /* <DEDUP_REMOVED lines=14> */
[----:B0-----:R-:W-:Y:S02]  /*d130*/  LEA.HI.X.SX32 R5, R11, R21, 0x1, P2 ;  /* 0x000000150b057211 */ /* 0x001fe400010f0eff */
[----:B---3--:R-:W-:-:S05]  /*d140*/  LEA R6, P0, R13, R8, 0x1 ;  /* 0x000000080d067211 */ /* 0x008fca00078008ff */
[----:B------:R0:W-:Y:S04]  /*d150*/  STL [R1+0x151c], R6 ;  /* 0x00151c0601007387 */ /* 0x0001e80000100800 */
[----:B------:R1:W-:Y:S01]  /*d160*/  STL [R1+0x14e8], R5 ;  /* 0x0014e80501007387 */ /* 0x0003e20000100800 */
[----:B----4-:R-:W-:Y:S02]  /*d170*/  LEA R7, P2, R4, R8, 0x1 ;  /* 0x0000000804077211 */ /* 0x010fe400078408ff */
[----:B0-----:R-:W-:-:S03]  /*d180*/  LEA.HI.X.SX32 R6, R19, R21, 0x1, P6 ;  /* 0x0000001513067211 */ /* 0x001fc600030f0eff */
[----:B------:R-:W-:Y:S04]  /*d190*/  STL [R1+0x1524], R7 ;  /* 0x0015240701007387 */ /* 0x000fe80000100800 */
[----:B------:R-:W3:Y:S04]  /*d1a0*/  LDL.LU R12, [R1+0xcc] ;  /* 0x0000cc00010c7983 */ /* 0x000ee80000300800 */
[----:B------:R0:W-:Y:S01]  /*d1b0*/  STL [R1+0x14f0], R6 ;  /* 0x0014f00601007387 */ /* 0x0001e20000100800 */
[----:B-1----:R-:W-:-:S05]  /*d1c0*/  LEA R5, P6, R23, R8, 0x1 ;  /* 0x0000000817057211 */ /* 0x002fca00078c08ff */
[----:B------:R-:W-:Y:S04]  /*d1d0*/  STL [R1+0x152c], R5 ;  /* 0x00152c0501007387 */ /* 0x000fe80000100800 */
[----:B------:R-:W4:Y:S01]  /*d1e0*/  LDL.LU R11, [R1+0xc8] ;  /* 0x0000c800010b7983 */ /* 0x000f220000300800 */
[----:B0-----:R-:W-:-:S05]  /*d1f0*/  LEA.HI.X.SX32 R6, R17, R21, 0x1, P5 ;  /* 0x0000001511067211 */ /* 0x001fca00028f0eff */
[----:B------:R0:W-:Y:S02]  /*d200*/  STL [R1+0x14f8], R6 ;  /* 0x0014f80601007387 */ /* 0x0001e40000100800 */
        /* <DEDUP_REMOVED lines=10> */
[----:B0-----:R-:W-:-:S05]  /*d2b0*/  LEA R5, P3, R3, R8, 0x1 ;  /* 0x0000000803057211 */ /* 0x001fca00078608ff */
[----:B------:R0:W-:Y:S04]  /*d2c0*/  STL [R1+0x1544], R5 ;  /* 0x0015440501007387 */ /* 0x0001e80000100800 */
[----:B------:R-:W4:Y:S01]  /*d2d0*/  LDL.LU R16, [R1+0xbc] ;  /* 0x0000bc0001107983 */ /* 0x000f220000300800 */
[----:B-1----:R-:W-:-:S05]  /*d2e0*/  LEA.HI.X.SX32 R6, R9, R21, 0x1, P1 ;  /* 0x0000001509067211 */ /* 0x002fca00008f0eff */
[----:B------:R1:W-:Y:S01]  /*d2f0*/  STL [R1+0x1510], R6 ;  /* 0x0015100601007387 */ /* 0x0003e20000100800 */
[----:B0-----:R-:W-:-:S05]  /*d300*/  LEA R5, P1, R29, R8, 0x1 ;  /* 0x000000081d057211 */ /* 0x001fca00078208ff */
[----:B------:R0:W-:Y:S04]  /*d310*/  STL [R1+0x154c], R5 ;  /* 0x00154c0501007387 */ /* 0x0001e80000100800 */
[----:B------:R-:W4:Y:S01]  /*d320*/  LDL.LU R15, [R1+0xb8] ;  /* 0x0000b800010f7983 */ /* 0x000f220000300800 */
[-C--:B-1----:R-:W-:Y:S02]  /*d330*/  LEA.HI.X.SX32 R6, R13, R21.reuse, 0x1, P0 ;  /* 0x000000150d067211 */ /* 0x082fe400000f0eff */
[----:B------:R-:W-:-:S03]  /*d340*/  LEA.HI.X.SX32 R4, R4, R21, 0x1, P2 ;  /* 0x0000001504047211 */ /* 0x000fc600010f0eff */
[----:B------:R-:W-:Y:S04]  /*d350*/  STL [R1+0x1518], R6 ;  /* 0x0015180601007387 */ /* 0x000fe80000100800 */
[----:B------:R-:W4:Y:S01]  /*d360*/  LDL.LU R9, [R1+0xb4] ;  /* 0x0000b40001097983 */ /* 0x000f220000300800 */
[----:B0-----:R-:W-:-:S05]  /*d370*/  LEA R5, P0, R28, R8, 0x1 ;  /* 0x000000081c057211 */ /* 0x001fca00078008ff */
[----:B------:R-:W-:Y:S04]  /*d380*/  STL [R1+0x1554], R5 ;  /* 0x0015540501007387 */ /* 0x000fe80000100800 */
[----:B------:R0:W-:Y:S04]  /*d390*/  STL [R1+0x1520], R4 ;  /* 0x0015200401007387 */ /* 0x0001e80000100800 */
[----:B------:R-:W4:Y:S01]  /*d3a0*/  LDL.LU R13, [R1+0xb0] ;  /* 0x0000b000010d7983 */ /* 0x000f220000300800 */
[----:B0-----:R-:W-:Y:S02]  /*d3b0*/  LEA.HI.X.SX32 R4, R23, R21, 0x1, P6 ;  /* 0x0000001517047211 */ /* 0x001fe400030f0eff */
[----:B------:R-:W-:-:S05]  /*d3c0*/  LEA R5, P2, R2, R8, 0x1 ;  /* 0x0000000802057211 */ /* 0x000fca00078408ff */
[----:B------:R-:W-:Y:S04]  /*d3d0*/  STL [R1+0x155c], R5 ;  /* 0x00155c0501007387 */ /* 0x000fe80000100800 */
[----:B------:R0:W-:Y:S04]  /*d3e0*/  STL [R1+0x1528], R4 ;  /* 0x0015280401007387 */ /* 0x0001e80000100800 */
[----:B0-----:R-:W4:Y:S01]  /*d3f0*/  LDL.LU R4, [R1+0xac] ;  /* 0x0000ac0001047983 */ /* 0x001f220000300800 */
[----:B------:R-:W-:Y:S02]  /*d400*/  LEA R5, P6, R20, R8, 0x1 ;  /* 0x0000000814057211 */ /* 0x000fe400078c08ff */
[----:B------:R-:W-:-:S03]  /*d410*/  LEA.HI.X.SX32 R6, R27, R21, 0x1, P5 ;  /* 0x000000151b067211 */ /* 0x000fc600028f0eff */
[----:B------:R0:W-:Y:S04]  /*d420*/  STL [R1+0x1564], R5 ;  /* 0x0015640501007387 */ /* 0x0001e80000100800 */
[----:B------:R-:W4:Y:S04]  /*d430*/  LDL.LU R27, [R1+0xa4] ;  /* 0x0000a400011b7983 */ /* 0x000f280000300800 */
[----:B------:R1:W-:Y:S01]  /*d440*/  STL [R1+0x1530], R6 ;  /* 0x0015300601007387 */ /* 0x0003e20000100800 */
[----:B0-----:R-:W-:-:S05]  /*d450*/  LEA R5, P5, R18, R8, 0x1 ;  /* 0x0000000812057211 */ /* 0x001fca00078a08ff */
[----:B------:R-:W-:Y:S01]  /*d460*/  STL [R1+0x156c], R5 ;  /* 0x00156c0501007387 */ /* 0x000fe20000100800 */
[----:B-1----:R-:W-:-:S03]  /*d470*/  LEA.HI.X.SX32 R6, R0, R21, 0x1, P4 ;  /* 0x0000001500067211 */ /* 0x002fc600020f0eff */
[----:B------:R-:W4:Y:S04]  /*d480*/  LDL.LU R0, [R1+0xa0] ;  /* 0x0000a00001007983 */ /* 0x000f280000300800 */
[----:B------:R0:W-:Y:S02]  /*d490*/  STL [R1+0x1538], R6 ;  /* 0x0015380601007387 */ /* 0x0001e40000100800 */
[----:B0-----:R-:W-:Y:S02]  /*d4a0*/  LEA.HI.X.SX32 R6, R3, R21, 0x1, P3 ;  /* 0x0000001503067211 */ /* 0x001fe400018f0eff */
[----:B--2---:R-:W-:-:S05]  /*d4b0*/  LEA R5, P4, R14, R8, 0x1 ;  /* 0x000000080e057211 */ /* 0x004fca00078808ff */
[----:B------:R-:W-:Y:S04]  /*d4c0*/  STL [R1+0x1574], R5 ;  /* 0x0015740501007387 */ /* 0x000fe80000100800 */
[----:B------:R-:W2:Y:S04]  /*d4d0*/  LDL.LU R3, [R1+0x9c] ;  /* 0x00009c0001037983 */ /* 0x000ea80000300800 */
[----:B------:R0:W-:Y:S02]  /*d4e0*/  STL [R1+0x1540], R6 ;  /* 0x0015400601007387 */ /* 0x0001e40000100800 */
[----:B0-----:R-:W-:-:S02]  /*d4f0*/  LEA.HI.X.SX32 R6, R29, R21, 0x1, P1 ;  /* 0x000000151d067211 */ /* 0x001fc400008f0eff */
[----:B------:R-:W2:Y:S01]  /*d500*/  LDL.LU R29, [R1+0x94] ;  /* 0x00009400011d7983 */ /* 0x000ea20000300800 */
[----:B---3--:R-:W-:-:S05]  /*d510*/  LEA R5, P3, R12, R8, 0x1 ;  /* 0x000000080c057211 */ /* 0x008fca00078608ff */
[----:B------:R-:W-:Y:S04]  /*d520*/  STL [R1+0x157c], R5 ;  /* 0x00157c0501007387 */ /* 0x000fe80000100800 */
[----:B------:R0:W-:Y:S02]  /*d530*/  STL [R1+0x1548], R6 ;  /* 0x0015480601007387 */ /* 0x0001e40000100800 */
[----:B0-----:R-:W-:Y:S02]  /*d540*/  LEA.HI.X.SX32 R6, R28, R21, 0x1, P0 ;  /* 0x000000151c067211 */ /* 0x001fe400000f0eff */
[----:B------:R-:W3:Y:S01]  /*d550*/  LDL.LU R28, [R1+0x88] ;  /* 0x00008800011c7983 */ /* 0x000ee20000300800 */
[----:B----4-:R-:W-:-:S05]  /*d560*/  LEA R5, P1, R11, R8, 0x1 ;  /* 0x000000080b057211 */ /* 0x010fca00078208ff */
[----:B------:R-:W-:Y:S04]  /*d570*/  STL [R1+0x1584], R5 ;  /* 0x0015840501007387 */ /* 0x000fe80000100800 */
[----:B------:R0:W-:Y:S04]  /*d580*/  STL [R1+0x1550], R6 ;  /* 0x0015500601007387 */ /* 0x0001e80000100800 */
[----:B------:R-:W4:Y:S01]  /*d590*/  LDL.LU R23, [R1+0x84] ;  /* 0x0000840001177983 */ /* 0x000f220000300800 */
[-C--:B0-----:R-:W-:Y:S02]  /*d5a0*/  LEA.HI.X.SX32 R6, R2, R21.reuse, 0x1, P2 ;  /* 0x0000001502067211 */ /* 0x081fe400010f0eff */
[----:B------:R-:W-:-:S02]  /*d5b0*/  LEA.HI.X.SX32 R2, R20, R21, 0x1, P6 ;  /* 0x0000001514027211 */ /* 0x000fc400030f0eff */
[----:B------:R-:W-:-:S05]  /*d5c0*/  LEA R5, P0, R19, R8, 0x1 ;  /* 0x0000000813057211 */ /* 0x000fca00078008ff */
[----:B------:R0:W-:Y:S04]  /*d5d0*/  STL [R1+0x158c], R5 ;  /* 0x00158c0501007387 */ /* 0x0001e80000100800 */
[----:B------:R1:W-:Y:S04]  /*d5e0*/  STL [R1+0x1558], R6 ;  /* 0x0015580601007387 */ /* 0x0003e80000100800 */
[----:B------:R-:W4:Y:S01]  /*d5f0*/  LDL.LU R7, [R1+0x80] ;  /* 0x0000800001077983 */ /* 0x000f220000300800 */
[----:B0-----:R-:W-:-:S05]  /*d600*/  LEA R5, P2, R17, R8, 0x1 ;  /* 0x0000000811057211 */ /* 0x001fca00078408ff */
[----:B------:R0:W-:Y:S04]  /*d610*/  STL [R1+0x1594], R5 ;  /* 0x0015940501007387 */ /* 0x0001e80000100800 */
[----:B------:R-:W-:Y:S01]  /*d620*/  STL [R1+0x1560], R2 ;  /* 0x0015600201007387 */ /* 0x000fe20000100800 */
[----:B-1----:R-:W-:-:S05]  /*d630*/  LEA R6, P6, R16, R8, 0x1 ;  /* 0x0000000810067211 */ /* 0x002fca00078c08ff */
[----:B------:R1:W-:Y:S01]  /*d640*/  STL [R1+0x159c], R6 ;  /* 0x00159c0601007387 */ /* 0x0003e20000100800 */
[----:B0-----:R-:W-:-:S03]  /*d650*/  LEA.HI.X.SX32 R5, R18, R21, 0x1, P5 ;  /* 0x0000001512057211 */ /* 0x001fc600028f0eff */
[----:B-1----:R-:W4:Y:S04]  /*d660*/  LDL.LU R6, [R1+0x7c] ;  /* 0x00007c0001067983 */ /* 0x002f280000300800 */
[----:B------:R0:W-:Y:S01]  /*d670*/  STL [R1+0x1568], R5 ;  /* 0x0015680501007387 */ /* 0x0001e20000100800 */
[----:B------:R-:W-:Y:S02]  /*d680*/  LEA R2, P5, R15, R8, 0x1 ;  /* 0x000000080f027211 */ /* 0x000fe400078a08ff */
[----:B0-----:R-:W-:-:S03]  /*d690*/  LEA.HI.X.SX32 R5, R14, R21, 0x1, P4 ;  /* 0x000000150e057211 */ /* 0x001fc600020f0eff */
[----:B------:R0:W-:Y:S04]  /*d6a0*/  STL [R1+0x15a4], R2 ;  /* 0x0015a40201007387 */ /* 0x0001e80000100800 */
[----:B------:R1:W-:Y:S01]  /*d6b0*/  STL [R1+0x1570], R5 ;  /* 0x0015700501007387 */ /* 0x0003e20000100800 */
[----:B------:R-:W-:Y:S02]  /*d6c0*/  LEA.HI.X.SX32 R12, R12, R21, 0x1, P3 ;  /* 0x000000150c0c7211 */ /* 0x000fe400018f0eff */
[-C--:B0-----:R-:W-:Y:S01]  /*d6d0*/  LEA R2, P4, R9, R8.reuse, 0x1 ;  /* 0x0000000809027211 */ /* 0x081fe200078808ff */
[----:B-1----:R-:W4:Y:S04]  /*d6e0*/  LDL.LU R5, [R1+0x78] ;  /* 0x0000780001057983 */ /* 0x002f280000300800 */
[----:B------:R0:W-:Y:S04]  /*d6f0*/  STL [R1+0x15ac], R2 ;  /* 0x0015ac0201007387 */ /* 0x0001e80000100800 */
[----:B------:R1:W-:Y:S01]  /*d700*/  STL [R1+0x1578], R12 ;  /* 0x0015780c01007387 */ /* 0x0003e20000100800 */
[----:B0-----:R-:W-:-:S05]  /*d710*/  LEA R2, P3, R13, R8, 0x1 ;  /* 0x000000080d027211 */ /* 0x001fca00078608ff */
[----:B------:R0:W-:Y:S01]  /*d720*/  STL [R1+0x15b4], R2 ;  /* 0x0015b40201007387 */ /* 0x0001e20000100800 */
[----:B-1----:R-:W-:-:S03]  /*d730*/  LEA.HI.X.SX32 R12, R11, R21, 0x1, P1 ;  /* 0x000000150b0c7211 */ /* 0x002fc600008f0eff */
[----:B0-----:R-:W4:Y:S01]  /*d740*/  LDL.LU R2, [R1+0x74] ;  /* 0x0000740001027983 */ /* 0x001f220000300800 */
[----:B------:R-:W-:-:S03]  /*d750*/  LEA.HI.X.SX32 R14, R19, R21, 0x1, P0 ;  /* 0x00000015130e7211 */ /* 0x000fc600000f0eff */
[----:B------:R0:W-:Y:S01]  /*d760*/  STL [R1+0x1580], R12 ;  /* 0x0015800c01007387 */ /* 0x0001e20000100800 */
[----:B------:R-:W-:-:S05]  /*d770*/  LEA R11, P1, R4, R8, 0x1 ;  /* 0x00000008040b7211 */ /* 0x000fca00078208ff */
[----:B------:R1:W-:Y:S04]  /*d780*/  STL [R1+0x15bc], R11 ;  /* 0x0015bc0b01007387 */ /* 0x0003e80000100800 */
[----:B------:R1:W-:Y:S04]  /*d790*/  STL [R1+0x1588], R14 ;  /* 0x0015880e01007387 */ /* 0x0003e80000100800 */
[----:B------:R-:W4:Y:S01]  /*d7a0*/  LDL.LU R20, [R1+0x70] ;  /* 0x0000700001147983 */ /* 0x000f220000300800 */
[----:B0-----:R-:W-:Y:S02]  /*d7b0*/  LEA R12, P0, R27, R8, 0x1 ;  /* 0x000000081b0c7211 */ /* 0x001fe400078008ff */
[----:B-1----:R-:W-:-:S03]  /*d7c0*/  LEA.HI.X.SX32 R11, R17, R21, 0x1, P2 ;  /* 0x00000015110b7211 */ /* 0x002fc600010f0eff */
[----:B------:R0:W-:Y:S04]  /*d7d0*/  STL [R1+0x15c4], R12 ;  /* 0x0015c40c01007387 */ /* 0x0001e80000100800 */
[----:B------:R-:W-:Y:S01]  /*d7e0*/  STL [R1+0x1590], R11 ;  /* 0x0015900b01007387 */ /* 0x000fe20000100800 */
[----:B------:R-:W-:-:S05]  /*d7f0*/  LEA R14, P2, R0, R8, 0x1 ;  /* 0x00000008000e7211 */ /* 0x000fca00078408ff */
[----:B------:R-:W-:Y:S04]  /*d800*/  STL [R1+0x15cc], R14 ;  /* 0x0015cc0e01007387 */ /* 0x000fe80000100800 */
[----:B------:R-:W4:Y:S01]  /*d810*/  LDL.LU R18, [R1+0x6c] ;  /* 0x00006c0001127983 */ /* 0x000f220000300800 */
[----:B0-----:R-:W-:-:S05]  /*d820*/  LEA.HI.X.SX32 R12, R16, R21, 0x1, P6 ;  /* 0x00000015100c7211 */ /* 0x001fca00030f0eff */
[----:B------:R0:W-:Y:S02]  /*d830*/  STL [R1+0x1598], R12 ;  /* 0x0015980c01007387 */ /* 0x0001e40000100800 */
[----:B0-----:R-:W-:Y:S02]  /*d840*/  LEA.HI.X.SX32 R12, R15, R21, 0x1, P5 ;  /* 0x000000150f0c7211 */ /* 0x001fe400028f0eff */
[----:B--2---:R-:W-:-:S05]  /*d850*/  LEA R11, P6, R3, R8, 0x1 ;  /* 0x00000008030b7211 */ /* 0x004fca00078c08ff */
[----:B------:R0:W-:Y:S04]  /*d860*/  STL [R1+0x15d4], R11 ;  /* 0x0015d40b01007387 */ /* 0x0001e80000100800 */
[----:B------:R-:W-:Y:S04]  /*d870*/  STL [R1+0x15a0], R12 ;  /* 0x0015a00c01007387 */ /* 0x000fe80000100800 */
[----:B------:R-:W2:Y:S01]  /*d880*/  LDL.LU R14, [R1+0x68] ;  /* 0x00006800010e7983 */ /* 0x000ea20000300800 */
[----:B------:R-:W-:Y:S02]  /*d890*/  LEA.HI.X.SX32 R9, R9, R21, 0x1, P4 ;  /* 0x0000001509097211 */ /* 0x000fe400020f0eff */
[----:B0-----:R-:W-:-:S05]  /*d8a0*/  LEA R11, P5, R29, R8, 0x1 ;  /* 0x000000081d0b7211 */ /* 0x001fca00078a08ff */
[----:B------:R-:W-:Y:S04]  /*d8b0*/  STL [R1+0x15dc], R11 ;  /* 0x0015dc0b01007387 */ /* 0x000fe80000100800 */
[----:B------:R0:W-:Y:S02]  /*d8c0*/  STL [R1+0x15a8], R9 ;  /* 0x0015a80901007387 */ /* 0x0001e40000100800 */
[----:B0-----:R-:W-:Y:S02]  /*d8d0*/  LEA.HI.X.SX32 R9, R13, R21, 0x1, P3 ;  /* 0x000000150d097211 */ /* 0x001fe400018f0eff */
[----:B---3--:R-:W-:-:S05]  /*d8e0*/  LEA R12, P4, R28, R8, 0x1 ;  /* 0x000000081c0c7211 */ /* 0x008fca00078808ff */
[----:B------:R0:W-:Y:S04]  /*d8f0*/  STL [R1+0x15e4], R12 ;  /* 0x0015e40c01007387 */ /* 0x0001e80000100800 */
[----:B0-----:R-:W3:Y:S01]  /*d900*/  LDL.LU R12, [R1+0x64] ;  /* 0x00006400010c7983 */ /* 0x001ee20000300800 */
[----:B----4-:R-:W-:-:S03]  /*d910*/  LEA R11, P3, R23, R8, 0x1 ;  /* 0x00000008170b7211 */ /* 0x010fc600078608ff */
[----:B------:R0:W-:Y:S04]  /*d920*/  STL [R1+0x15b0], R9 ;  /* 0x0015b00901007387 */ /* 0x0001e80000100800 */
[----:B------:R1:W-:Y:S01]  /*d930*/  STL [R1+0x15ec], R11 ;  /* 0x0015ec0b01007387 */ /* 0x0003e20000100800 */
[----:B0-----:R-:W-:-:S03]  /*d940*/  LEA.HI.X.SX32 R9, R4, R21, 0x1, P1 ;  /* 0x0000001504097211 */ /* 0x001fc600008f0eff */
[----:B-1----:R-:W4:Y:S04]  /*d950*/  LDL.LU R11, [R1+0x60] ;  /* 0x00006000010b7983 */ /* 0x002f280000300800 */
[----:B------:R0:W-:Y:S04]  /*d960*/  STL [R1+0x15b8], R9 ;  /* 0x0015b80901007387 */ /* 0x0001e80000100800 */
[----:B------:R-:W4:Y:S01]  /*d970*/  LDL.LU R19, [R1+0x5c] ;  /* 0x00005c0001137983 */ /* 0x000f220000300800 */
[----:B------:R-:W-:Y:S02]  /*d980*/  LEA R4, P1, R7, R8, 0x1 ;  /* 0x0000000807047211 */ /* 0x000fe400078208ff */
[----:B0-----:R-:W-:-:S03]  /*d990*/  LEA.HI.X.SX32 R9, R27, R21, 0x1, P0 ;  /* 0x000000151b097211 */ /* 0x001fc600000f0eff */
[----:B------:R0:W-:Y:S04]  /*d9a0*/  STL [R1+0x15f4], R4 ;  /* 0x0015f40401007387 */ /* 0x0001e80000100800 */
[----:B------:R-:W4:Y:S04]  /*d9b0*/  LDL.LU R17, [R1+0x58] ;  /* 0x0000580001117983 */ /* 0x000f280000300800 */
[----:B------:R1:W-:Y:S04]  /*d9c0*/  STL [R1+0x15c0], R9 ;  /* 0x0015c00901007387 */ /* 0x0003e80000100800 */
[----:B------:R-:W4:Y:S01]  /*d9d0*/  LDL.LU R16, [R1+0x54] ;  /* 0x0000540001107983 */ /* 0x000f220000300800 */
[----:B------:R-:W-:-:S02]  /*d9e0*/  LEA.HI.X.SX32 R0, R0, R21, 0x1, P2 ;  /* 0x0000001500007211 */ /* 0x000fc400010f0eff */
[----:B0-----:R-:W-:-:S05]  /*d9f0*/  LEA R4, P0, R6, R8, 0x1 ;  /* 0x0000000806047211 */ /* 0x001fca00078008ff */
[----:B------:R0:W-:Y:S04]  /*da00*/  STL [R1+0x15fc], R4 ;  /* 0x0015fc0401007387 */ /* 0x0001e80000100800 */
[----:B------:R-:W4:Y:S04]  /*da10*/  LDL.LU R15, [R1+0x50] ;  /* 0x00005000010f7983 */ /* 0x000f280000300800 */
[----:B------:R0:W-:Y:S04]  /*da20*/  STL [R1+0x15c8], R0 ;  /* 0x0015c80001007387 */ /* 0x0001e80000100800 */
[----:B-1----:R-:W4:Y:S01]  /*da30*/  LDL.LU R9, [R1+0x4c] ;  /* 0x00004c0001097983 */ /* 0x002f220000300800 */
[----:B0-----:R-:W-:-:S02]  /*da40*/  LEA R4, P2, R5, R8, 0x1 ;  /* 0x0000000805047211 */ /* 0x001fc400078408ff */
[----:B------:R-:W-:-:S03]  /*da50*/  LEA.HI.X.SX32 R0, R3, R21, 0x1, P6 ;  /* 0x0000001503007211 */ /* 0x000fc600030f0eff */
[----:B------:R-:W-:Y:S04]  /*da60*/  STL [R1+0x1604], R4 ;  /* 0x0016040401007387 */ /* 0x000fe80000100800 */
[----:B------:R-:W4:Y:S04]  /*da70*/  LDL.LU R13, [R1+0x40] ;  /* 0x00004000010d7983 */ /* 0x000f280000300800 */
[----:B------:R0:W-:Y:S04]  /*da80*/  STL [R1+0x15d0], R0 ;  /* 0x0015d00001007387 */ /* 0x0001e80000100800 */
[----:B------:R-:W4:Y:S01]  /*da90*/  LDL.LU R3, [R1+0x3c] ;  /* 0x00003c0001037983 */ /* 0x000f220000300800 */
[----:B0-----:R-:W-:-:S02]  /*daa0*/  LEA.HI.X.SX32 R0, R29, R21, 0x1, P5 ;  /* 0x000000151d007211 */ /* 0x001fc400028f0eff */
[----:B------:R-:W-:-:S05]  /*dab0*/  LEA R4, P6, R2, R8, 0x1 ;  /* 0x0000000802047211 */ /* 0x000fca00078c08ff */
[----:B------:R0:W-:Y:S04]  /*dac0*/  STL [R1+0x160c], R4 ;  /* 0x00160c0401007387 */ /* 0x0001e80000100800 */
[----:B------:R-:W4:Y:S04]  /*dad0*/  LDL.LU R29, [R1+0x38] ;  /* 0x00003800011d7983 */ /* 0x000f280000300800 */
[----:B------:R1:W-:Y:S01]  /*dae0*/  STL [R1+0x15d8], R0 ;  /* 0x0015d80001007387 */ /* 0x0003e20000100800 */
[----:B0-----:R-:W-:-:S03]  /*daf0*/  LEA.HI.X.SX32 R4, R28, R21, 0x1, P4 ;  /* 0x000000151c047211 */ /* 0x001fc600020f0eff */
[----:B-1----:R-:W4:Y:S01]  /*db00*/  LDL.LU R0, [R1+0x34] ;  /* 0x0000340001007983 */ /* 0x002f220000300800 */
[----:B------:R-:W-:-:S05]  /*db10*/  LEA R24, P5, R20, R8, 0x1 ;  /* 0x0000000814187211 */ /* 0x000fca00078a08ff */
[----:B------:R0:W-:Y:S04]  /*db20*/  STL [R1+0x1614], R24 ;  /* 0x0016141801007387 */ /* 0x0001e80000100800 */
[----:B------:R-:W4:Y:S04]  /*db30*/  LDL.LU R28, [R1+0x30] ;  /* 0x00003000011c7983 */ /* 0x000f280000300800 */
[----:B------:R1:W-:Y:S04]  /*db40*/  STL [R1+0x15e0], R4 ;  /* 0x0015e00401007387 */ /* 0x0003e80000100800 */
[----:B------:R-:W4:Y:S01]  /*db50*/  LDL.LU R27, [R1+0x2c] ;  /* 0x00002c00011b7983 */ /* 0x000f220000300800 */
[----:B0-----:R-:W-:-:S02]  /*db60*/  LEA R24, P4, R18, R8, 0x1 ;  /* 0x0000000812187211 */ /* 0x001fc400078808ff */
[----:B-1----:R-:W-:-:S03]  /*db70*/  LEA.HI.X.SX32 R4, R23, R21, 0x1, P3 ;  /* 0x0000001517047211 */ /* 0x002fc600018f0eff */
[----:B------:R-:W-:Y:S04]  /*db80*/  STL [R1+0x161c], R24 ;  /* 0x00161c1801007387 */ /* 0x000fe80000100800 */
[----:B------:R-:W4:Y:S04]  /*db90*/  LDL.LU R23, [R1+0x28] ;  /* 0x0000280001177983 */ /* 0x000f280000300800 */
[----:B------:R0:W-:Y:S04]  /*dba0*/  STL [R1+0x15e8], R4 ;  /* 0x0015e80401007387 */ /* 0x0001e80000100800 */
[----:B0-----:R-:W4:Y:S01]  /*dbb0*/  LDL.LU R4, [R1+0x24] ;  /* 0x0000240001047983 */ /* 0x001f220000300800 */
[----:B--2---:R-:W-:-:S05]  /*dbc0*/  LEA R24, P3, R14, R8, 0x1 ;  /* 0x000000080e187211 */ /* 0x004fca00078608ff */
[----:B------:R0:W-:Y:S04]  /*dbd0*/  STL [R1+0x1624], R24 ;  /* 0x0016241801007387 */ /* 0x0001e80000100800 */
[----:B0-----:R-:W2:Y:S01]  /*dbe0*/  LDL.LU R24, [R1+0x20] ;  /* 0x0000200001187983 */ /* 0x001ea20000300800 */
[-C--:B------:R-:W-:Y:S02]  /*dbf0*/  LEA.HI.X.SX32 R7, R7, R21.reuse, 0x1, P1 ;  /* 0x0000001507077211 */ /* 0x080fe400008f0eff */
[----:B------:R-:W-:-:S03]  /*dc00*/  LEA.HI.X.SX32 R6, R6, R21, 0x1, P0 ;  /* 0x0000001506067211 */ /* 0x000fc600000f0eff */
[----:B------:R3:W-:Y:S01]  /*dc10*/  STL [R1+0x15f0], R7 ;  /* 0x0015f00701007387 */ /* 0x0007e20000100800 */
[-C--:B------:R-:W-:Y:S02]  /*dc20*/  LEA.HI.X.SX32 R5, R5, R21.reuse, 0x1, P2 ;  /* 0x0000001505057211 */ /* 0x080fe400010f0eff */
[-C--:B------:R-:W-:Y:S02]  /*dc30*/  LEA.HI.X.SX32 R2, R2, R21.reuse, 0x1, P6 ;  /* 0x0000001502027211 */ /* 0x080fe400030f0eff */
[----:B------:R-:W-:Y:S02]  /*dc40*/  LEA.HI.X.SX32 R20, R20, R21, 0x1, P5 ;  /* 0x0000001514147211 */ /* 0x000fe400028f0eff */
[----:B---3--:R-:W-:-:S05]  /*dc50*/  LEA R7, P1, R12, R8, 0x1 ;  /* 0x000000080c077211 */ /* 0x008fca00078208ff */
[----:B------:R0:W-:Y:S04]  /*dc60*/  STL [R1+0x162c], R7 ;  /* 0x00162c0701007387 */ /* 0x0001e80000100800 */
[----:B0-----:R-:W3:Y:S04]  /*dc70*/  LDL.LU R7, [R1+0x1800] ;  /* 0x0018000001077983 */ /* 0x001ee80000300800 */
[----:B------:R4:W-:Y:S02]  /*dc80*/  STL [R1+0x15f8], R6 ;  /* 0x0015f80601007387 */ /* 0x0009e40000100800 */
[----:B----4-:R-:W-:-:S05]  /*dc90*/  LEA R6, P0, R11, R8, 0x1 ;  /* 0x000000080b067211 */ /* 0x010fca00078008ff */
[----:B------:R0:W-:Y:S04]  /*dca0*/  STL [R1+0x1634], R6 ;  /* 0x0016340601007387 */ /* 0x0001e80000100800 */
[----:B0-----:R-:W4:Y:S04]  /*dcb0*/  LDL.LU R6, [R1+0x17fc] ;  /* 0x0017fc0001067983 */ /* 0x001f280000300800 */
[----:B------:R0:W-:Y:S02]  /*dcc0*/  STL [R1+0x1600], R5 ;  /* 0x0016000501007387 */ /* 0x0001e40000100800 */
[----:B0-----:R-:W-:-:S05]  /*dcd0*/  LEA R5, P2, R19, R8, 0x1 ;  /* 0x0000000813057211 */ /* 0x001fca00078408ff */
[----:B------:R0:W-:Y:S04]  /*dce0*/  STL [R1+0x163c], R5 ;  /* 0x00163c0501007387 */ /* 0x0001e80000100800 */
[----:B0-----:R-:W2:Y:S04]  /*dcf0*/  LDL.LU R5, [R1+0x17f8] ;  /* 0x0017f80001057983 */ /* 0x001ea80000300800 */
[----:B------:R0:W-:Y:S02]  /*dd00*/  STL [R1+0x1608], R2 ;  /* 0x0016080201007387 */ /* 0x0001e40000100800 */
[----:B0-----:R-:W-:-:S05]  /*dd10*/  LEA R2, P6, R17, R8, 0x1 ;  /* 0x0000000811027211 */ /* 0x001fca00078c08ff */
[----:B------:R0:W-:Y:S01]  /*dd20*/  STL [R1+0x1644], R2 ;  /* 0x0016440201007387 */ /* 0x0001e20000100800 */
[----:B------:R-:W-:-:S03]  /*dd30*/  LEA.HI.X.SX32 R18, R18, R21, 0x1, P4 ;  /* 0x0000001512127211 */ /* 0x000fc600020f0eff */
        /* <DEDUP_REMOVED lines=10> */
[----:B0-----:R-:W3:Y:S04]  /*dde0*/  LDL.LU R18, [R1+0x17ec] ;  /* 0x0017ec0001127983 */ /* 0x001ee80000300800 */
        /* <DEDUP_REMOVED lines=42> */
[----:B------:R0:W-:Y:S04]  /*e090*/  STL [R1+0x169c], R13 ;  /* 0x00169c0d01007387 */ /* 0x0001e80000100800 */
[----:B0-----:R-:W3:Y:S04]  /*e0a0*/  LDL.LU R13, [R1+0x17c8] ;  /* 0x0017c800010d7983 */ /* 0x001ee80000300800 */
[----:B------:R2:W-:Y:S02]  /*e0b0*/  STL [R1+0x1668], R3 ;  /* 0x0016680301007387 */ /* 0x0005e40000100800 */
[----:B--2---:R-:W-:-:S05]  /*e0c0*/  LEA R3, P0, R24, R8, 0x1 ;  /* 0x0000000818037211 */ /* 0x004fca00078008ff */
[----:B------:R0:W-:Y:S04]  /*e0d0*/  STL [R1+0x16a4], R3 ;  /* 0x0016a40301007387 */ /* 0x0001e80000100800 */
[----:B0-----:R-:W2:Y:S01]  /*e0e0*/  LDL.LU R3, [R1+0x17c4] ;  /* 0x0017c40001037983 */ /* 0x001ea20000300800 */
[----:B------:R-:W-:-:S05]  /*e0f0*/  LEA.HI.X.SX32 R29, R29, R21, 0x1, P2 ;  /* 0x000000151d1d7211 */ /* 0x000fca00010f0eff */
        /* <DEDUP_REMOVED lines=32> */
[----:B------:R0:W-:Y:S02]  /*e300*/  STL [R1+0x16dc], R24 ;  /* 0x0016dc1801007387 */ /* 0x0001e40000100800 */
[----:B0-----:R-:W-:Y:S02]  /*e310*/  LEA.HI.X.SX32 R24, R3, R21, 0x1, P2 ;  /* 0x0000001503187211 */ /* 0x001fe400010f0eff */
[----:B------:R-:W2:Y:S04]  /*e320*/  LDL.LU R3, [R1+0x17a8] ;  /* 0x0017a80001037983 */ /* 0x000ea80000300800 */
[----:B------:R3:W-:Y:S02]  /*e330*/  STL [R1+0x16a8], R24 ;  /* 0x0016a81801007387 */ /* 0x0007e40000100800 */
[----:B---3--:R-:W-:-:S05]  /*e340*/  LEA R24, P2, R13, R8, 0x1 ;  /* 0x000000080d187211 */ /* 0x008fca00078408ff */
[----:B------:R0:W-:Y:S02]  /*e350*/  STL [R1+0x16e4], R24 ;  /* 0x0016e41801007387 */ /* 0x0001e40000100800 */
[----:B0-----:R-:W-:Y:S02]  /*e360*/  LEA.HI.X.SX32 R24, R29, R21, 0x1, P6 ;  /* 0x000000151d187211 */ /* 0x001fe400030f0eff */
[----:B------:R-:W3:Y:S04]  /*e370*/  LDL.LU R29, [R1+0x17a4] ;  /* 0x0017a400011d7983 */ /* 0x000ee80000300800 */
[----:B------:R0:W-:Y:S02]  /*e380*/  STL [R1+0x16b0], R24 ;  /* 0x0016b01801007387 */ /* 0x0001e40000100800 */
[----:B0-----:R-:W-:-:S05]  /*e390*/  LEA R24, P6, R9, R8, 0x1 ;  /* 0x0000000809187211 */ /* 0x001fca00078c08ff */
[----:B------:R0:W-:Y:S02]  /*e3a0*/  STL [R1+0x16ec], R24 ;  /* 0x0016ec1801007387 */ /* 0x0001e40000100800 */
[----:B0-----:R-:W-:Y:S02]  /*e3b0*/  LEA.HI.X.SX32 R24, R0, R21, 0x1, P5 ;  /* 0x0000001500187211 */ /* 0x001fe400028f0eff */
[----:B------:R-:W3:Y:S04]  /*e3c0*/  LDL.LU R0, [R1+0x17a0] ;  /* 0x0017a00001007983 */ /* 0x000ee80000300800 */
[----:B------:R0:W-:Y:S02]  /*e3d0*/  STL [R1+0x16b8], R24 ;  /* 0x0016b81801007387 */ /* 0x0001e40000100800 */
[----:B0-----:R-:W-:-:S05]  /*e3e0*/  LEA R24, P5, R15, R8, 0x1 ;  /* 0x000000080f187211 */ /* 0x001fca00078a08ff */
[----:B------:R0:W-:Y:S02]  /*e3f0*/  STL [R1+0x16f4], R24 ;  /* 0x0016f41801007387 */ /* 0x0001e40000100800 */
[----:B0-----:R-:W-:Y:S02]  /*e400*/  LEA.HI.X.SX32 R24, R28, R21, 0x1, P4 ;  /* 0x000000151c187211 */ /* 0x001fe400020f0eff */
[----:B------:R0:W5:Y:S04]  /*e410*/  LDL.LU R28, [R1+0x179c] ;  /* 0x00179c00011c7983 */ /* 0x0001680000300800 */
[----:B------:R1:W-:Y:S02]  /*e420*/  STL [R1+0x16c0], R24 ;  /* 0x0016c01801007387 */ /* 0x0003e40000100800 */
[----:B-1----:R-:W-:-:S05]  /*e430*/  LEA R24, P4, R16, R8, 0x1 ;  /* 0x0000000810187211 */ /* 0x002fca00078808ff */
[----:B------:R1:W-:Y:S01]  /*e440*/  STL [R1+0x16fc], R24 ;  /* 0x0016fc1801007387 */ /* 0x0003e20000100800 */
[-C--:B------:R-:W-:Y:S02]  /*e450*/  LEA.HI.X.SX32 R4, R4, R21.reuse, 0x1, P0 ;  /* 0x0000001504047211 */ /* 0x080fe400000f0eff */
[----:B-1----:R-:W-:Y:S02]  /*e460*/  LEA.HI.X.SX32 R24, R27, R21, 0x1, P3 ;  /* 0x000000151b187211 */ /* 0x002fe400018f0eff */
[----:B------:R-:W-:-:S03]  /*e470*/  LEA R27, P3, R17, R8, 0x1 ;  /* 0x00000008111b7211 */ /* 0x000fc600078608ff */
[----:B------:R1:W-:Y:S04]  /*e480*/  STL [R1+0x16c8], R24 ;  /* 0x0016c81801007387 */ /* 0x0003e80000100800 */
[----:B------:R-:W-:Y:S01]  /*e490*/  STL [R1+0x1704], R27 ;  /* 0x0017041b01007387 */ /* 0x000fe20000100800 */
[----:B-1----:R-:W-:Y:S02]  /*e4a0*/  LEA.HI.X.SX32 R24, R23, R21, 0x1, P1 ;  /* 0x0000001517187211 */ /* 0x002fe400008f0eff */
[----:B------:R-:W-:-:S03]  /*e4b0*/  LEA R23, P1, R19, R8, 0x1 ;  /* 0x0000000813177211 */ /* 0x000fc600078208ff */
[----:B------:R1:W-:Y:S04]  /*e4c0*/  STL [R1+0x16d0], R24 ;  /* 0x0016d01801007387 */ /* 0x0003e80000100800 */
[----:B------:R0:W-:Y:S04]  /*e4d0*/  STL [R1+0x170c], R23 ;  /* 0x00170c1701007387 */ /* 0x0001e80000100800 */
[----:B------:R4:W-:Y:S01]  /*e4e0*/  STL [R1+0x16d8], R4 ;  /* 0x0016d80401007387 */ /* 0x0009e20000100800 */
[----:B-1----:R-:W-:Y:S02]  /*e4f0*/  LEA R24, P0, R11, R8, 0x1 ;  /* 0x000000080b187211 */ /* 0x002fe400078008ff */
[----:B0-----:R-:W-:-:S03]  /*e500*/  LEA.HI.X.SX32 R23, R13, R21, 0x1, P2 ;  /* 0x000000150d177211 */ /* 0x001fc600010f0eff */
[----:B------:R-:W-:Y:S01]  /*e510*/  STL [R1+0x1714], R24 ;  /* 0x0017141801007387 */ /* 0x000fe20000100800 */
[----:B----4-:R-:W-:-:S03]  /*e520*/  LEA R4, P2, R12, R8, 0x1 ;  /* 0x000000080c047211 */ /* 0x010fc600078408ff */
[----:B------:R-:W-:Y:S01]  /*e530*/  STL [R1+0x16e0], R23 ;  /* 0x0016e01701007387 */ /* 0x000fe20000100800 */
[-C--:B------:R-:W-:Y:S02]  /*e540*/  LEA.HI.X.SX32 R13, R9, R21.reuse, 0x1, P6 ;  /* 0x00000015090d7211 */ /* 0x080fe400030f0eff */
[----:B------:R-:W-:Y:S01]  /*e550*/  LEA R9, P6, R14, R8, 0x1 ;  /* 0x000000080e097211 */ /* 0x000fe200078c08ff */
[----:B------:R0:W-:Y:S04]  /*e560*/  STL [R1+0x171c], R4 ;  /* 0x00171c0401007387 */ /* 0x0001e80000100800 */
[----:B------:R1:W-:Y:S01]  /*e570*/  STL [R1+0x16e8], R13 ;  /* 0x0016e80d01007387 */ /* 0x0003e20000100800 */
[----:B0-----:R-:W-:-:S03]  /*e580*/  LEA.HI.X.SX32 R4, R15, R21, 0x1, P5 ;  /* 0x000000150f047211 */ /* 0x001fc600028f0eff */
[----:B------:R0:W-:Y:S01]  /*e590*/  STL [R1+0x1724], R9 ;  /* 0x0017240901007387 */ /* 0x0001e20000100800 */
[----:B-1----:R-:W-:-:S03]  /*e5a0*/  LEA R13, P5, R18, R8, 0x1 ;  /* 0x00000008120d7211 */ /* 0x002fc600078a08ff */
[----:B------:R1:W-:Y:S01]  /*e5b0*/  STL [R1+0x16f0], R4 ;  /* 0x0016f00401007387 */ /* 0x0003e20000100800 */
[----:B0-----:R-:W-:-:S03]  /*e5c0*/  LEA.HI.X.SX32 R9, R16, R21, 0x1, P4 ;  /* 0x0000001510097211 */ /* 0x001fc600020f0eff */
[----:B------:R0:W-:Y:S01]  /*e5d0*/  STL [R1+0x172c], R13 ;  /* 0x00172c0d01007387 */ /* 0x0001e20000100800 */
[----:B-1----:R-:W-:-:S03]  /*e5e0*/  LEA R4, P4, R20, R8, 0x1 ;  /* 0x0000000814047211 */ /* 0x002fc600078808ff */
[----:B------:R1:W-:Y:S04]  /*e5f0*/  STL [R1+0x16f8], R9 ;  /* 0x0016f80901007387 */ /* 0x0003e80000100800 */
[----:B------:R4:W-:Y:S01]  /*e600*/  STL [R1+0x1734], R4 ;  /* 0x0017340401007387 */ /* 0x0009e20000100800 */
[----:B0-----:R-:W-:Y:S02]  /*e610*/  LEA.HI.X.SX32 R13, R17, R21, 0x1, P3 ;  /* 0x00000015110d7211 */ /* 0x001fe400018f0eff */
[----:B-1----:R-:W-:-:S03]  /*e620*/  LEA R9, P3, R2, R8, 0x1 ;  /* 0x0000000802097211 */ /* 0x002fc600078608ff */
[----:B------:R0:W-:Y:S01]  /*e630*/  STL [R1+0x1700], R13 ;  /* 0x0017000d01007387 */ /* 0x0001e20000100800 */
[----:B----4-:R-:W-:-:S03]  /*e640*/  LEA.HI.X.SX32 R4, R19, R21, 0x1, P1 ;  /* 0x0000001513047211 */ /* 0x010fc600008f0eff */
[----:B------:R1:W-:Y:S04]  /*e650*/  STL [R1+0x173c], R9 ;  /* 0x00173c0901007387 */ /* 0x0003e80000100800 */
[----:B------:R4:W-:Y:S01]  /*e660*/  STL [R1+0x1708], R4 ;  /* 0x0017080401007387 */ /* 0x0009e20000100800 */
[----:B0-----:R-:W-:Y:S02]  /*e670*/  LEA R13, P1, R5, R8, 0x1 ;  /* 0x00000008050d7211 */ /* 0x001fe400078208ff */
[----:B-1----:R-:W-:-:S03]  /*e680*/  LEA.HI.X.SX32 R9, R11, R21, 0x1, P0 ;  /* 0x000000150b097211 */ /* 0x002fc600000f0eff */
[----:B------:R-:W-:Y:S01]  /*e690*/  STL [R1+0x1744], R13 ;  /* 0x0017440d01007387 */ /* 0x000fe20000100800 */
[----:B----4-:R-:W-:-:S03]  /*e6a0*/  LEA R4, P0, R6, R8, 0x1 ;  /* 0x0000000806047211 */ /* 0x010fc600078008ff */
[----:B------:R0:W-:Y:S01]  /*e6b0*/  STL [R1+0x1710], R9 ;  /* 0x0017100901007387 */ /* 0x0001e20000100800 */
[-C--:B------:R-:W-:Y:S01]  /*e6c0*/  LEA.HI.X.SX32 R11, R12, R21.reuse, 0x1, P2 ;  /* 0x000000150c0b7211 */ /* 0x080fe200010f0eff */
[----:B------:R-:W-:Y:S02]  /*e6d0*/  IMAD R10, R10, c[0x0][0x190], RZ ;  /* 0x000064000a0a7a24 */ /* 0x000fe400078e02ff */
[----:B------:R1:W-:Y:S01]  /*e6e0*/  STL [R1+0x1748], R4 ;  /* 0x0017480401007387 */ /* 0x0003e20000100800 */
[----:B------:R-:W-:Y:S01]  /*e6f0*/  IMAD R26, R26, c[0x0][0x190], RZ ;  /* 0x000064001a1a7a24 */ /* 0x000fe200078e02ff */
[----:B0-----:R-:W-:Y:S02]  /*e700*/  LEA R9, P2, R7, R8, 0x1 ;  /* 0x0000000807097211 */ /* 0x001fe400078408ff */
[----:B------:R0:W-:Y:S01]  /*e710*/  STL [R1+0x1718], R11 ;  /* 0x0017180b01007387 */ /* 0x0001e20000100800 */
[----:B-1----:R-:W-:-:S03]  /*e720*/  LEA.HI.X.SX32 R4, R14, R21, 0x1, P6 ;  /* 0x000000150e047211 */ /* 0x002fc600030f0eff */
[----:B------:R1:W-:Y:S01]  /*e730*/  STL [R1+0x174c], R9 ;  /* 0x00174c0901007387 */ /* 0x0003e20000100800 */
[----:B------:R-:W-:-:S03]  /*e740*/  IMAD R25, R25, c[0x0][0x190], RZ ;  /* 0x0000640019197a24 */ /* 0x000fc600078e02ff */
[----:B------:R4:W-:Y:S01]  /*e750*/  STL [R1+0x1720], R4 ;  /* 0x0017200401007387 */ /* 0x0009e20000100800 */
[----:B0-----:R-:W-:Y:S02]  /*e760*/  LEA R11, P6, R10, R8, 0x1 ;  /* 0x000000080a0b7211 */ /* 0x001fe400078c08ff */
[----:B-1----:R-:W-:-:S03]  /*e770*/  LEA.HI.X.SX32 R9, R18, R21, 0x1, P5 ;  /* 0x0000001512097211 */ /* 0x002fc600028f0eff */
[----:B------:R0:W-:Y:S01]  /*e780*/  STL [R1+0x1750], R11 ;  /* 0x0017500b01007387 */ /* 0x0001e20000100800 */
[----:B----4-:R-:W-:-:S03]  /*e790*/  LEA R4, P5, R26, R8, 0x1 ;  /* 0x000000081a047211 */ /* 0x010fc600078a08ff */
[----:B------:R1:W-:Y:S01]  /*e7a0*/  STL [R1+0x1728], R9 ;  /* 0x0017280901007387 */ /* 0x0003e20000100800 */
[----:B------:R-:W-:-:S03]  /*e7b0*/  IMAD R22, R22, c[0x0][0x190], RZ ;  /* 0x0000640016167a24 */ /* 0x000fc600078e02ff */
[----:B------:R4:W-:Y:S01]  /*e7c0*/  STL [R1+0x1754], R4 ;  /* 0x0017540401007387 */ /* 0x0009e20000100800 */
[----:B0-----:R-:W-:Y:S02]  /*e7d0*/  LEA.HI.X.SX32 R11, R20, R21, 0x1, P4 ;  /* 0x00000015140b7211 */ /* 0x001fe400020f0eff */
[----:B-1----:R-:W-:-:S03]  /*e7e0*/  LEA R9, P4, R25, R8, 0x1 ;  /* 0x0000000819097211 */ /* 0x002fc600078808ff */
[----:B------:R-:W-:Y:S01]  /*e7f0*/  STL [R1+0x1730], R11 ;  /* 0x0017300b01007387 */ /* 0x000fe20000100800 */
[----:B----4-:R-:W-:-:S03]  /*e800*/  LEA.HI.X.SX32 R4, R2, R21, 0x1, P3 ;  /* 0x0000001502047211 */ /* 0x010fc600018f0eff */
[----:B------:R-:W-:Y:S01]  /*e810*/  STL [R1+0x1758], R9 ;  /* 0x0017580901007387 */ /* 0x000fe20000100800 */
[-C--:B------:R-:W-:Y:S02]  /*e820*/  LEA.HI.X.SX32 R2, R5, R21.reuse, 0x1, P1 ;  /* 0x0000001505027211 */ /* 0x080fe400008f0eff */
[----:B------:R-:W-:Y:S01]  /*e830*/  LEA R5, P1, R22, R8, 0x1 ;  /* 0x0000000816057211 */ /* 0x000fe200078208ff */
[----:B------:R0:W-:Y:S04]  /*e840*/  STL [R1+0x1738], R4 ;  /* 0x0017380401007387 */ /* 0x0001e80000100800 */
[----:B------:R-:W-:Y:S01]  /*e850*/  STL [R1+0x1740], R2 ;  /* 0x0017400201007387 */ /* 0x000fe20000100800 */
[----:B0-----:R-:W-:-:S03]  /*e860*/  LEA.HI.X.SX32 R4, R6, R21, 0x1, P0 ;  /* 0x0000001506047211 */ /* 0x001fc600000f0eff */
[----:B------:R0:W-:Y:S04]  /*e870*/  STL [R1+0x137c], R5 ;  /* 0x00137c0501007387 */ /* 0x0001e80000100800 */
[----:B------:R1:W-:Y:S01]  /*e880*/  STL [R1+0x1368], R4 ;  /* 0x0013680401007387 */ /* 0x0003e20000100800 */
[-C--:B0-----:R-:W-:Y:S02]  /*e890*/  LEA.HI.X.SX32 R5, R7, R21.reuse, 0x1, P2 ;  /* 0x0000001507057211 */ /* 0x081fe400010f0eff */
[-C--:B-1----:R-:W-:Y:S02]  /*e8a0*/  LEA.HI.X.SX32 R4, R10, R21.reuse, 0x1, P6 ;  /* 0x000000150a047211 */ /* 0x082fe400030f0eff */
[----:B--2---:R-:W-:Y:S01]  /*e8b0*/  LEA R2, P0, R3, c[0x0][0x160], 0x1 ;  /* 0x0000580003027a11 */ /* 0x004fe200078008ff */
[----:B------:R-:W-:Y:S01]  /*e8c0*/  IMAD.MOV.U32 R24, RZ, RZ, c[0x0][0x188] ;  /* 0x00006200ff187624 */ /* 0x000fe200078e00ff */
[----:B------:R-:W-:-:S03]  /*e8d0*/  LEA.HI.X.SX32 R8, R25, R21, 0x1, P4 ;  /* 0x0000001519087211 */ /* 0x000fc600020f0eff */
[C---:B------:R-:W-:Y:S02]  /*e8e0*/  IMAD R27, R24.reuse, 0x1f, RZ ;  /* 0x0000001f181b7824 */ /* 0x040fe400078e02ff */
[----:B------:R-:W-:Y:S01]  /*e8f0*/  IMAD R24, R24, 0x1e, RZ ;  /* 0x0000001e18187824 */ /* 0x000fe200078e02ff */
[----:B---3--:R-:W-:-:S04]  /*e900*/  LEA R12, P3, R29, c[0x0][0x160], 0x1 ;  /* 0x000058001d0c7a11 */ /* 0x008fc800078608ff */
[----:B------:R-:W-:Y:S02]  /*e910*/  LEA.HI.X.SX32 R13, R29, c[0x0][0x164], 0x1, P3 ;  /* 0x000059001d0d7a11 */ /* 0x000fe400018f0eff */
[----:B------:R0:W5:Y:S04]  /*e920*/  LDL.LU R29, [R1+0x1798] ;  /* 0x00179800011d7983 */ /* 0x0001680000300800 */
[----:B------:R-:W-:Y:S04]  /*e930*/  STL [R1+0x1170], R2 ;  /* 0x0011700201007387 */ /* 0x000fe80000100800 */
[----:B------:R1:W-:Y:S04]  /*e940*/  STL [R1+0x136c], R5 ;  /* 0x00136c0501007387 */ /* 0x0003e80000100800 */
[----:B------:R2:W-:Y:S01]  /*e950*/  STL [R1+0x1370], R4 ;  /* 0x0013700401007387 */ /* 0x0005e20000100800 */
[----:B-1----:R-:W-:-:S02]  /*e960*/  LEA.HI.X.SX32 R5, R26, R21, 0x1, P5 ;  /* 0x000000151a057211 */ /* 0x002fc400028f0eff */
[----:B--2---:R-:W-:Y:S02]  /*e970*/  LEA.HI.X.SX32 R4, R3, c[0x0][0x164], 0x1, P0 ;  /* 0x0000590003047a11 */ /* 0x004fe400000f0eff */
[----:B------:R0:W5:Y:S04]  /*e980*/  LDL.LU R3, [R1+0x1794] ;  /* 0x0017940001037983 */ /* 0x0001680000300800 */
[----:B------:R-:W-:Y:S04]  /*e990*/  STL.64 [R1+0x10c8], R12 ;  /* 0x0010c80c01007387 */ /* 0x000fe80000100a00 */
[----:B------:R-:W-:Y:S04]  /*e9a0*/  STL [R1+0x116c], R4 ;  /* 0x00116c0401007387 */ /* 0x000fe80000100800 */
[----:B------:R1:W-:Y:S01]  /*e9b0*/  STL [R1+0x1374], R5 ;  /* 0x0013740501007387 */ /* 0x0003e20000100800 */
[----:B------:R-:W-:-:S03]  /*e9c0*/  IMAD.WIDE R6, R27, 0x2, R12 ;  /* 0x000000021b067825 */ /* 0x000fc600078e020c */
[----:B------:R2:W-:Y:S01]  /*e9d0*/  STL [R1+0x1378], R8 ;  /* 0x0013780801007387 */ /* 0x0005e20000100800 */
[----:B-1----:R-:W-:Y:S02]  /*e9e0*/  IMAD.MOV.U32 R5, RZ, RZ, R4 ;  /* 0x000000ffff057224 */ /* 0x002fe400078e0004 */
[----:B------:R-:W-:Y:S01]  /*e9f0*/  IMAD.MOV.U32 R4, RZ, RZ, R2 ;  /* 0x000000ffff047224 */ /* 0x000fe200078e0002 */
[----:B------:R-:W-:-:S03]  /*ea00*/  LEA.HI.X.SX32 R2, R22, R21, 0x1, P1 ;  /* 0x0000001516027211 */ /* 0x000fc600008f0eff */
[----:B--2---:R-:W-:Y:S02]  /*ea10*/  IMAD.WIDE R8, R27, 0x2, R4 ;  /* 0x000000021b087825 */ /* 0x004fe400078e0204 */
[----:B------:R-:W-:Y:S02]  /*ea20*/  STL [R1+0x1174], R2 ;  /* 0x0011740201007387 */ /* 0x000fe40000100800 */
[----:B------:R-:W-:Y:S02]  /*ea30*/  IMAD.MOV.U32 R27, RZ, RZ, c[0x0][0x188] ;  /* 0x00006200ff1b7624 */ /* 0x000fe400078e00ff */
[----:B------:R-:W-:Y:S04]  /*ea40*/  STL [R1+0x117c], R6 ;  /* 0x00117c0601007387 */ /* 0x000fe80000100800 */
[----:B------:R1:W-:Y:S01]  /*ea50*/  STL [R1+0x1178], R7 ;  /* 0x0011780701007387 */ /* 0x0003e20000100800 */
[----:B------:R-:W-:-:S03]  /*ea60*/  IMAD R10, R27, 0x1d, RZ ;  /* 0x0000001d1b0a7824 */ /* 0x000fc600078e02ff */
[----:B------:R-:W-:Y:S01]  /*ea70*/  STL [R1+0x119c], R8 ;  /* 0x00119c0801007387 */ /* 0x000fe20000100800 */
[----:B-1----:R-:W-:-:S03]  /*ea80*/  IMAD.WIDE R6, R24, 0x2, R12 ;  /* 0x0000000218067825 */ /* 0x002fc600078e020c */
[----:B------:R1:W-:Y:S04]  /*ea90*/  STL [R1+0x1198], R9 ;  /* 0x0011980901007387 */ /* 0x0003e80000100800 */
[----:B------:R-:W-:Y:S04]  /*eaa0*/  STL [R1+0x11a4], R6 ;  /* 0x0011a40601007387 */ /* 0x000fe80000100800 */
[----:B------:R2:W-:Y:S01]  /*eab0*/  STL [R1+0x11a0], R7 ;  /* 0x0011a00701007387 */ /* 0x0005e20000100800 */
[----:B-1----:R-:W-:-:S04]  /*eac0*/  IMAD.WIDE R8, R24, 0x2, R4 ;  /* 0x0000000218087825 */ /* 0x002fc800078e0204 */
[----:B------:R-:W-:Y:S01]  /*ead0*/  IMAD R2, R27, 0x1c, RZ ;  /* 0x0000001c1b027824 */ /* 0x000fe200078e02ff */
[----:B------:R-:W-:Y:S01]  /*eae0*/  STL [R1+0x11ac], R8 ;  /* 0x0011ac0801007387 */ /* 0x000fe20000100800 */
[----:B--2---:R-:W-:-:S03]  /*eaf0*/  IMAD.WIDE R6, R10, 0x2, R12 ;  /* 0x000000020a067825 */ /* 0x004fc600078e020c */
[----:B------:R1:W-:Y:S01]  /*eb00*/  STL [R1+0x11a8], R9 ;  /* 0x0011a80901007387 */ /* 0x0003e20000100800 */
[----:B------:R-:W-:-:S03]  /*eb10*/  IMAD.WIDE R10, R10, 0x2, R4 ;  /* 0x000000020a0a7825 */ /* 0x000fc600078e0204 */
[----:B------:R-:W-:Y:S04]  /*eb20*/  STL [R1+0x11b4], R6 ;  /* 0x0011b40601007387 */ /* 0x000fe80000100800 */
[----:B------:R2:W-:Y:S04]  /*eb30*/  STL [R1+0x11b0], R7 ;  /* 0x0011b00701007387 */ /* 0x0005e80000100800 */
[----:B------:R3:W-:Y:S01]  /*eb40*/  STL [R1+0x11bc], R10 ;  /* 0x0011bc0a01007387 */ /* 0x0007e20000100800 */
[----:B-1----:R-:W-:-:S04]  /*eb50*/  IMAD.WIDE R8, R2, 0x2, R4 ;  /* 0x0000000202087825 */ /* 0x002fc800078e0204 */
[----:B--2---:R-:W-:Y:S01]  /*eb60*/  IMAD.WIDE R6, R2, 0x2, R12 ;  /* 0x0000000202067825 */ /* 0x004fe200078e020c */
[----:B------:R-:W-:Y:S03]  /*eb70*/  STL [R1+0x11b8], R11 ;  /* 0x0011b80b01007387 */ /* 0x000fe60000100800 */
[C---:B---3--:R-:W-:Y:S01]  /*eb80*/  IMAD R10, R27.reuse, 0x1b, RZ ;  /* 0x0000001b1b0a7824 */ /* 0x048fe200078e02ff */
[----:B------:R-:W-:Y:S04]  /*eb90*/  STL [R1+0x11c4], R6 ;  /* 0x0011c40601007387 */ /* 0x000fe80000100800 */
[----:B------:R1:W-:Y:S01]  /*eba0*/  STL [R1+0x11c0], R7 ;  /* 0x0011c00701007387 */ /* 0x0003e20000100800 */
[----:B------:R-:W-:-:S03]  /*ebb0*/  IMAD R2, R27, 0x1a, RZ ;  /* 0x0000001a1b027824 */ /* 0x000fc600078e02ff */
[----:B------:R-:W-:Y:S01]  /*ebc0*/  STL [R1+0x11cc], R8 ;  /* 0x0011cc0801007387 */ /* 0x000fe20000100800 */
[----:B-1----:R-:W-:-:S03]  /*ebd0*/  IMAD.WIDE R6, R10, 0x2, R12 ;  /* 0x000000020a067825 */ /* 0x002fc600078e020c */
        /* <DEDUP_REMOVED lines=67> */
[----:B------:R-:W-:-:S03]  /*f010*/  IMAD.SHL.U32 R2, R27, 0x10, RZ ;  /* 0x000000101b027824 */ /* 0x000fc600078e00ff */
        /* <DEDUP_REMOVED lines=104> */
[----:B------:R-:W-:Y:S01]  /*f6a0*/  STL [R1+0x135c], R10 ;  /* 0x00135c0a01007387 */ /* 0x000fe20000100800 */
[----:B-1----:R-:W-:-:S03]  /*f6b0*/  IMAD.WIDE R8, R27, 0x2, R12 ;  /* 0x000000021b087825 */ /* 0x002fc600078e020c */
[----:B------:R1:W-:Y:S01]  /*f6c0*/  STL [R1+0x1358], R11 ;  /* 0x0013580b01007387 */ /* 0x0003e20000100800 */
[----:B--2---:R-:W-:-:S05]  /*f6d0*/  IMAD.WIDE R6, R2, 0x2, R12 ;  /* 0x0000000202067825 */ /* 0x004fca00078e020c */
[----:B------:R2:W-:Y:S01]  /*f6e0*/  STL [R1+0x1364], R6 ;  /* 0x0013640601007387 */ /* 0x0005e20000100800 */
[----:B-1----:R-:W-:-:S03]  /*f6f0*/  IMAD.WIDE R10, R2, 0x2, R4 ;  /* 0x00000002020a7825 */ /* 0x002fc600078e0204 */
[----:B------:R-:W-:Y:S01]  /*f700*/  STL [R1+0x1360], R7 ;  /* 0x0013600701007387 */ /* 0x000fe20000100800 */
[----:B------:R-:W-:-:S03]  /*f710*/  IMAD.WIDE R4, R27, 0x2, R4 ;  /* 0x000000021b047825 */ /* 0x000fc600078e0204 */
[----:B------:R-:W-:Y:S04]  /*f720*/  STL [R1+0x1184], R10 ;  /* 0x0011840a01007387 */ /* 0x000fe80000100800 */
[----:B------:R-:W-:Y:S04]  /*f730*/  STL [R1+0x1180], R11 ;  /* 0x0011800b01007387 */ /* 0x000fe80000100800 */
[----:B------:R-:W-:Y:S04]  /*f740*/  STL [R1+0x118c], R8 ;  /* 0x00118c0801007387 */ /* 0x000fe80000100800 */
[----:B------:R-:W-:Y:S04]  /*f750*/  STL [R1+0x1188], R9 ;  /* 0x0011880901007387 */ /* 0x000fe80000100800 */
[----:B------:R1:W-:Y:S04]  /*f760*/  STL [R1+0x1194], R4 ;  /* 0x0011940401007387 */ /* 0x0003e80000100800 */
[----:B------:R3:W-:Y:S04]  /*f770*/  STL [R1+0x1190], R5 ;  /* 0x0011900501007387 */ /* 0x0007e80000100800 */
[----:B------:R-:W-:Y:S04]  /*f780*/  STL [R1+0x1168], RZ ;  /* 0x001168ff01007387 */ /* 0x000fe80000100800 */
        /* <DEDUP_REMOVED lines=894> */
[----:B------:R-:W4:Y:S04]  /*12f70*/  S2R R24, SR_TID.X ;  /* 0x0000000000187919 */ /* 0x000f280000002100 */
        /* <DEDUP_REMOVED lines=20> */
[----:B------:R-:W-:Y:S01]  /*130c0*/  STL [R1+0x2d8], RZ ;  /* 0x0002d8ff01007387 */ /* 0x000fe20000100800 */
[----:B----4-:R-:W-:-:S03]  /*130d0*/  LOP3.LUT R24, R24, 0x7f, RZ, 0xc0, !PT ;  /* 0x0000007f18187812 */ /* 0x010fc600078ec0ff */
[----:B------:R-:W-:Y:S04]  /*130e0*/  STL [R1+0x2dc], RZ ;  /* 0x0002dcff01007387 */ /* 0x000fe80000100800 */
[----:B------:R-:W-:Y:S04]  /*130f0*/  STL [R1+0x2c0], RZ ;  /* 0x0002c0ff01007387 */ /* 0x000fe80000100800 */
[----:B------:R-:W-:Y:S04]  /*13100*/  STL [R1+0x2c4], RZ ;  /* 0x0002c4ff01007387 */ /* 0x000fe80000100800 */
[----:B------:R-:W-:Y:S04]  /*13110*/  STL [R1+0x2c8], RZ ;  /* 0x0002c8ff01007387 */ /* 0x000fe80000100800 */
[----:B------:R-:W-:Y:S01]  /*13120*/  STL [R1+0x2cc], RZ ;  /* 0x0002ccff01007387 */ /* 0x000fe20000100800 */
[----:B--2---:R-:W-:-:S03]  /*13130*/  IMAD.SHL.U32 R6, R24, 0x2, RZ ;  /* 0x0000000218067824 */ /* 0x004fc600078e00ff */
[----:B------:R-:W-:Y:S04]  /*13140*/  STL [R1+0x2b0], RZ ;  /* 0x0002b0ff01007387 */ /* 0x000fe80000100800 */
[----:B------:R-:W-:Y:S04]  /*13150*/  STL [R1+0x2b4], RZ ;  /* 0x0002b4ff01007387 */ /* 0x000fe80000100800 */
[----:B------:R-:W-:Y:S04]  /*13160*/  STL [R1+0x2b8], RZ ;  /* 0x0002b8ff01007387 */ /* 0x000fe80000100800 */
[----:B------:R-:W-:Y:S04]  /*13170*/  STL [R1+0x2bc], RZ ;  /* 0x0002bcff01007387 */ /* 0x000fe80000100800 */
[----:B------:R-:W3:Y:S04]  /*13180*/  LDL.LU R24, [R1+0x20c] ;  /* 0x00020c0001187983 */ /* 0x000ee80000300800 */
        /* <DEDUP_REMOVED lines=27> */
[----:B-1----:R-:W-:-:S03]  /*13340*/  IMAD.SHL.U32 R4, R27, 0x20, RZ ;  /* 0x000000201b047824 */ /* 0x002fc600078e00ff */
[----:B------:R-:W1:Y:S02]  /*13350*/  S2R R27, SR_TID.X ;  /* 0x00000000001b7919 */ /* 0x000e640000002100 */
[----:B------:R-:W-:Y:S01]  /*13360*/  SHF.R.S32.HI R2, RZ, 0x1f, R4 ;  /* 0x0000001fff027819 */ /* 0x000fe20000011404 */
[----:B------:R-:W-:Y:S02]  /*13370*/  ULDC UR4, c[0x0][0x18c] ;  /* 0x0000630000047ab9 */ /* 0x000fe40000000800 */
[----:B------:R-:W-:Y:S01]  /*13380*/  USHF.L.U32 UR4, UR4, 0x5, URZ ;  /* 0x0000000504047899 */ /* 0x000fe2000800063f */
[----:B------:R-:W-:Y:S02]  /*13390*/  SHF.L.U64.HI R2, R4, 0x1, R2 ;  /* 0x0000000104027819 */ /* 0x000fe40000010202 */
[C---:B------:R-:W-:Y:S02]  /*133a0*/  LOP3.LUT R4, R6.reuse, 0x10, RZ, 0x3c, !PT ;  /* 0x0000001006047812 */ /* 0x040fe400078e3cff */
[C---:B------:R-:W-:Y:S01]  /*133b0*/  LOP3.LUT R4, R6.reuse, 0x30, RZ, 0x3c, !PT ;  /* 0x0000003006047812 */ /* 0x040fe200078e3cff */
[----:B------:R-:W-:Y:S01]  /*133c0*/  USHF.R.S32.HI UR5, URZ, 0x1f, UR4 ;  /* 0x0000001f3f057899 */ /* 0x000fe20008011404 */
[----:B------:R-:W-:Y:S01]  /*133d0*/  LOP3.LUT R4, R6, 0x50, RZ, 0x3c, !PT ;  /* 0x0000005006047812 */ /* 0x000fe200078e3cff */
[----:B-1----:R-:W-:-:S02]  /*133e0*/  IMAD.SHL.U32 R23, R27, 0x2, RZ ;  /* 0x000000021b177824 */ /* 0x002fc400078e00ff */
[----:B------:R-:W-:Y:S01]  /*133f0*/  IMAD.SHL.U32 R27, R27, 0x100, RZ ;  /* 0x000001001b1b7824 */ /* 0x000fe200078e00ff */
[----:B------:R-:W-:Y:S02]  /*13400*/  LOP3.LUT R7, R6, 0x60, RZ, 0x3c, !PT ;  /* 0x0000006006077812 */ /* 0x000fe400078e3cff */
[----:B------:R-:W-:Y:S01]  /*13410*/  LOP3.LUT R4, R0, 0x20, RZ, 0x3c, !PT ;  /* 0x0000002000047812 */ /* 0x000fe200078e3cff */
[----:B------:R-:W-:Y:S02]  /*13420*/  USHF.L.U32 UR8, UR4, 0x1, URZ ;  /* 0x0000000104087899 */ /* 0x000fe4000800063f */
[----:B------:R-:W-:Y:S01]  /*13430*/  USHF.L.U64.HI UR5, UR4, 0x1, UR5 ;  /* 0x0000000104057899 */ /* 0x000fe20008010205 */
[----:B---3--:R-:W-:-:S05]  /*13440*/  SHF.R.S32.HI R5, RZ, 0x5, R24 ;  /* 0x00000005ff057819 */ /* 0x008fca0000011418 */
[----:B------:R1:W-:Y:S04]  /*13450*/  STL [R1+0x1768], R5 ;  /* 0x0017680501007387 */ /* 0x0003e80000100800 */
        /* <DEDUP_REMOVED lines=51> */
[----:B------:R-:W2:Y:S04]  /*13790*/  S2R R24, SR_TID.X ;  /* 0x0000000000187919 */ /* 0x000ea80000002100 */
        /* <DEDUP_REMOVED lines=20> */
[----:B--2---:R-:W-:-:S03]  /*138e0*/  LOP3.LUT R24, R24, 0x7, RZ, 0xc0, !PT ;  /* 0x0000000718187812 */ /* 0x004fc600078ec0ff */
[----:B------:R0:W-:Y:S04]  /*138f0*/  STL [R1+0xc8], RZ ;  /* 0x0000c8ff01007387 */ /* 0x0001e80000100800 */
[----:B------:R0:W-:Y:S01]  /*13900*/  STL [R1+0xcc], RZ ;  /* 0x0000ccff01007387 */ /* 0x0001e20000100800 */
[----:B------:R-:W-:-:S05]  /*13910*/  IMAD R24, R24, 0x210, RZ ;  /* 0x0000021018187824 */ /* 0x000fca00078e02ff */
[----:B------:R-:W-:Y:S02]  /*13920*/  LOP3.LUT R24, R24, 0x10, R23, 0x78, !PT ;  /* 0x0000001018187812 */ /* 0x000fe400078e7817 */
[----:B-1----:R-:W-:Y:S02]  /*13930*/  LOP3.LUT R5, R6, 0x20, RZ, 0x3c, !PT ;  /* 0x0000002006057812 */ /* 0x002fe400078e3cff */
[----:B------:R-:W-:Y:S02]  /*13940*/  LOP3.LUT R24, R24, 0x1000, R27, 0xf8, !PT ;  /* 0x0000100018187812 */ /* 0x000fe400078ef81b */
[C---:B------:R-:W-:Y:S02]  /*13950*/  LOP3.LUT R5, R6.reuse, 0x40, RZ, 0x3c, !PT ;  /* 0x0000004006057812 */ /* 0x040fe400078e3cff */
[----:B------:R-:W-:Y:S02]  /*13960*/  LOP3.LUT R5, R6, 0x70, RZ, 0x3c, !PT ;  /* 0x0000007006057812 */ /* 0x000fe400078e3cff */
[----:B------:R-:W-:-:S02]  /*13970*/  LOP3.LUT R6, R24, 0x20, RZ, 0x3c, !PT ;  /* 0x0000002018067812 */ /* 0x000fc400078e3cff */
[C---:B------:R-:W-:Y:S02]  /*13980*/  LOP3.LUT R5, R24.reuse, 0x40, RZ, 0x3c, !PT ;  /* 0x0000004018057812 */ /* 0x040fe400078e3cff */
[----:B0-----:R-:W-:Y:S02]  /*13990*/  LOP3.LUT R4, R24, 0x60, RZ, 0x3c, !PT ;  /* 0x0000006018047812 */ /* 0x001fe400078e3cff */
.L_x_2:
[----:B-----5:R-:W2:Y:S01]  /*139a0*/  LDL R7, [R1+0x116c] ;  /* 0x00116c0001077983 */ /* 0x020ea20000100800 */
[----:B0-----:R-:W-:-:S03]  /*139b0*/  IMAD.MOV.U32 R4, RZ, RZ, c[0x0][0x180] ;  /* 0x00006000ff047624 */ /* 0x001fc600078e00ff */
[----:B--2---:R0:W-:Y:S04]  /*139c0*/  STL [R1+0x3c04], R7 ;  /* 0x003c040701007387 */ /* 0x0041e80000100800 */
[----:B------:R-:W2:Y:S04]  /*139d0*/  LDL R6, [R1+0x1170] ;  /* 0x0011700001067983 */ /* 0x000ea80000100800 */
[----:B0-----:R-:W3:Y:S04]  /*139e0*/  LDL R7, [R1+0x1168] ;  /* 0x0011680001077983 */ /* 0x001ee80000100800 */
[----:B------:R-:W-:Y:S04]  /*139f0*/  STL [R1+0x3bd0], R25 ;  /* 0x003bd01901007387 */ /* 0x000fe80000100800 */
        /* <DEDUP_REMOVED lines=45> */
[----:B-----5:R-:W-:Y:S04]  /*13cd0*/  STL [R1+0x179c], R29 ;  /* 0x00179c1d01007387 */ /* 0x020fe80000100800 */
[----:B------:R-:W-:Y:S04]  /*13ce0*/  STL [R1+0x3af8], R29 ;  /* 0x003af81d01007387 */ /* 0x000fe80000100800 */
[----:B------:R-:W-:Y:S04]  /*13cf0*/  STL [R1+0x3afc], R29 ;  /* 0x003afc1d01007387 */ /* 0x000fe80000100800 */
[----:B------:R-:W-:Y:S04]  /*13d00*/  STL [R1+0x1798], R28 ;  /* 0x0017981c01007387 */ /* 0x000fe80000100800 */
[----:B------:R0:W-:Y:S04]  /*13d10*/  STL [R1+0x1794], R3 ;  /* 0x0017940301007387 */ /* 0x0001e80000100800 */
[----:B0-----:R-:W4:Y:S01]  /*13d20*/  LDL.LU R3, [R1+0x1380] ;  /* 0x0013800001037983 */ /* 0x001f220000300800 */
[----:B---3--:R-:W-:-:S03]  /*13d30*/  IMAD R4, R7, -0x20, R4 ;  /* 0xffffffe007047824 */ /* 0x008fc600078e0204 */
[----:B------:R-:W2:Y:S02]  /*13d40*/  LDL.LU R7, [R1+0x3c04] ;  /* 0x003c040001077983 */ /* 0x000ea40000300800 */
[----:B------:R-:W-:Y:S02]  /*13d50*/  ISETP.GT.AND P0, PT, R4, RZ, PT ;  /* 0x000000ff0400720c */ /* 0x000fe40003f04270 */
[----:B------:R-:W-:-:S11]  /*13d60*/  PRMT R25, RZ, 0x7610, R25 ;  /* 0x00007610ff197816 */ /* 0x000fd60000000019 */
[----:B--2---:R-:W2:Y:S04]  /*13d70*/  @P0 LDG.E.U16 R25, [R6.64] ;  /* 0x0000000606190981 */ /* 0x004ea8000c1e1500 */
[----:B--2---:R0:W-:Y:S04]  /*13d80*/  STL [R1+0x34], R25 ;  /* 0x0000341901007387 */ /* 0x0041e80000100800 */
[----:B0-----:R-:W2:Y:S04]  /*13d90*/  LDL.LU R25, [R1+0x3c00] ;  /* 0x003c000001197983 */ /* 0x001ea80000300800 */
[----:B------:R-:W3:Y:S01]  /*13da0*/  LDL.64 R6, [R1+0x10c8] ;  /* 0x0010c80001067983 */ /* 0x000ee20000100a00 */
[----:B--2---:R-:W-:-:S06]  /*13db0*/  PRMT R25, RZ, 0x7610, R25 ;  /* 0x00007610ff197816 */ /* 0x004fcc0000000019 */
[----:B---3--:R-:W2:Y:S01]  /*13dc0*/  @P0 LDG.E.U16 R25, [R6.64] ;  /* 0x0000000606190981 */ /* 0x008ea2000c1e1500 */
[----:B------:R-:W-:-:S03]  /*13dd0*/  ISETP.GT.AND P1, PT, R4, 0x1, PT ;  /* 0x000000010400780c */ /* 0x000fc60003f24270 */
[----:B--2---:R0:W-:Y:S04]  /*13de0*/  STL [R1+0x30], R25 ;  /* 0x0000301901007387 */ /* 0x0041e80000100800 */
[----:B0-----:R-:W2:Y:S04]  /*13df0*/  LDL.LU R25, [R1+0x3bfc] ;  /* 0x003bfc0001197983 */ /* 0x001ea80000300800 */
[----:B------:R-:W3:Y:S04]  /*13e00*/  LDL R6, [R1+0x1190] ;  /* 0x0011900001067983 */ /* 0x000ee80000100800 */
[----:B------:R-:W3:Y:S01]  /*13e10*/  LDL R7, [R1+0x1194] ;  /* 0x0011940001077983 */ /* 0x000ee20000100800 */
[----:B--2---:R-:W-:-:S02]  /*13e20*/  PRMT R25, RZ, 0x7610, R25 ;  /* 0x00007610ff197816 */ /* 0x004fc40000000019 */
[----:B---3--:R-:W-:-:S04]  /*13e30*/  @P1 LOP3.LUT R7, R7, R6, RZ, 0x3c, !PT ;  /* 0x0000000607071212 */ /* 0x008fc800078e3cff */
[----:B------:R-:W-:-:S04]  /*13e40*/  @P1 LOP3.LUT R6, R7, R6, RZ, 0x3c, !PT ;  /* 0x0000000607061212 */ /* 0x000fc800078e3cff */
[----:B------:R-:W-:-:S05]  /*13e50*/  @P1 LOP3.LUT R7, R7, R6, RZ, 0x3c, !PT ;  /* 0x0000000607071212 */ /* 0x000fca00078e3cff */
[----:B------:R-:W2:Y:S04]  /*13e60*/  @P1 LDG.E.U16 R25, [R6.64] ;  /* 0x0000000606191981 */ /* 0x000ea8000c1e1500 */
        /* <DEDUP_REMOVED lines=8> */
[----:B------:R-:W2:Y:S01]  /*13ef0*/  @P1 LDG.E.U16 R25, [R6.64] ;  /* 0x0000000606191981 */ /* 0x000ea2000c1e1500 */
        /* <DEDUP_REMOVED lines=14> */
[----:B------:R-:W-:-:S02]  /*13fe0*/  PRMT R2, RZ, 0x7610, R2 ;  /* 0x00007610ff027816 */ /* 0x000fc40000000002 */
[----:B---3--:R-:W-:-:S04]  /*13ff0*/  @P0 LOP3.LUT R7, R7, R6, RZ, 0x3c, !PT ;  /* 0x0000000607070212 */ /* 0x008fc800078e3cff */
[----:B------:R-:W-:-:S04]  /*14000*/  @P0 LOP3.LUT R6, R7, R6, RZ, 0x3c, !PT ;  /* 0x0000000607060212 */ /* 0x000fc800078e3cff */
[----:B------:R-:W-:-:S05]  /*14010*/  @P0 LOP3.LUT R7, R7, R6, RZ, 0x3c, !PT ;  /* 0x0000000607070212 */ /* 0x000fca00078e3cff */
[----:B------:R0:W3:Y:S04]  /*14020*/  @P0 LDG.E.U16 R2, [R6.64] ;  /* 0x0000000606020981 */ /* 0x0000e8000c1e1500 */
[----:B0-----:R-:W3:Y:S04]  /*14030*/  LDL R6, [R1+0x1358] ;  /* 0x0013580001067983 */ /* 0x001ee80000100800 */
[----:B------:R-:W3:Y:S01]  /*14040*/  LDL R7, [R1+0x135c] ;  /* 0x00135c0001077983 */ /* 0x000ee20000100800 */
[----:B------:R-:W-:Y:S02]  /*14050*/  ISETP.GT.AND P1, PT, R4, 0x3, PT ;  /* 0x000000030400780c */ /* 0x000fe40003f24270 */
[----:B--2---:R-:W-:-:S11]  /*14060*/  PRMT R25, RZ, 0x7610, R25 ;  /* 0x00007610ff197816 */ /* 0x004fd60000000019 */
[----:B---3--:R-:W-:-:S04]  /*14070*/  @P1 LOP3.LUT R7, R7, R6, RZ, 0x3c, !PT ;  /* 0x0000000607071212 */ /* 0x008fc800078e3cff */
[----:B------:R-:W-:-:S04]  /*14080*/  @P1 LOP3.LUT R6, R7, R6, RZ, 0x3c, !PT ;  /* 0x0000000607061212 */ /* 0x000fc800078e3cff */
[----:B------:R-:W-:-:S05]  /*14090*/  @P1 LOP3.LUT R7, R7, R6, RZ, 0x3c, !PT ;  /* 0x0000000607071212 */ /* 0x000fca00078e3cff */
[----:B------:R-:W2:Y:S04]  /*140a0*/  @P1 LDG.E.U16 R25, [R6.64] ;  /* 0x0000000606191981 */ /* 0x000ea8000c1e1500 */
[----:B------:R-:W-:Y:S04]  /*140b0*/  STL [R1+0x3b50], R2 ;  /* 0x003b500201007387 */ /* 0x000fe80000100800 */
[----:B------:R-:W-:Y:S04]  /*140c0*/  STL [R1+0x3b58], R2 ;  /* 0x003b580201007387 */ /* 0x000fe80000100800 */
[----:B------:R-:W-:Y:S04]  /*140d0*/  STL [R1+0x3b5c], R2 ;  /* 0x003b5c0201007387 */ /* 0x000fe80000100800 */
[----:B------:R-:W-:Y:S04]  /*140e0*/  STL [R1+0x3b60], R2 ;  /* 0x003b600201007387 */ /* 0x000fe80000100800 */
[----:B------:R-:W-:Y:S04]  /*140f0*/  STL [R1+0x3b64], R2 ;  /* 0x003b640201007387 */ /* 0x000fe80000100800 */
[----:B------:R-:W-:Y:S04]  /*14100*/  STL [R1+0x3b68], R2 ;  /* 0x003b680201007387 */ /* 0x000fe80000100800 */
        /* <DEDUP_REMOVED lines=84> */
[----:B------:R-:W3:Y:S01]  /*14650*/  @P1 LDG.E.U16 R24, [R6.64] ;  /* 0x0000000606181981 */ /* 0x000ee2000c1e1500 */
[----:B------:R-:W-:-:S03]  /*14660*/  ISETP.GT.AND P0, PT, R4, 0x8, PT ;  /* 0x000000080400780c */ /* 0x000fc60003f04270 */
[----:B---3--:R0:W-:Y:S04]  /*14670*/  STL [R1+0x1160], R24 ;  /* 0x0011601801007387 */ /* 0x0081e80000100800 */
[----:B0-----:R-:W3:Y:S04]  /*14680*/  LDL.LU R24, [R1+0x3bcc] ;  /* 0x003bcc0001187983 */ /* 0x001ee80000300800 */
[----:B------:R-:W3:Y:S04]  /*14690*/  LDL R6, [R1+0x1308] ;  /* 0x0013080001067983 */ /* 0x000ee80000100800 */
[----:B------:R-:W3:Y:S01]  /*146a0*/  LDL R7, [R1+0x130c] ;  /* 0x00130c0001077983 */ /* 0x000ee20000100800 */
[----:B--2---:R-:W-:-:S02]  /*146b0*/  PRMT R25, RZ, 0x7610, R25 ;  /* 0x00007610ff197816 */ /* 0x004fc40000000019 */
[----:B---3--:R-:W-:-:S04]  /*146c0*/  @P0 LOP3.LUT R7, R7, R6, RZ, 0x3c, !PT ;  /* 0x0000000607070212 */ /* 0x008fc800078e3cff */
[----:B------:R-:W-:-:S04]  /*146d0*/  @P0 LOP3.LUT R6, R7, R6, RZ, 0x3c, !PT ;  /* 0x0000000607060212 */ /* 0x000fc800078e3cff */
[----:B------:R-:W-:-:S05]  /*146e0*/  @P0 LOP3.LUT R7, R7, R6, RZ, 0x3c, !PT ;  /* 0x0000000607070212 */ /* 0x000fca00078e3cff */
[----:B------:R0:W2:Y:S04]  /*146f0*/  @P0 LDG.E.U16 R25, [R6.64] ;  /* 0x0000000606190981 */ /* 0x0000a8000c1e1500 */
[----:B0-----:R-:W3:Y:S04]  /*14700*/  LDL R6, [R1+0x1300] ;  /* 0x0013000001067983 */ /* 0x001ee80000100800 */
[----:B------:R-:W3:Y:S01]  /*14710*/  LDL R7, [R1+0x1304] ;  /* 0x0013040001077983 */ /* 0x000ee20000100800 */
[----:B------:R-:W-:Y:S02]  /*14720*/  PRMT R24, RZ, 0x7610, R24 ;  /* 0x00007610ff187816 */ /* 0x000fe40000000018 */
[----:B---3--:R-:W-:-:S04]  /*14730*/  @P0 LOP3.LUT R7, R7, R6, RZ, 0x3c, !PT ;  /* 0x0000000607070212 */ /* 0x008fc800078e3cff */
[----:B------:R-:W-:-:S04]  /*14740*/  @P0 LOP3.LUT R6, R7, R6, RZ, 0x3c, !PT ;  /* 0x0000000607060212 */ /* 0x000fc800078e3cff */
[----:B------:R-:W-:-:S05]  /*14750*/  @P0 LOP3.LUT R7, R7, R6, RZ, 0x3c, !PT ;  /* 0x0000000607070212 */ /* 0x000fca00078e3cff */
[----:B------:R0:W3:Y:S04]  /*14760*/  @P0 LDG.E.U16 R24, [R6.64] ;  /* 0x0000000606180981 */ /* 0x0000e8000c1e1500 */
[----:B0-----:R-:W2:Y:S04]  /*14770*/  LDL R6, [R1+0x12f8] ;  /* 0x0012f80001067983 */ /* 0x001ea80000100800 */
[----:B------:R-:W2:Y:S01]  /*14780*/  LDL R7, [R1+0x12fc] ;  /* 0x0012fc0001077983 */ /* 0x000ea20000100800 */
[----:B------:R-:W-:Y:S02]  /*14790*/  ISETP.GT.AND P1, PT, R4, 0x9, PT ;  /* 0x000000090400780c */ /* 0x000fe40003f24270 */
[----:B------:R-:W-:-:S11]  /*147a0*/  PRMT R5, RZ, 0x7610, R5 ;  /* 0x00007610ff057816 */ /* 0x000fd60000000005 */
[----:B--2---:R-:W-:-:S04]  /*147b0*/  @P1 LOP3.LUT R7, R7, R6, RZ, 0x3c, !PT ;  /* 0x0000000607071212 */ /* 0x004fc800078e3cff */
        /* <DEDUP_REMOVED lines=21> */
[----:B------:R-:W3:Y:S04]  /*14910*/  @P0 LDG.E.U16 R15, [R6.64] ;  /* 0x00000006060f0981 */ /* 0x000ee8000c1e1500 */
[----:B---3--:R0:W-:Y:S04]  /*14920*/  STL [R1+0x2c], R15 ;  /* 0x00002c0f01007387 */ /* 0x0081e80000100800 */
[----:B0-----:R-:W3:Y:S04]  /*14930*/  LDL.LU R15, [R1+0x3bc0] ;  /* 0x003bc000010f7983 */ /* 0x001ee80000300800 */
[----:B------:R-:W2:Y:S04]  /*14940*/  LDL R6, [R1+0x12e0] ;  /* 0x0012e00001067983 */ /* 0x000ea80000100800 */
[----:B------:R-:W2:Y:S01]  /*14950*/  LDL R7, [R1+0x12e4] ;  /* 0x0012e40001077983 */ /* 0x000ea20000100800 */
[----:B------:R-:W-:-:S02]  /*14960*/  PRMT R14, RZ, 0x7610, R14 ;  /* 0x00007610ff0e7816 */ /* 0x000fc4000000000e */
[----:B--2---:R-:W-:-:S04]  /*14970*/  @P0 LOP3.LUT R7, R7, R6, RZ, 0x3c, !PT ;  /* 0x0000000607070212 */ /* 0x004fc800078e3cff */
[----:B------:R-:W-:-:S04]  /*14980*/  @P0 LOP3.LUT R6, R7, R6, RZ, 0x3c, !PT ;  /* 0x0000000607060212 */ /* 0x000fc800078e3cff */
[----:B------:R-:W-:-:S05]  /*14990*/  @P0 LOP3.LUT R7, R7, R6, RZ, 0x3c, !PT ;  /* 0x0000000607070212 */ /* 0x000fca00078e3cff */
[----:B------:R-:W2:Y:S01]  /*149a0*/  @P0 LDG.E.U16 R14, [R6.64] ;  /* 0x00000006060e0981 */ /* 0x000ea2000c1e1500 */
[----:B------:R-:W-:-:S03]  /*149b0*/  ISETP.GT.AND P1, PT, R4, 0xb, PT ;  /* 0x0000000b0400780c */ /* 0x000fc60003f24270 */
[----:B--2---:R0:W-:Y:S04]  /*149c0*/  STL [R1+0x28], R14 ;  /* 0x0000280e01007387 */ /* 0x0041e80000100800 */
[----:B0-----:R-:W2:Y:S04]  /*149d0*/  LDL.LU R14, [R1+0x3bbc] ;  /* 0x003bbc00010e7983 */ /* 0x001ea80000300800 */
[----:B------:R-:W2:Y:S04]  /*149e0*/  LDL R6, [R1+0x12d8] ;  /* 0x0012d80001067983 */ /* 0x000ea80000100800 */
[----:B------:R-:W2:Y:S01]  /*149f0*/  LDL R7, [R1+0x12dc] ;  /* 0x0012dc0001077983 */ /* 0x000ea20000100800 */
[----:B------:R-:W-:-:S02]  /*14a00*/  PRMT R19, RZ, 0x7610, R19 ;  /* 0x00007610ff137816 */ /* 0x000fc40000000013 */
[----:B--2---:R-:W-:-:S04]  /*14a10*/  @P1 LOP3.LUT R7, R7, R6, RZ, 0x3c, !PT ;  /* 0x0000000607071212 */ /* 0x004fc800078e3cff */
[----:B------:R-:W-:-:S04]  /*14a20*/  @P1 LOP3.LUT R6, R7, R6, RZ, 0x3c, !PT ;  /* 0x0000000607061212 */ /* 0x000fc800078e3cff */
[----:B------:R-:W-:-:S05]  /*14a30*/  @P1 LOP3.LUT R7, R7, R6, RZ, 0x3c, !PT ;  /* 0x0000000607071212 */ /* 0x000fca00078e3cff */
[----:B------:R-:W2:Y:S04]  /*14a40*/  @P1 LDG.E.U16 R19, [R6.64] ;  /* 0x0000000606131981 */ /* 0x000ea8000c1e1500 */
        /* <DEDUP_REMOVED lines=8> */
[----:B------:R0:W2:Y:S04]  /*14ad0*/  @P1 LDG.E.U16 R29, [R6.64] ;  /* 0x00000006061d1981 */ /* 0x0000a8000c1e1500 */
        /* <DEDUP_REMOVED lines=8> */
[----:B------:R-:W-:Y:S04]  /*14b60*/  STL [R1+0x3b3c], R29 ;  /* 0x003b3c1d01007387 */ /* 0x000fe80000100800 */
[----:B------:R-:W-:Y:S04]  /*14b70*/  STL [R1+0x3b40], R29 ;  /* 0x003b401d01007387 */ /* 0x000fe80000100800 */
        /* <DEDUP_REMOVED lines=65> */
[----:B0-----:R-:W4:Y:S04]  /*14f90*/  LDL R6, [R1+0x1288] ;  /* 0x0012880001067983 */ /* 0x001f280000100800 */
[----:B------:R-:W4:Y:S01]  /*14fa0*/  LDL R7, [R1+0x128c] ;  /* 0x00128c0001077983 */ /* 0x000f220000100800 */
[----:B------:R-:W-:Y:S02]  /*14fb0*/  ISETP.GT.AND P0, PT, R4, 0x10, PT ;  /* 0x000000100400780c */ /* 0x000fe40003f04270 */
[----:B---3--:R-:W-:Y:S01]  /*14fc0*/  PRMT R15, RZ, 0x7610, R15 ;  /* 0x00007610ff0f7816 */ /* 0x008fe2000000000f */
[----:B--2---:R0:W-:Y:S01]  /*14fd0*/  STL [R1+0x1158], R5 ;  /* 0x0011580501007387 */ /* 0x0041e20000100800 */
[----:B------:R-:W-:-:S02]  /*14fe0*/  PRMT R14, RZ, 0x7610, R14 ;  /* 0x00007610ff0e7816 */ /* 0x000fc4000000000e */
[----:B------:R-:W-:Y:S02]  /*14ff0*/  ISETP.GT.AND P1, PT, R4, 0x11, PT ;  /* 0x000000110400780c */ /* 0x000fe40003f24270 */
[----:B------:R-:W-:Y:S02]  /*15000*/  PRMT R19, RZ, 0x7610, R19 ;  /* 0x00007610ff137816 */ /* 0x000fe40000000013 */
[----:B------:R-:W-:Y:S01]  /*15010*/  PRMT R11, RZ, 0x7610, R11 ;  /* 0x00007610ff0b7816 */ /* 0x000fe2000000000b */
[----:B0-----:R-:W2:Y:S02]  /*15020*/  LDL R5, [R1+0x1204] ;  /* 0x0012040001057983 */ /* 0x001ea40000100800 */
[----:B----4-:R-:W-:-:S04]  /*15030*/  @P0 LOP3.LUT R7, R7, R6, RZ, 0x3c, !PT ;  /* 0x0000000607070212 */ /* 0x010fc800078e3cff */
[----:B------:R-:W-:-:S04]  /*15040*/  @P0 LOP3.LUT R6, R7, R6, RZ, 0x3c, !PT ;  /* 0x0000000607060212 */ /* 0x000fc800078e3cff */
[----:B------:R-:W-:-:S05]  /*15050*/  @P0 LOP3.LUT R7, R7, R6, RZ, 0x3c, !PT ;  /* 0x0000000607070212 */ /* 0x000fca00078e3cff */
[----:B------:R0:W3:Y:S04]  /*15060*/  @P0 LDG.E.U16 R15, [R6.64] ;  /* 0x00000006060f0981 */ /* 0x0000e8000c1e1500 */
[----:B0-----:R-:W4:Y:S04]  /*15070*/  LDL R6, [R1+0x1280] ;  /* 0x0012800001067983 */ /* 0x001f280000100800 */
[----:B------:R-:W4:Y:S02]  /*15080*/  LDL R7, [R1+0x1284] ;  /* 0x0012840001077983 */ /* 0x000f240000100800 */
[----:B----4-:R-:W-:-:S04]  /*15090*/  @P0 LOP3.LUT R7, R7, R6, RZ, 0x3c, !PT ;  /* 0x0000000607070212 */ /* 0x010fc800078e3cff */
[----:B------:R-:W-:-:S04]  /*150a0*/  @P0 LOP3.LUT R6, R7, R6, RZ, 0x3c, !PT ;  /* 0x0000000607060212 */ /* 0x000fc800078e3cff */
[----:B------:R-:W-:-:S05]  /*150b0*/  @P0 LOP3.LUT R7, R7, R6, RZ, 0x3c, !PT ;  /* 0x0000000607070212 */ /* 0x000fca00078e3cff */
[----:B------:R0:W4:Y:S04]  /*150c0*/  @P0 LDG.E.U16 R14, [R6.64] ;  /* 0x00000006060e0981 */ /* 0x000128000c1e1500 */
[----:B0-----:R-:W2:Y:S04]  /*150d0*/  LDL R6, [R1+0x1278] ;  /* 0x0012780001067983 */ /* 0x001ea80000100800 */
[----:B------:R-:W2:Y:S02]  /*150e0*/  LDL R7, [R1+0x127c] ;  /* 0x00127c0001077983 */ /* 0x000ea40000100800 */
[----:B--2---:R-:W-:-:S04]  /*150f0*/  @P1 LOP3.LUT R7, R7, R6, RZ, 0x3c, !PT ;  /* 0x0000000607071212 */ /* 0x004fc800078e3cff */
[----:B------:R-:W-:-:S04]  /*15100*/  @P1 LOP3.LUT R6, R7, R6, RZ, 0x3c, !PT ;  /* 0x0000000607061212 */ /* 0x000fc800078e3cff */
[----:B------:R-:W-:-:S05]  /*15110*/  @P1 LOP3.LUT R7, R7, R6, RZ, 0x3c, !PT ;  /* 0x0000000607071212 */ /* 0x000fca00078e3cff */
[----:B------:R0:W2:Y:S04]  /*15120*/  @P1 LDG.E.U16 R19, [R6.64] ;  /* 0x0000000606131981 */ /* 0x0000a8000c1e1500 */
[----:B0-----:R-:W3:Y:S04]  /*15130*/  LDL R6, [R1+0x1208] ;  /* 0x0012080001067983 */ /* 0x001ee80000100800 */
[----:B------:R-:W3:Y:S01]  /*15140*/  LDL R7, [R1+0x120c] ;  /* 0x00120c0001077983 */ /* 0x000ee20000100800 */
[----:B------:R-:W-:-:S03]  /*15150*/  ISETP.GT.AND P0, PT, R4, 0x18, PT ;  /* 0x000000180400780c */ /* 0x000fc60003f04270 */
[----:B--2---:R-:W-:Y:S10]  /*15160*/  STL [R1+0x3b54], R19 ;  /* 0x003b541301007387 */ /* 0x004ff40000100800 */
[----:B---3--:R-:W-:-:S04]  /*15170*/  @P0 LOP3.LUT R7, R7, R6, RZ, 0x3c, !PT ;  /* 0x0000000607070212 */ /* 0x008fc800078e3cff */
[----:B------:R-:W-:-:S04]  /*15180*/  @P0 LOP3.LUT R6, R7, R6, RZ, 0x3c, !PT ;  /* 0x0000000607060212 */ /* 0x000fc800078e3cff */
[----:B------:R-:W-:-:S05]  /*15190*/  @P0 LOP3.LUT R7, R7, R6, RZ, 0x3c, !PT ;  /* 0x0000000607070212 */ /* 0x000fca00078e3cff */
[----:B------:R0:W2:Y:S04]  /*151a0*/  @P0 LDG.E.U16 R11, [R6.64] ;  /* 0x00000006060b0981 */ /* 0x0000a8000c1e1500 */
[----:B0-----:R-:W3:Y:S01]  /*151b0*/  LDL R7, [R1+0x1200] ;  /* 0x0012000001077983 */ /* 0x001ee20000100800 */
[----:B------:R-:W-:Y:S01]  /*151c0*/  PRMT R10, RZ, 0x7610, R10 ;  /* 0x00007610ff0a7816 */ /* 0x000fe2000000000a */
[----:B------:R-:W-:Y:S01]  /*151d0*/  @P0 IMAD.MOV.U32 R6, RZ, RZ, R5 ;  /* 0x000000ffff060224 */ /* 0x000fe200078e0005 */
[----:B------:R-:W-:Y:S01]  /*151e0*/  PRMT R18, RZ, 0x7610, R18 ;  /* 0x00007610ff127816 */ /* 0x000fe20000000012 */
[----:B------:R-:W2:Y:S04]  /*151f0*/  LDL R5, [R1+0x1254] ;  /* 0x0012540001057983 */ /* 0x000ea80000100800 */
[----:B---3--:R0:W3:Y:S04]  /*15200*/  @P0 LDG.E.U16 R10, [R6.64] ;  /* 0x00000006060a0981 */ /* 0x0080e8000c1e1500 */
[----:B0-----:R-:W2:Y:S04]  /*15210*/  LDL R6, [R1+0x1270] ;  /* 0x0012700001067983 */ /* 0x001ea80000100800 */
[----:B------:R-:W2:Y:S02]  /*15220*/  LDL R7, [R1+0x1274] ;  /* 0x0012740001077983 */ /* 0x000ea40000100800 */
        /* <DEDUP_REMOVED lines=11> */
[----:B------:R0:W2:Y:S04]  /*152e0*/  @P0 LDG.E.U16 R23, [R6.64] ;  /* 0x0000000606170981 */ /* 0x0000a8000c1e1500 */
[----:B0-----:R-:W2:Y:S04]  /*152f0*/  LDL R6, [R1+0x1260] ;  /* 0x0012600001067983 */ /* 0x001ea80000100800 */
[----:B------:R-:W2:Y:S01]  /*15300*/  LDL R7, [R1+0x1264] ;  /* 0x0012640001077983 */ /* 0x000ea20000100800 */
[----:B------:R-:W-:Y:S02]  /*15310*/  PRMT R22, RZ, 0x7610, R22 ;  /* 0x00007610ff167816 */ /* 0x000fe40000000016 */
        /* <DEDUP_REMOVED lines=11> */
[----:B------:R-:W2:Y:S01]  /*153d0*/  @P1 LDG.E.U16 R8, [R6.64] ;  /* 0x0000000606081981 */ /* 0x000ea2000c1e1500 */
[----:B------:R-:W-:-:S03]  /*153e0*/  PRMT R13, RZ, 0x7610, R13 ;  /* 0x00007610ff0d7816 */ /* 0x000fc6000000000d */
[----:B--2---:R0:W-:Y:S04]  /*153f0*/  STL [R1+0x4], R8 ;  /* 0x0000040801007387 */ /* 0x0041e80000100800 */
[----:B0-----:R-:W2:Y:S04]  /*15400*/  LDL.LU R8, [R1+0x3b9c] ;  /* 0x003b9c0001087983 */ /* 0x001ea80000300800 */
[----:B------:R-:W2:Y:S01]  /*15410*/  LDL R7, [R1+0x1250] ;  /* 0x0012500001077983 */ /* 0x000ea20000100800 */
[----:B------:R-:W-:-:S03]  /*15420*/  @P1 IMAD.MOV.U32 R6, RZ, RZ, R5 ;  /* 0x000000ffff061224 */ /* 0x000fc600078e0005 */
[----:B------:R-:W3:Y:S04]  /*15430*/  LDL R5, [R1+0x123c] ;  /* 0x00123c0001057983 */ /* 0x000ee80000100800 */
[----:B--2---:R-:W2:Y:S01]  /*15440*/  @P1 LDG.E.U16 R13, [R6.64] ;  /* 0x00000006060d1981 */ /* 0x004ea2000c1e1500 */
[----:B------:R-:W-:-:S03]  /*15450*/  ISETP.GT.AND P0, PT, R4, 0x14, PT ;  /* 0x000000140400780c */ /* 0x000fc60003f04270 */
[----:B--2---:R0:W-:Y:S04]  /*15460*/  STL [R1], R13 ;  /* 0x0000000d01007387 */ /* 0x0041e80000100800 */
        /* <DEDUP_REMOVED lines=31> */
[----:B------:R-:W2:Y:S01]  /*15660*/  @P0 LDG.E.U16 R17, [R6.64] ;  /* 0x0000000606110981 */ /* 0x000ea2000c1e1500 */
[----:B------:R-:W-:Y:S02]  /*15670*/  ISETP.GT.AND P1, PT, R4, 0x15, PT ;  /* 0x000000150400780c */ /* 0x000fe40003f24270 */
[----:B------:R-:W-:Y:S01]  /*15680*/  PRMT R28, RZ, 0x7610, R28 ;  /* 0x00007610ff1c7816 */ /* 0x000fe2000000001c */
[----:B--2---:R0:W-:Y:S04]  /*15690*/  STL [R1+0x8], R17 ;  /* 0x0000081101007387 */ /* 0x0041e80000100800 */
[----:B0-----:R-:W2:Y:S04]  /*156a0*/  LDL.LU R17, [R1+0x3b90] ;  /* 0x003b900001117983 */ /* 0x001ea80000300800 */
[----:B------:R-:W2:Y:S02]  /*156b0*/  LDL R7, [R1+0x1238] ;  /* 0x0012380001077983 */ /* 0x000ea40000100800 */
[----:B---3--:R-:W-:Y:S01]  /*156c0*/  @P1 IMAD.MOV.U32 R6, RZ, RZ, R5 ;  /* 0x000000ffff061224 */ /* 0x008fe200078e0005 */
[----:B------:R-:W-:Y:S01]  /*156d0*/  PRMT R16, RZ, 0x7610, R16 ;  /* 0x00007610ff107816 */ /* 0x000fe20000000010 */
[----:B------:R-:W3:Y:S04]  /*156e0*/  LDL R5, [R1+0x11ec] ;  /* 0x0011ec0001057983 */ /* 0x000ee80000100800 */
[----:B--2---:R0:W2:Y:S04]  /*156f0*/  @P1 LDG.E.U16 R28, [R6.64] ;  /* 0x00000006061c1981 */ /* 0x0040a8000c1e1500 */
[----:B0-----:R-:W2:Y:S04]  /*15700*/  LDL R6, [R1+0x1230] ;  /* 0x0012300001067983 */ /* 0x001ea80000100800 */
[----:B------:R-:W2:Y:S02]  /*15710*/  LDL R7, [R1+0x1234] ;  /* 0x0012340001077983 */ /* 0x000ea40000100800 */
[----:B--2---:R-:W-:-:S04]  /*15720*/  @P1 LOP3.LUT R7, R7, R6, RZ, 0x3c, !PT ;  /* 0x0000000607071212 */ /* 0x004fc800078e3cff */
        /* <DEDUP_REMOVED lines=11> */
[----:B------:R-:W2:Y:S04]  /*157e0*/  LDL R6, [R1+0x1228] ;  /* 0x0012280001067983 */ /* 0x000ea80000100800 */
[----:B------:R-:W2:Y:S01]  /*157f0*/  LDL R7, [R1+0x122c] ;  /* 0x00122c0001077983 */ /* 0x000ea20000100800 */
[----:B------:R-:W-:-:S02]  /*15800*/  ISETP.GT.AND P0, PT, R4, 0x16, PT ;  /* 0x000000160400780c */ /* 0x000fc40003f04270 */
[----:B------:R-:W-:-:S11]  /*15810*/  PRMT R21, RZ, 0x7610, R21 ;  /* 0x00007610ff157816 */ /* 0x000fd60000000015 */
        /* <DEDUP_REMOVED lines=19> */
[----:B------:R-:W-:-:S02]  /*15950*/  PRMT R12, RZ, 0x7610, R12 ;  /* 0x00007610ff0c7816 */ /* 0x000fc4000000000c */
[----:B------:R-:W-:Y:S01]  /*15960*/  ISETP.GT.AND P0, PT, R4, 0x17, PT ;  /* 0x000000170400780c */ /* 0x000fe20003f04270 */
[----:B------:R-:W3:Y:S04]  /*15970*/  LDL R5, [R1+0x11d4] ;  /* 0x0011d40001057983 */ /* 0x000ee80000100800 */
[----:B--2---:R0:W2:Y:S04]  /*15980*/  @P1 LDG.E.U16 R13, [R6.64] ;  /* 0x00000006060d1981 */ /* 0x0040a8000c1e1500 */
        /* <DEDUP_REMOVED lines=32> */
[----:B0-----:R-:W2:Y:S01]  /*15b90*/  LDL R7, [R1+0x11d0] ;  /* 0x0011d00001077983 */ /* 0x001ea20000100800 */
[----:B------:R-:W-:Y:S01]  /*15ba0*/  PRMT R16, RZ, 0x7610, R16 ;  /* 0x00007610ff107816 */ /* 0x000fe20000000010 */
[----:B---3--:R-:W-:Y:S01]  /*15bb0*/  @P1 IMAD.MOV.U32 R6, RZ, RZ, R5 ;  /* 0x000000ffff061224 */ /* 0x008fe200078e0005 */
[----:B------:R-:W-:Y:S01]  /*15bc0*/  ISETP.GT.AND P0, PT, R4, 0x1c, PT ;  /* 0x0000001c0400780c */ /* 0x000fe20003f04270 */
[----:B------:R-:W3:Y:S04]  /*15bd0*/  LDL R5, [R1+0x11b4] ;  /* 0x0011b40001057983 */ /* 0x000ee80000100800 */
[----:B--2---:R0:W2:Y:S04]  /*15be0*/  @P1 LDG.E.U16 R16, [R6.64] ;  /* 0x0000000606101981 */ /* 0x0040a8000c1e1500 */
[----:B0-----:R-:W2:Y:S04]  /*15bf0*/  LDL R6, [R1+0x11c8] ;  /* 0x0011c80001067983 */ /* 0x001ea80000100800 */
[----:B------:R-:W2:Y:S01]  /*15c00*/  LDL R7, [R1+0x11cc] ;  /* 0x0011cc0001077983 */ /* 0x000ea20000100800 */
[----:B------:R-:W-:-:S02]  /*15c10*/  PRMT R21, RZ, 0x7610, R21 ;  /* 0x00007610ff157816 */ /* 0x000fc40000000015 */
[----:B--2---:R-:W-:-:S04]  /*15c20*/  @P0 LOP3.LUT R7, R7, R6, RZ, 0x3c, !PT ;  /* 0x0000000607070212 */ /* 0x004fc800078e3cff */
[----:B------:R-:W-:-:S04]  /*15c30*/  @P0 LOP3.LUT R6, R7, R6, RZ, 0x3c, !PT ;  /* 0x0000000607060212 */ /* 0x000fc800078e3cff */
[----:B------:R-:W-:-:S05]  /*15c40*/  @P0 LOP3.LUT R7, R7, R6, RZ, 0x3c, !PT ;  /* 0x0000000607070212 */ /* 0x000fca00078e3cff */
[----:B------:R0:W2:Y:S04]  /*15c50*/  @P0 LDG.E.U16 R21, [R6.64] ;  /* 0x0000000606150981 */ /* 0x0000a8000c1e1500 */
[----:B0-----:R-:W3:Y:S04]  /*15c60*/  LDL R6, [R1+0x11c0] ;  /* 0x0011c00001067983 */ /* 0x001ee80000100800 */
[----:B------:R-:W3:Y:S01]  /*15c70*/  LDL R7, [R1+0x11c4] ;  /* 0x0011c40001077983 */ /* 0x000ee20000100800 */
[----:B------:R-:W-:-:S03]  /*15c80*/  PRMT R20, RZ, 0x7610, R20 ;  /* 0x00007610ff147816 */ /* 0x000fc60000000014 */
[----:B--2---:R-:W-:Y:S01]  /*15c90*/  STL [R1+0x3b08], R21 ;  /* 0x003b081501007387 */ /* 0x004fe20000100800 */
[----:B---3--:R-:W-:-:S04]  /*15ca0*/  @P0 LOP3.LUT R7, R7, R6, RZ, 0x3c, !PT ;  /* 0x0000000607070212 */ /* 0x008fc800078e3cff */
[----:B------:R-:W-:-:S04]  /*15cb0*/  @P0 LOP3.LUT R6, R7, R6, RZ, 0x3c, !PT ;  /* 0x0000000607060212 */ /* 0x000fc800078e3cff */
[----:B------:R-:W-:Y:S01]  /*15cc0*/  @P0 LOP3.LUT R7, R7, R6, RZ, 0x3c, !PT ;  /* 0x0000000607070212 */ /* 0x000fe200078e3cff */
[----:B------:R-:W-:Y:S04]  /*15cd0*/  STL [R1+0x3b0c], R21 ;  /* 0x003b0c1501007387 */ /* 0x000fe80000100800 */
[----:B------:R0:W2:Y:S04]  /*15ce0*/  @P0 LDG.E.U16 R20, [R6.64] ;  /* 0x0000000606140981 */ /* 0x0000a8000c1e1500 */
[----:B0-----:R-:W3:Y:S04]  /*15cf0*/  LDL R6, [R1+0x11b8] ;  /* 0x0011b80001067983 */ /* 0x001ee80000100800 */
[----:B------:R-:W3:Y:S01]  /*15d00*/  LDL R7, [R1+0x11bc] ;  /* 0x0011bc0001077983 */ /* 0x000ee20000100800 */
[----:B------:R-:W-:-:S02]  /*15d10*/  ISETP.GT.AND P1, PT, R4, 0x1d, PT ;  /* 0x0000001d0400780c */ /* 0x000fc40003f24270 */
[----:B------:R-:W-:Y:S01]  /*15d20*/  PRMT R27, RZ, 0x7610, R27 ;  /* 0x00007610ff1b7816 */ /* 0x000fe2000000001b */
[----:B--2---:R-:W-:Y:S10]  /*15d30*/  STL [R1+0x3b14], R20 ;  /* 0x003b141401007387 */ /* 0x004ff40000100800 */
[----:B---3--:R-:W-:-:S04]  /*15d40*/  @P1 LOP3.LUT R7, R7, R6, RZ, 0x3c, !PT ;  /* 0x0000000607071212 */ /* 0x008fc800078e3cff */
[----:B------:R-:W-:-:S04]  /*15d50*/  @P1 LOP3.LUT R6, R7, R6, RZ, 0x3c, !PT ;  /* 0x0000000607061212 */ /* 0x000fc800078e3cff */
[----:B------:R-:W-:Y:S01]  /*15d60*/  @P1 LOP3.LUT R7, R7, R6, RZ, 0x3c, !PT ;  /* 0x0000000607071212 */ /* 0x000fe200078e3cff */
[----:B------:R0:W-:Y:S04]  /*15d70*/  STL [R1+0x3b18], R20 ;  /* 0x003b181401007387 */ /* 0x0001e80000100800 */
[----:B------:R1:W2:Y:S04]  /*15d80*/  @P1 LDG.E.U16 R27, [R6.64] ;  /* 0x00000006061b1981 */ /* 0x0002a8000c1e1500 */
[----:B-1----:R-:W3:Y:S01]  /*15d90*/  LDL R7, [R1+0x11b0] ;  /* 0x0011b00001077983 */ /* 0x002ee20000100800 */
[----:B------:R-:W-:Y:S01]  /*15da0*/  PRMT R26, RZ, 0x7610, R26 ;  /* 0x00007610ff1a7816 */ /* 0x000fe2000000001a */
[----:B------:R-:W-:-:S02]  /*15db0*/  @P1 IMAD.MOV.U32 R6, RZ, RZ, R5 ;  /* 0x000000ffff061224 */ /* 0x000fc400078e0005 */
[----:B--2---:R-:W-:Y:S01]  /*15dc0*/  STL [R1+0x3aec], R27 ;  /* 0x003aec1b01007387 */ /* 0x004fe20000100800 */
[----:B------:R-:W-:Y:S02]  /*15dd0*/  ISETP.GT.AND P0, PT, R4, 0x1e, PT ;  /* 0x0000001e0400780c */ /* 0x000fe40003f04270 */
[----:B0-----:R-:W-:Y:S01]  /*15de0*/  PRMT R20, RZ, 0x7610, R20 ;  /* 0x00007610ff147816 */ /* 0x001fe20000000014 */
[----:B------:R-:W2:Y:S04]  /*15df0*/  LDL R5, [R1+0x119c] ;  /* 0x00119c0001057983 */ /* 0x000ea80000100800 */
[----:B---3--:R0:W3:Y:S04]  /*15e00*/  @P1 LDG.E.U16 R26, [R6.64] ;  /* 0x00000006061a1981 */ /* 0x0080e8000c1e1500 */
[----:B0-----:R-:W2:Y:S04]  /*15e10*/  LDL R6, [R1+0x11a8] ;  /* 0x0011a80001067983 */ /* 0x001ea80000100800 */
[----:B------:R-:W2:Y:S02]  /*15e20*/  LDL R7, [R1+0x11ac] ;  /* 0x0011ac0001077983 */ /* 0x000ea40000100800 */
[----:B--2---:R-:W-:-:S04]  /*15e30*/  @P0 LOP3.LUT R7, R7, R6, RZ, 0x3c, !PT ;  /* 0x0000000607070212 */ /* 0x004fc800078e3cff */
[----:B------:R-:W-:-:S04]  /*15e40*/  @P0 LOP3.LUT R6, R7, R6, RZ, 0x3c, !PT ;  /* 0x0000000607060212 */ /* 0x000fc800078e3cff */
[----:B------:R-:W-:-:S05]  /*15e50*/  @P0 LOP3.LUT R7, R7, R6, RZ, 0x3c, !PT ;  /* 0x0000000607070212 */ /* 0x000fca00078e3cff */
[----:B------:R-:W2:Y:S04]  /*15e60*/  @P0 LDG.E.U16 R20, [R6.64] ;  /* 0x0000000606140981 */ /* 0x000ea8000c1e1500 */
[----:B---3--:R-:W-:Y:S04]  /*15e70*/  STL [R1+0x3ae8], R26 ;  /* 0x003ae81a01007387 */ /* 0x008fe80000100800 */
[----:B------:R-:W-:Y:S04]  /*15e80*/  STL [R1+0x3b04], R26 ;  /* 0x003b041a01007387 */ /* 0x000fe80000100800 */
[----:B------:R-:W-:Y:S04]  /*15e90*/  STL [R1+0x3b1c], R26 ;  /* 0x003b1c1a01007387 */ /* 0x000fe80000100800 */
[----:B------:R-:W-:Y:S04]  /*15ea0*/  STL [R1+0x3b20], R26 ;  /* 0x003b201a01007387 */ /* 0x000fe80000100800 */
[----:B--2---:R0:W-:Y:S04]  /*15eb0*/  STL [R1+0x18], R20 ;  /* 0x0000181401007387 */ /* 0x0041e80000100800 */
[----:B------:R-:W2:Y:S04]  /*15ec0*/  LDL R6, [R1+0x11a0] ;  /* 0x0011a00001067983 */ /* 0x000ea80000100800 */
[----:B------:R-:W2:Y:S04]  /*15ed0*/  LDL R7, [R1+0x11a4] ;  /* 0x0011a40001077983 */ /* 0x000ea80000100800 */
[----:B0-----:R-:W0:Y:S01]  /*15ee0*/  S2R R20, SR_TID.X ;  /* 0x0000000000147919 */ /* 0x001e220000002100 */
[----:B------:R-:W-:-:S02]  /*15ef0*/  PRMT R28, RZ, 0x7610, R28 ;  /* 0x00007610ff1c7816 */ /* 0x000fc4000000001c */
[----:B------:R-:W-:Y:S02]  /*15f00*/  ISETP.GT.AND P1, PT, R4, 0x1f, PT ;  /* 0x0000001f0400780c */ /* 0x000fe40003f24270 */
[----:B0-----:R-:W-:Y:S02]  /*15f10*/  LOP3.LUT R20, R20, 0x1f, RZ, 0xc0, !PT ;  /* 0x0000001f14147812 */ /* 0x001fe400078ec0ff */
[----:B--2---:R-:W-:-:S04]  /*15f20*/  @P0 LOP3.LUT R7, R7, R6, RZ, 0x3c, !PT ;  /* 0x0000000607070212 */ /* 0x004fc800078e3cff */
[----:B------:R-:W-:-:S04]  /*15f30*/  @P0 LOP3.LUT R6, R7, R6, RZ, 0x3c, !PT ;  /* 0x0000000607060212 */ /* 0x000fc800078e3cff */
[----:B------:R-:W-:-:S05]  /*15f40*/  @P0 LOP3.LUT R7, R7, R6, RZ, 0x3c, !PT ;  /* 0x0000000607070212 */ /* 0x000fca00078e3cff */
[----:B------:R0:W2:Y:S01]  /*15f50*/  @P0 LDG.E.U16 R28, [R6.64] ;  /* 0x00000006061c0981 */ /* 0x0000a2000c1e1500 */
[----:B------:R-:W-:-:S03]  /*15f60*/  ISETP.GE.AND P0, PT, R20, R4, PT ;  /* 0x000000041400720c */ /* 0x000fc60003f06270 */
[----:B------:R-:W3:Y:S01]  /*15f70*/  LDL R4, [R1+0x1198] ;  /* 0x0011980001047983 */ /* 0x000ee20000100800 */
[----:B0-----:R-:W-:Y:S02]  /*15f80*/  PRMT R7, RZ, 0x7610, R7 ;  /* 0x00007610ff077816 */ /* 0x001fe40000000007 */
[----:B---3--:R-:W-:-:S04]  /*15f90*/  @P1 LOP3.LUT R5, R5, R4, RZ, 0x3c, !PT ;  /* 0x0000000405051212 */ /* 0x008fc800078e3cff */
[----:B------:R-:W-:-:S04]  /*15fa0*/  @P1 LOP3.LUT R4, R5, R4, RZ, 0x3c, !PT ;  /* 0x0000000405041212 */ /* 0x000fc800078e3cff */
[----:B------:R-:W-:Y:S01]  /*15fb0*/  @P1 LOP3.LUT R5, R5, R4, RZ, 0x3c, !PT ;  /* 0x0000000405051212 */ /* 0x000fe200078e3cff */
[----:B--2---:R0:W-:Y:S04]  /*15fc0*/  STL [R1+0x14], R28 ;  /* 0x0000141c01007387 */ /* 0x0041e80000100800 */
[----:B------:R1:W2:Y:S01]  /*15fd0*/  @P1 LDG.E.U16 R7, [R4.64] ;  /* 0x0000000604071981 */ /* 0x0002a2000c1e1500 */
[----:B------:R-:W-:-:S03]  /*15fe0*/  PRMT R0, RZ, 0x7610, R0 ;  /* 0x00007610ff007816 */ /* 0x000fc60000000000 */
[----:B------:R-:W3:Y:S04]  /*15ff0*/  LDL R20, [R1+0x1760] ;  /* 0x0017600001147983 */ /* 0x000ee80000100800 */
[----:B0-----:R-:W2:Y:S04]  /*16000*/  LDL R28, [R1+0x175c] ;  /* 0x00175c00011c7983 */ /* 0x001ea80000100800 */
[----:B-1----:R-:W2:Y:S04]  /*16010*/  LDL R4, [R1+0x1178] ;  /* 0x0011780001047983 */ /* 0x002ea80000100800 */
        /* <DEDUP_REMOVED lines=8> */
[----:B------:R-:W-:Y:S01]  /*160a0*/  STL [R1+0x3b2c], R7 ;  /* 0x003b2c0701007387 */ /* 0x000fe20000100800 */
[----:B------:R-:W-:-:S03]  /*160b0*/  PRMT R29, RZ, 0x7610, R29 ;  /* 0x00007610ff1d7816 */ /* 0x000fc6000000001d */
[----:B------:R-:W-:Y:S06]  /*160c0*/  BAR.SYNC.DEFER_BLOCKING 0x0 ;  /* 0x0000000000007b1d */ /* 0x000fec0000010000 */
[----:B--2---:R0:W-:Y:S04]  /*160d0*/  STL [R1+0x3c], R0 ;  /* 0x00003c0001007387 */ /* 0x0041e80000100800 */
[----:B0-----:R-:W2:Y:S04]  /*160e0*/  LDL.LU R0, [R1+0x3b78] ;  /* 0x003b780001007983 */ /* 0x001ea80000300800 */
[----:B------:R-:W2:Y:S02]  /*160f0*/  LDL R5, [R1+0x1384] ;  /* 0x0013840001057983 */ /* 0x000ea40000100800 */
[----:B--2---:R-:W-:-:S02]  /*16100*/  @!P0 IMAD.MOV.U32 R4, RZ, RZ, R5 ;  /* 0x000000ffff048224 */ /* 0x004fc400078e0005 */
[----:B------:R-:W-:-:S05]  /*16110*/  @!P0 IMAD.MOV.U32 R5, RZ, RZ, R3 ;  /* 0x000000ffff058224 */ /* 0x000fca00078e0003 */
[----:B------:R3:W2:Y:S01]  /*16120*/  @!P0 LDG.E.U16 R29, [R4.64] ;  /* 0x00000006041d8981 */ /* 0x0006a2000c1e1500 */
[----:B------:R-:W-:-:S03]  /*16130*/  PRMT R6, RZ, 0x7610, R6 ;  /* 0x00007610ff067816 */ /* 0x000fc60000000006 */
[----:B------:R-:W-:Y:S01]  /*16140*/  STL [R1+0x17a0], R3 ;  /* 0x0017a00301007387 */ /* 0x000fe20000100800 */
[----:B---3--:R-:W-:Y:S02]  /*16150*/  @!P0 IMAD.MOV.U32 R4, RZ, RZ, R20 ;  /* 0x000000ffff048224 */ /* 0x008fe400078e0014 */
[----:B------:R-:W-:Y:S01]  /*16160*/  @!P0 IMAD.MOV.U32 R5, RZ, RZ, R28 ;  /* 0x000000ffff058224 */ /* 0x000fe200078e001c */
[----:B------:R-:W3:Y:S04]  /*16170*/  LDL R20, [R1+0x173c] ;  /* 0x00173c0001147983 */ /* 0x000ee80000100800 */
[----:B------:R-:W3:Y:S04]  /*16180*/  LDL R28, [R1+0x1738] ;  /* 0x00173800011c7983 */ /* 0x000ee80000100800 */
[----:B------:R0:W3:Y:S04]  /*16190*/  @!P0 LDG.E.U16 R6, [R4.64] ;  /* 0x0000000604068981 */ /* 0x0000e8000c1e1500 */
[----:B--2---:R1:W-:Y:S04]  /*161a0*/  STL [R1+0x1164], R29 ;  /* 0x0011641d01007387 */ /* 0x0043e80000100800 */
[----:B0-----:R-:W2:Y:S04]  /*161b0*/  LDL R4, [R1+0x1378] ;  /* 0x0013780001047983 */ /* 0x001ea80000100800 */
[----:B------:R-:W2:Y:S01]  /*161c0*/  LDL R5, [R1+0x1758] ;  /* 0x0017580001057983 */ /* 0x000ea20000100800 */
[----:B------:R-:W-:-:S03]  /*161d0*/  PRMT R0, RZ, 0x7610, R0 ;  /* 0x00007610ff007816 */ /* 0x000fc60000000000 */
[----:B-1----:R-:W3:Y:S01]  /*161e0*/  LDL R29, [R1+0x172c] ;  /* 0x00172c00011d7983 */ /* 0x002ee20000100800 */
[----:B--2---:R-:W-:-:S04]  /*161f0*/  @!P0 LOP3.LUT R5, R5, R4, RZ, 0x3c, !PT ;  /* 0x0000000405058212 */ /* 0x004fc800078e3cff */
[----:B------:R-:W-:-:S04]  /*16200*/  @!P0 LOP3.LUT R4, R5, R4, RZ, 0x3c, !PT ;  /* 0x0000000405048212 */ /* 0x000fc800078e3cff */
[----:B------:R-:W-:-:S05]  /*16210*/  @!P0 LOP3.LUT R5, R5, R4, RZ, 0x3c, !PT ;  /* 0x0000000405058212 */ /* 0x000fca00078e3cff */
[----:B------:R-:W2:Y:S04]  /*16220*/  @!P0 LDG.E.U16 R0, [R4.64] ;  /* 0x0000000604008981 */ /* 0x000ea8000c1e1500 */
[----:B---3--:R-:W-:Y:S04]  /*16230*/  STL [R1+0x3aa8], R6 ;  /* 0x003aa80601007387 */ /* 0x008fe80000100800 */
        /* <DEDUP_REMOVED lines=9> */
[----:B---3--:R-:W-:-:S04]  /*162d0*/  @!P0 LOP3.LUT R5, R5, R4, RZ, 0x3c, !PT ;  /* 0x0000000405058212 */ /* 0x008fc800078e3cff */
[----:B------:R-:W-:-:S04]  /*162e0*/  @!P0 LOP3.LUT R4, R5, R4, RZ, 0x3c, !PT ;  /* 0x0000000405048212 */ /* 0x000fc800078e3cff */
[----:B------:R-:W-:-:S05]  /*162f0*/  @!P0 LOP3.LUT R5, R5, R4, RZ, 0x3c, !PT ;  /* 0x0000000405058212 */ /* 0x000fca00078e3cff */
[----:B------:R-:W2:Y:S04]  /*16300*/  @!P0 LDG.E.U16 R0, [R4.64] ;  /* 0x0000000604008981 */ /* 0x000ea8000c1e1500 */
        /* <DEDUP_REMOVED lines=8> */
[----:B------:R0:W2:Y:S01]  /*16390*/  @!P0 LDG.E.U16 R0, [R4.64] ;  /* 0x0000000604008981 */ /* 0x0000a2000c1e1500 */
[----:B------:R-:W-:Y:S01]  /*163a0*/  PRMT R21, RZ, 0x7610, R21 ;  /* 0x00007610ff157816 */ /* 0x000fe20000000015 */
[----:B0-----:R-:W-:Y:S02]  /*163b0*/  @!P0 IMAD.MOV.U32 R4, RZ, RZ, R20 ;  /* 0x000000ffff048224 */ /* 0x001fe400078e0014 */
[----:B------:R-:W-:-:S05]  /*163c0*/  @!P0 IMAD.MOV.U32 R5, RZ, RZ, R28 ;  /* 0x000000ffff058224 */ /* 0x000fca00078e001c */
[----:B------:R0:W3:Y:S04]  /*163d0*/  @!P0 LDG.E.U16 R21, [R4.64] ;  /* 0x0000000604158981 */ /* 0x0000e8000c1e1500 */
[----:B--2---:R1:W-:Y:S04]  /*163e0*/  STL [R1+0x54], R0 ;  /* 0x0000540001007387 */ /* 0x0043e80000100800 */
[----:B-1----:R-:W2:Y:S04]  /*163f0*/  LDL.LU R0, [R1+0x3b6c] ;  /* 0x003b6c0001007983 */ /* 0x002ea80000300800 */
[----:B0-----:R-:W2:Y:S01]  /*16400*/  LDL R5, [R1+0x1728] ;  /* 0x0017280001057983 */ /* 0x001ea20000100800 */
[----:B------:R-:W-:Y:S01]  /*16410*/  PRMT R27, RZ, 0x7610, R27 ;  /* 0x00007610ff1b7816 */ /* 0x000fe2000000001b */
[----:B------:R-:W-:-:S02]  /*16420*/  @!P0 IMAD.MOV.U32 R4, RZ, RZ, R29 ;  /* 0x000000ffff048224 */ /* 0x000fc400078e001d */
[----:B------:R-:W4:Y:S04]  /*16430*/  LDL R28, [R1+0x16f8] ;  /* 0x0016f800011c7983 */ /* 0x000f280000100800 */
[----:B------:R-:W4:Y:S04]  /*16440*/  LDL R20, [R1+0x16fc] ;  /* 0x0016fc0001147983 */ /* 0x000f280000100800 */
[----:B---3--:R0:W-:Y:S04]  /*16450*/  STL [R1+0x58], R21 ;  /* 0x0000581501007387 */ /* 0x0081e80000100800 */
[----:B------:R-:W3:Y:S04]  /*16460*/  LDL R29, [R1+0x16ec] ;  /* 0x0016ec00011d7983 */ /* 0x000ee80000100800 */
[----:B--2---:R1:W2:Y:S04]  /*16470*/  @!P0 LDG.E.U16 R27, [R4.64] ;  /* 0x00000006041b8981 */ /* 0x0042a8000c1e1500 */
[----:B-1----:R-:W3:Y:S04]  /*16480*/  LDL R4, [R1+0x1718] ;  /* 0x0017180001047983 */ /* 0x002ee80000100800 */
[----:B------:R-:W3:Y:S01]  /*16490*/  LDL R5, [R1+0x171c] ;  /* 0x00171c0001057983 */ /* 0x000ee20000100800 */
[----:B------:R-:W-:-:S03]  /*164a0*/  PRMT R0, RZ, 0x7610, R0 ;  /* 0x00007610ff007816 */ /* 0x000fc60000000000 */
[----:B--2---:R-:W-:Y:S01]  /*164b0*/  STL [R1+0x64], R27 ;  /* 0x0000641b01007387 */ /* 0x004fe20000100800 */
[----:B---3--:R-:W-:-:S04]  /*164c0*/  @!P0 LOP3.LUT R5, R5, R4, RZ, 0x3c, !PT ;  /* 0x0000000405058212 */ /* 0x008fc800078e3cff */
[----:B------:R-:W-:-:S04]  /*164d0*/  @!P0 LOP3.LUT R4, R5, R4, RZ, 0x3c, !PT ;  /* 0x0000000405048212 */ /* 0x000fc800078e3cff */
[----:B------:R-:W-:-:S05]  /*164e0*/  @!P0 LOP3.LUT R5, R5, R4, RZ, 0x3c, !PT ;  /* 0x0000000405058212 */ /* 0x000fca00078e3cff */
[----:B------:R1:W2:Y:S04]  /*164f0*/  @!P0 LDG.E.U16 R0, [R4.64] ;  /* 0x0000000604008981 */ /* 0x0002a8000c1e1500 */
[----:B-1----:R-:W3:Y:S04]  /*16500*/  LDL R4, [R1+0x1708] ;  /* 0x0017080001047983 */ /* 0x002ee80000100800 */
[----:B------:R-:W3:Y:S01]  /*16510*/  LDL R5, [R1+0x170c] ;  /* 0x00170c0001057983 */ /* 0x000ee20000100800 */
[----:B------:R-:W-:Y:S02]  /*16520*/  PRMT R2, RZ, 0x7610, R2 ;  /* 0x00007610ff027816 */ /* 0x000fe40000000002 */
[----:B---3--:R-:W-:-:S04]  /*16530*/  @!P0 LOP3.LUT R5, R5, R4, RZ, 0x3c, !PT ;  /* 0x0000000405058212 */ /* 0x008fc800078e3cff */
[----:B------:R-:W-:-:S04]  /*16540*/  @!P0 LOP3.LUT R4, R5, R4, RZ, 0x3c, !PT ;  /* 0x0000000405048212 */ /* 0x000fc800078e3cff */
[----:B------:R-:W-:-:S05]  /*16550*/  @!P0 LOP3.LUT R5, R5, R4, RZ, 0x3c, !PT ;  /* 0x0000000405058212 */ /* 0x000fca00078e3cff */
[----:B------:R-:W3:Y:S04]  /*16560*/  @!P0 LDG.E.U16 R2, [R4.64] ;  /* 0x0000000604028981 */ /* 0x000ee8000c1e1500 */
[----:B--2---:R-:W-:Y:S04]  /*16570*/  STL [R1+0x68], R0 ;  /* 0x0000680001007387 */ /* 0x004fe80000100800 */
[----:B0-----:R-:W0:Y:S04]  /*16580*/  S2R R21, SR_TID.X ;  /* 0x0000000000157919 */ /* 0x001e280000002100 */
[----:B---3--:R1:W-:Y:S04]  /*16590*/  STL [R1+0x10dc], R2 ;  /* 0x0010dc0201007387 */ /* 0x0083e80000100800 */
[----:B-1----:R-:W2:Y:S04]  /*165a0*/  LDL.LU R2, [R1+0x3b68] ;  /* 0x003b680001027983 */ /* 0x002ea80000300800 */
[----:B------:R-:W3:Y:S01]  /*165b0*/  LDL.LU R5, [R1+0x34] ;  /* 0x0000340001057983 */ /* 0x000ee20000300800 */
[----:B0-----:R-:W-:-:S05]  /*165c0*/  LOP3.LUT R27, R21, 0x7f, RZ, 0xc0, !PT ;  /* 0x0000007f151b7812 */ /* 0x001fca00078ec0ff */
[----:B------:R-:W-:Y:S02]  /*165d0*/  IMAD.SHL.U32 R0, R27, 0x2, RZ ;  /* 0x000000021b007824 */ /* 0x000fe400078e00ff */
[----:B----4-:R-:W-:Y:S02]  /*165e0*/  @!P0 IMAD.MOV.U32 R4, RZ, RZ, R20 ;  /* 0x000000ffff048224 */ /* 0x010fe400078e0014 */
[----:B------:R-:W4:Y:S01]  /*165f0*/  LDL R20, [R1+0x16bc] ;  /* 0x0016bc0001147983 */ /* 0x000f220000100800 */
[----:B--2---:R-:W-:-:S03]  /*16600*/  PRMT R2, RZ, 0x7610, R2 ;  /* 0x00007610ff027816 */ /* 0x004fc60000000002 */
[----:B---3--:R0:W-:Y:S02]  /*16610*/  STS.U16 [R0+0x8000], R5 ;  /* 0x0080000500007388 */ /* 0x0081e40000000400 */
[----:B0-----:R-:W-:Y:S02]  /*16620*/  @!P0 IMAD.MOV.U32 R5, RZ, RZ, R28 ;  /* 0x000000ffff058224 */ /* 0x001fe400078e001c */
[----:B------:R-:W2:Y:S04]  /*16630*/  LDL R28, [R1+0x16b8] ;  /* 0x0016b800011c7983 */ /* 0x000ea80000100800 */
[----:B------:R-:W3:Y:S04]  /*16640*/  @!P0 LDG.E.U16 R2, [R4.64] ;  /* 0x0000000604028981 */ /* 0x000ee8000c1e1500 */
[----:B---3--:R0:W-:Y:S04]  /*16650*/  STL [R1+0x10d8], R2 ;  /* 0x0010d80201007387 */ /* 0x0081e80000100800 */
[----:B0-----:R-:W3:Y:S04]  /*16660*/  LDL.LU R2, [R1+0x3b64] ;  /* 0x003b640001027983 */ /* 0x001ee80000300800 */
[----:B------:R-:W2:Y:S04]  /*16670*/  LDL.LU R4, [R1+0x30] ;  /* 0x0000300001047983 */ /* 0x000ea80000300800 */
[----:B------:R-:W4:Y:S01]  /*16680*/  LDL R5, [R1+0x16e8] ;  /* 0x0016e80001057983 */ /* 0x000f220000100800 */
[----:B---3--:R-:W-:-:S03]  /*16690*/  PRMT R2, RZ, 0x7610, R2 ;  /* 0x00007610ff027816 */ /* 0x008fc60000000002 */
[----:B--2---:R0:W-:Y:S02]  /*166a0*/  STS.U16 [R0+0x8100], R4 ;  /* 0x0081000400007388 */ /* 0x0041e40000000400 */
[----:B0-----:R-:W-:Y:S02]  /*166b0*/  @!P0 IMAD.MOV.U32 R4, RZ, RZ, R29 ;  /* 0x000000ffff048224 */ /* 0x001fe400078e001d */
[----:B------:R-:W2:Y:S04]  /*166c0*/  LDL.LU R29, [R1+0x60] ;  /* 0x00006000011d7983 */ /* 0x000ea80000300800 */
[----:B----4-:R-:W3:Y:S04]  /*166d0*/  @!P0 LDG.E.U16 R2, [R4.64] ;  /* 0x0000000604028981 */ /* 0x010ee8000c1e1500 */
[----:B---3--:R0:W-:Y:S04]  /*166e0*/  STL [R1+0x10d4], R2 ;  /* 0x0010d40201007387 */ /* 0x0081e80000100800 */
[----:B0-----:R-:W3:Y:S04]  /*166f0*/  LDL.LU R2, [R1+0x3b60] ;  /* 0x003b600001027983 */ /* 0x001ee80000300800 */
[----:B------:R-:W4:Y:S04]  /*16700*/  LDL R4, [R1+0x16d8] ;  /* 0x0016d80001047983 */ /* 0x000f280000100800 */
[----:B------:R-:W4:Y:S01]  /*16710*/  LDL R5, [R1+0x16dc] ;  /* 0x0016dc0001057983 */ /* 0x000f220000100800 */
[----:B---3--:R-:W-:-:S02]  /*16720*/  PRMT R2, RZ, 0x7610, R2 ;  /* 0x00007610ff027816 */ /* 0x008fc40000000002 */
[----:B----4-:R-:W-:-:S04]  /*16730*/  @!P0 LOP3.LUT R5, R5, R4, RZ, 0x3c, !PT ;  /* 0x0000000405058212 */ /* 0x010fc800078e3cff */
[----:B------:R-:W-:-:S04]  /*16740*/  @!P0 LOP3.LUT R4, R5, R4, RZ, 0x3c, !PT ;  /* 0x0000000405048212 */ /* 0x000fc800078e3cff */
[----:B------:R-:W-:-:S05]  /*16750*/  @!P0 LOP3.LUT R5, R5, R4, RZ, 0x3c, !PT ;  /* 0x0000000405058212 */ /* 0x000fca00078e3cff */
[----:B------:R-:W3:Y:S04]  /*16760*/  @!P0 LDG.E.U16 R2, [R4.64] ;  /* 0x0000000604028981 */ /* 0x000ee8000c1e1500 */
        /* <DEDUP_REMOVED lines=8> */
[----:B------:R0:W3:Y:S01]  /*167f0*/  @!P0 LDG.E.U16 R2, [R4.64] ;  /* 0x0000000604028981 */ /* 0x0000e2000c1e1500 */
[----:B------:R-:W-:Y:S01]  /*16800*/  PRMT R6, RZ, 0x7610, R6 ;  /* 0x00007610ff067816 */ /* 0x000fe20000000006 */
[----:B0-----:R-:W-:Y:S02]  /*16810*/  @!P0 IMAD.MOV.U32 R4, RZ, RZ, R20 ;  /* 0x000000ffff048224 */ /* 0x001fe400078e0014 */
[----:B------:R-:W-:-:S05]  /*16820*/  @!P0 IMAD.MOV.U32 R5, RZ, RZ, R28 ;  /* 0x000000ffff058224 */ /* 0x000fca00078e001c */
[----:B------:R0:W4:Y:S04]  /*16830*/  @!P0 LDG.E.U16 R6, [R4.64] ;  /* 0x0000000604068981 */ /* 0x000128000c1e1500 */
[----:B---3--:R1:W-:Y:S04]  /*16840*/  STL [R1+0xb8], R2 ;  /* 0x0000b80201007387 */ /* 0x0083e80000100800 */
[----:B-1----:R-:W3:Y:S04]  /*16850*/  LDL.LU R2, [R1+0x3b58] ;  /* 0x003b580001027983 */ /* 0x002ee80000300800 */
[----:B0-----:R-:W2:Y:S04]  /*16860*/  LDL R4, [R1+0x16a8] ;  /* 0x0016a80001047983 */ /* 0x001ea80000100800 */
[----:B------:R-:W2:Y:S04]  /*16870*/  LDL R5, [R1+0x16ac] ;  /* 0x0016ac0001057983 */ /* 0x000ea80000100800 */
[----:B------:R-:W4:Y:S04]  /*16880*/  LDL R28, [R1+0x168c] ;  /* 0x00168c00011c7983 */ /* 0x000f280000100800 */
[----:B------:R-:W4:Y:S01]  /*16890*/  LDL R20, [R1+0x1678] ;  /* 0x0016780001147983 */ /* 0x000f220000100800 */
[----:B---3--:R-:W-:-:S02]  /*168a0*/  PRMT R2, RZ, 0x7610, R2 ;  /* 0x00007610ff027816 */ /* 0x008fc40000000002 */
[----:B--2---:R-:W-:-:S04]  /*168b0*/  @!P0 LOP3.LUT R5, R5, R4, RZ, 0x3c, !PT ;  /* 0x0000000405058212 */ /* 0x004fc800078e3cff */
[----:B------:R-:W-:-:S04]  /*168c0*/  @!P0 LOP3.LUT R4, R5, R4, RZ, 0x3c, !PT ;  /* 0x0000000405048212 */ /* 0x000fc800078e3cff */
[----:B------:R-:W-:-:S05]  /*168d0*/  @!P0 LOP3.LUT R5, R5, R4, RZ, 0x3c, !PT ;  /* 0x0000000405058212 */ /* 0x000fca00078e3cff */
[----:B------:R0:W2:Y:S04]  /*168e0*/  @!P0 LDG.E.U16 R2, [R4.64] ;  /* 0x0000000604028981 */ /* 0x0000a8000c1e1500 */
[----:B----4-:R1:W-:Y:S04]  /*168f0*/  STL [R1+0xb4], R6 ;  /* 0x0000b40601007387 */ /* 0x0103e80000100800 */
[----:B0-----:R-:W3:Y:S04]  /*16900*/  LDL R4, [R1+0x1698] ;  /* 0x0016980001047983 */ /* 0x001ee80000100800 */
[----:B-1----:R-:W4:Y:S04]  /*16910*/  LDL R6, [R1+0x167c] ;  /* 0x00167c0001067983 */ /* 0x002f280000100800 */
[----:B--2---:R-:W-:Y:S04]  /*16920*/  STL [R1+0xb0], R2 ;  /* 0x0000b00201007387 */ /* 0x004fe80000100800 */
[----:B------:R-:W3:Y:S01]  /*16930*/  LDL R5, [R1+0x169c] ;  /* 0x00169c0001057983 */ /* 0x000ee20000100800 */
[----:B------:R-:W-:-:S02]  /*16940*/  PRMT R19, RZ, 0x7610, R19 ;  /* 0x00007610ff137816 */ /* 0x000fc40000000013 */
[----:B---3--:R-:W-:-:S04]  /*16950*/  @!P0 LOP3.LUT R5, R5, R4, RZ, 0x3c, !PT ;  /* 0x0000000405058212 */ /* 0x008fc800078e3cff */
[----:B------:R-:W-:-:S04]  /*16960*/  @!P0 LOP3.LUT R4, R5, R4, RZ, 0x3c, !PT ;  /* 0x0000000405048212 */ /* 0x000fc800078e3cff */
[----:B------:R-:W-:-:S05]  /*16970*/  @!P0 LOP3.LUT R5, R5, R4, RZ, 0x3c, !PT ;  /* 0x0000000405058212 */ /* 0x000fca00078e3cff */
[----:B------:R-:W2:Y:S01]  /*16980*/  @!P0 LDG.E.U16 R19, [R4.64] ;  /* 0x0000000604138981 */ /* 0x000ea2000c1e1500 */
[----:B------:R-:W-:-:S03]  /*16990*/  PRMT R26, RZ, 0x7610, R26 ;  /* 0x00007610ff1a7816 */ /* 0x000fc6000000001a */
[----:B--2---:R0:W-:Y:S04]  /*169a0*/  STL [R1+0x34], R19 ;  /* 0x0000341301007387 */ /* 0x0041e80000100800 */
[----:B0-----:R-:W2:Y:S04]  /*169b0*/  LDL.LU R19, [R1+0x3b54] ;  /* 0x003b540001137983 */ /* 0x001ea80000300800 */
[----:B------:R-:W3:Y:S01]  /*169c0*/  LDL R5, [R1+0x1688] ;  /* 0x0016880001057983 */ /* 0x000ee20000100800 */
[----:B------:R-:W-:-:S03]  /*169d0*/  @!P0 IMAD.MOV.U32 R4, RZ, RZ, R28 ;  /* 0x000000ffff048224 */ /* 0x000fc600078e001c */
[----:B------:R-:W0:Y:S04]  /*169e0*/  S2R R2, SR_TID.X ;  /* 0x0000000000027919 */ /* 0x000e280000002100 */
[----:B------:R1:W-:Y:S04]  /*169f0*/  STS.U16 [R0+0x9000], R25 ;  /* 0x0090001900007388 */ /* 0x0003e80000000400 */
[----:B---3--:R4:W3:Y:S01]  /*16a00*/  @!P0 LDG.E.U16 R26, [R4.64] ;  /* 0x00000006041a8981 */ /* 0x0088e2000c1e1500 */
[----:B0-----:R-:W-:Y:S02]  /*16a10*/  LOP3.LUT R2, R2, 0x7f, RZ, 0xc0, !PT ;  /* 0x0000007f02027812 */ /* 0x001fe400078ec0ff */
[----:B-1----:R-:W-:-:S03]  /*16a20*/  PRMT R25, RZ, 0x7610, R25 ;  /* 0x00007610ff197816 */ /* 0x002fc60000000019 */
[----:B------:R-:W-:Y:S01]  /*16a30*/  IMAD.SHL.U32 R2, R2, 0x2, RZ ;  /* 0x0000000202027824 */ /* 0x000fe200078e00ff */
[----:B------:R-:W-:Y:S01]  /*16a40*/  STS.U16 [R0+0x9100], R24 ;  /* 0x0091001800007388 */ /* 0x000fe20000000400 */
[----:B----4-:R-:W-:Y:S02]  /*16a50*/  @!P0 IMAD.MOV.U32 R4, RZ, RZ, R6 ;  /* 0x000000ffff048224 */ /* 0x010fe400078e0006 */
[----:B------:R-:W-:Y:S01]  /*16a60*/  @!P0 IMAD.MOV.U32 R5, RZ, RZ, R20 ;  /* 0x000000ffff058224 */ /* 0x000fe200078e0014 */
[----:B------:R-:W-:Y:S01]  /*16a70*/  LOP3.LUT R2, R2, 0x10, RZ, 0x3c, !PT ;  /* 0x0000001002027812 */ /* 0x000fe200078e3cff */
[----:B------:R-:W-:Y:S04]  /*16a80*/  STS.U16 [R0+0xa000], R15 ;  /* 0x00a0000f00007388 */ /* 0x000fe80000000400 */
[----:B------:R-:W-:Y:S04]  /*16a90*/  STL [R1+0x3acc], R0 ;  /* 0x003acc0001007387 */ /* 0x000fe80000100800 */
[----:B------:R-:W-:Y:S04]  /*16aa0*/  STS.U16 [R0+0xa100], R14 ;  /* 0x00a1000e00007388 */ /* 0x000fe80000000400 */
[----:B------:R-:W-:Y:S04]  /*16ab0*/  STL [R1+0x3ad0], R0 ;  /* 0x003ad00001007387 */ /* 0x000fe80000100800 */
[----:B------:R0:W4:Y:S04]  /*16ac0*/  @!P0 LDG.E.U16 R25, [R4.64] ;  /* 0x0000000604198981 */ /* 0x000128000c1e1500 */
[----:B------:R-:W-:Y:S04]  /*16ad0*/  STS.U16 [R0+0xb000], R11 ;  /* 0x00b0000b00007388 */ /* 0x000fe80000000400 */
[----:B------:R-:W2:Y:S04]  /*16ae0*/  LDL R28, [R1+0x1668] ;  /* 0x00166800011c7983 */ /* 0x000ea80000100800 */
[----:B------:R-:W2:Y:S04]  /*16af0*/  LDL R20, [R1+0x166c] ;  /* 0x00166c0001147983 */ /* 0x000ea80000100800 */
[----:B------:R-:W-:Y:S04]  /*16b00*/  STS.U16 [R0+0xb100], R10 ;  /* 0x00b1000a00007388 */ /* 0x000fe80000000400 */
[----:B------:R-:W-:Y:S04]  /*16b10*/  STS.U16 [R2+0x8200], R29 ;  /* 0x0082001d02007388 */ /* 0x000fe80000000400 */
[----:B---3--:R1:W-:Y:S04]  /*16b20*/  STL [R1+0x30], R26 ;  /* 0x0000301a01007387 */ /* 0x0083e80000100800 */
[----:B------:R-:W3:Y:S04]  /*16b30*/  LDL R6, [R1+0x165c] ;  /* 0x00165c0001067983 */ /* 0x000ee80000100800 */
[----:B-1----:R-:W3:Y:S04]  /*16b40*/  LDL R26, [R1+0x1658] ;  /* 0x00165800011a7983 */ /* 0x002ee80000100800 */
[----:B------:R-:W3:Y:S04]  /*16b50*/  LDL.LU R29, [R1+0xc] ;  /* 0x00000c00011d7983 */ /* 0x000ee80000300800 */
[----:B0-----:R-:W3:Y:S01]  /*16b60*/  LDL.LU R5, [R1+0x5c] ;  /* 0x00005c0001057983 */ /* 0x001ee20000300800 */
[----:B------:R-:W-:-:S03]  /*16b70*/  PRMT R24, RZ, 0x7610, R24 ;  /* 0x00007610ff187816 */ /* 0x000fc60000000018 */
[----:B----4-:R-:W-:Y:S04]  /*16b80*/  STL [R1+0x3a4c], R25 ;  /* 0x003a4c1901007387 */ /* 0x010fe80000100800 */
[----:B------:R-:W-:Y:S04]  /*16b90*/  STL [R1+0x3a50], R25 ;  /* 0x003a501901007387 */ /* 0x000fe80000100800 */
[----:B------:R-:W-:Y:S04]  /*16ba0*/  STL [R1+0x3a8c], R25 ;  /* 0x003a8c1901007387 */ /* 0x000fe80000100800 */
[----:B------:R-:W-:Y:S01]  /*16bb0*/  STL [R1+0x3a90], R25 ;  /* 0x003a901901007387 */ /* 0x000fe20000100800 */
[----:B--2---:R-:W-:-:S03]  /*16bc0*/  @!P0 IMAD.MOV.U32 R4, RZ, RZ, R20 ;  /* 0x000000ffff048224 */ /* 0x004fc600078e0014 */
[----:B------:R-:W-:Y:S04]  /*16bd0*/  STL [R1+0x3a94], R25 ;  /* 0x003a941901007387 */ /* 0x000fe80000100800 */
[----:B------:R-:W-:Y:S04]  /*16be0*/  STL [R1+0x3a98], R25 ;  /* 0x003a981901007387 */ /* 0x000fe80000100800 */
[----:B------:R-:W-:Y:S04]  /*16bf0*/  STL [R1+0x3a9c], R25 ;  /* 0x003a9c1901007387 */ /* 0x000fe80000100800 */
[----:B------:R-:W-:Y:S04]  /*16c00*/  STL [R1+0x3aa0], R25 ;  /* 0x003aa01901007387 */ /* 0x000fe80000100800 */
[----:B------:R-:W-:Y:S04]  /*16c10*/  STL [R1+0x3abc], R25 ;  /* 0x003abc1901007387 */ /* 0x000fe80000100800 */
[----:B------:R-:W-:Y:S04]  /*16c20*/  STL [R1+0x3ac0], R25 ;  /* 0x003ac01901007387 */ /* 0x000fe80000100800 */
[----:B------:R-:W-:Y:S04]  /*16c30*/  STL [R1+0x3ae0], R25 ;  /* 0x003ae01901007387 */ /* 0x000fe80000100800 */
[----:B------:R-:W2:Y:S04]  /*16c40*/  LDL R20, [R1+0x164c] ;  /* 0x00164c0001147983 */ /* 0x000ea80000100800 */
[----:B---3--:R0:W-:Y:S02]  /*16c50*/  STS.U16 [R2+0x8300], R5 ;  /* 0x0083000502007388 */ /* 0x0081e40000000400 */
[----:B0-----:R-:W-:-:S02]  /*16c60*/  @!P0 IMAD.MOV.U32 R5, RZ, RZ, R28 ;  /* 0x000000ffff058224 */ /* 0x001fc400078e001c */
[----:B------:R-:W3:Y:S04]  /*16c70*/  LDL R28, [R1+0x1648] ;  /* 0x00164800011c7983 */ /* 0x000ee80000100800 */
[----:B------:R0:W4:Y:S04]  /*16c80*/  @!P0 LDG.E.U16 R24, [R4.64] ;  /* 0x0000000604188981 */ /* 0x000128000c1e1500 */
[----:B0-----:R-:W2:Y:S01]  /*16c90*/  LDL.LU R5, [R1+0x10] ;  /* 0x0000100001057983 */ /* 0x001ea20000300800 */
[----:B------:R-:W-:Y:S01]  /*16ca0*/  PRMT R15, RZ, 0x7610, R15 ;  /* 0x00007610ff0f7816 */ /* 0x000fe2000000000f */
[----:B------:R-:W-:-:S02]  /*16cb0*/  @!P0 IMAD.MOV.U32 R4, RZ, RZ, R6 ;  /* 0x000000ffff048224 */ /* 0x000fc400078e0006 */
[----:B----4-:R-:W-:Y:S04]  /*16cc0*/  STL [R1+0x3a48], R24 ;  /* 0x003a481801007387 */ /* 0x010fe80000100800 */
[----:B------:R-:W-:Y:S04]  /*16cd0*/  STL [R1+0x3a54], R24 ;  /* 0x003a541801007387 */ /* 0x000fe80000100800 */
[----:B--2---:R0:W-:Y:S04]  /*16ce0*/  STS.U16 [R2+0x9200], R5 ;  /* 0x0092000502007388 */ /* 0x0041e80000000400 */
[----:B------:R-:W-:Y:S04]  /*16cf0*/  STL [R1+0x3a58], R24 ;  /* 0x003a581801007387 */ /* 0x000fe80000100800 */
[----:B------:R-:W2:Y:S01]  /*16d00*/  LDL R6, [R1+0x163c] ;  /* 0x00163c0001067983 */ /* 0x000ea20000100800 */
[----:B0-----:R-:W-:-:S03]  /*16d10*/  @!P0 IMAD.MOV.U32 R5, RZ, RZ, R26 ;  /* 0x000000ffff058224 */ /* 0x001fc600078e001a */
[----:B------:R-:W4:Y:S04]  /*16d20*/  LDL R26, [R1+0x1638] ;  /* 0x00163800011a7983 */ /* 0x000f280000100800 */
[----:B------:R0:W4:Y:S01]  /*16d30*/  @!P0 LDG.E.U16 R15, [R4.64] ;  /* 0x00000006040f8981 */ /* 0x000122000c1e1500 */
[----:B------:R-:W-:Y:S02]  /*16d40*/  PRMT R14, RZ, 0x7610, R14 ;  /* 0x00007610ff0e7816 */ /* 0x000fe4000000000e */
[----:B------:R-:W-:Y:S01]  /*16d50*/  PRMT R11, RZ, 0x7610, R11 ;  /* 0x00007610ff0b7816 */ /* 0x000fe2000000000b */
[----:B0-----:R-:W-:Y:S02]  /*16d60*/  @!P0 IMAD.MOV.U32 R4, RZ, RZ, R20 ;  /* 0x000000ffff048224 */ /* 0x001fe400078e0014 */
[----:B---3--:R-:W-:-:S05]  /*16d70*/  @!P0 IMAD.MOV.U32 R5, RZ, RZ, R28 ;  /* 0x000000ffff058224 */ /* 0x008fca00078e001c */
[----:B------:R2:W3:Y:S02]  /*16d80*/  @!P0 LDG.E.U16 R14, [R4.64] ;  /* 0x00000006040e8981 */ /* 0x0004e4000c1e1500 */
[----:B--2---:R-:W-:Y:S02]  /*16d90*/  @!P0 IMAD.MOV.U32 R4, RZ, RZ, R6 ;  /* 0x000000ffff048224 */ /* 0x004fe400078e0006 */
[----:B----4-:R-:W-:Y:S01]  /*16da0*/  @!P0 IMAD.MOV.U32 R5, RZ, RZ, R26 ;  /* 0x000000ffff058224 */ /* 0x010fe200078e001a */
[----:B------:R-:W-:Y:S04]  /*16db0*/  STL [R1+0x3a44], R15 ;  /* 0x003a440f01007387 */ /* 0x000fe80000100800 */
[----:B------:R-:W-:Y:S04]  /*16dc0*/  STL [R1+0x3a5c], R15 ;  /* 0x003a5c0f01007387 */ /* 0x000fe80000100800 */
[----:B------:R-:W-:Y:S04]  /*16dd0*/  STL [R1+0x3a60], R15 ;  /* 0x003a600f01007387 */ /* 0x000fe80000100800 */
[----:B------:R-:W-:Y:S04]  /*16de0*/  STL [R1+0x3ac4], R15 ;  /* 0x003ac40f01007387 */ /* 0x000fe80000100800 */
[----:B------:R-:W2:Y:S04]  /*16df0*/  LDL R28, [R1+0x1628] ;  /* 0x00162800011c7983 */ /* 0x000ea80000100800 */
[----:B------:R-:W4:Y:S04]  /*16e00*/  LDL R20, [R1+0x162c] ;  /* 0x00162c0001147983 */ /* 0x000f280000100800 */
[----:B------:R2:W4:Y:S04]  /*16e10*/  @!P0 LDG.E.U16 R11, [R4.64] ;  /* 0x00000006040b8981 */ /* 0x000528000c1e1500 */
[----:B------:R0:W-:Y:S01]  /*16e20*/  STS.U16 [R2+0x9300], R29 ;  /* 0x0093001d02007388 */ /* 0x0001e20000000400 */
[----:B------:R-:W-:-:S03]  /*16e30*/  PRMT R10, RZ, 0x7610, R10 ;  /* 0x00007610ff0a7816 */ /* 0x000fc6000000000a */
[----:B0-----:R-:W4:Y:S04]  /*16e40*/  LDL.LU R29, [R1+0x6c] ;  /* 0x00006c00011d7983 */ /* 0x001f280000300800 */
[----:B---3--:R-:W-:Y:S04]  /*16e50*/  STL [R1+0x3a64], R14 ;  /* 0x003a640e01007387 */ /* 0x008fe80000100800 */
[----:B------:R-:W-:Y:S04]  /*16e60*/  STL [R1+0x3a68], R14 ;  /* 0x003a680e01007387 */ /* 0x000fe80000100800 */
[----:B------:R-:W-:Y:S04]  /*16e70*/  STL [R1+0x3ac8], R14 ;  /* 0x003ac80e01007387 */ /* 0x000fe80000100800 */
[----:B------:R-:W-:Y:S04]  /*16e80*/  STL [R1+0x3ad4], R14 ;  /* 0x003ad40e01007387 */ /* 0x000fe80000100800 */
[----:B------:R-:W-:Y:S04]  /*16e90*/  STL [R1+0x3ad8], R14 ;  /* 0x003ad80e01007387 */ /* 0x000fe80000100800 */
[----:B------:R-:W3:Y:S04]  /*16ea0*/  LDL R26, [R1+0x1608] ;  /* 0x00160800011a7983 */ /* 0x000ee80000100800 */
[----:B------:R-:W3:Y:S01]  /*16eb0*/  LDL R6, [R1+0x160c] ;  /* 0x00160c0001067983 */ /* 0x000ee20000100800 */
[----:B--2---:R-:W-:-:S02]  /*16ec0*/  @!P0 IMAD.MOV.U32 R5, RZ, RZ, R28 ;  /* 0x000000ffff058224 */ /* 0x004fc400078e001c */
[----:B----4-:R-:W-:Y:S01]  /*16ed0*/  @!P0 IMAD.MOV.U32 R4, RZ, RZ, R20 ;  /* 0x000000ffff048224 */ /* 0x010fe200078e0014 */
[----:B------:R-:W-:Y:S04]  /*16ee0*/  STL [R1+0x3a40], R11 ;  /* 0x003a400b01007387 */ /* 0x000fe80000100800 */
[----:B------:R-:W-:Y:S04]  /*16ef0*/  STL [R1+0x3a6c], R11 ;  /* 0x003a6c0b01007387 */ /* 0x000fe80000100800 */
[----:B------:R-:W-:Y:S04]  /*16f00*/  STL [R1+0x3a70], R11 ;  /* 0x003a700b01007387 */ /* 0x000fe80000100800 */
[----:B------:R-:W2:Y:S04]  /*16f10*/  LDL.LU R28, [R1+0x28] ;  /* 0x00002800011c7983 */ /* 0x000ea80000300800 */
[----:B------:R0:W4:Y:S04]  /*16f20*/  @!P0 LDG.E.U16 R10, [R4.64] ;  /* 0x00000006040a8981 */ /* 0x000128000c1e1500 */
[----:B0-----:R-:W2:Y:S04]  /*16f30*/  LDL R4, [R1+0x1618] ;  /* 0x0016180001047983 */ /* 0x001ea80000100800 */
[----:B------:R-:W2:Y:S04]  /*16f40*/  LDL R5, [R1+0x161c] ;  /* 0x00161c0001057983 */ /* 0x000ea80000100800 */
[----:B------:R-:W-:Y:S04]  /*16f50*/  STS.U16 [R2+0xa200], R19 ;  /* 0x00a2001302007388 */ /* 0x000fe80000000400 */
[----:B------:R-:W-:Y:S04]  /*16f60*/  STS.U16 [R2+0xa300], R18 ;  /* 0x00a3001202007388 */ /* 0x000fe80000000400 */
[----:B------:R0:W-:Y:S02]  /*16f70*/  STS.U16 [R2+0xb200], R9 ;  /* 0x00b2000902007388 */ /* 0x0001e40000000400 */
[----:B0-----:R-:W-:-:S02]  /*16f80*/  PRMT R9, RZ, 0x7610, R9 ;  /* 0x00007610ff097816 */ /* 0x001fc40000000009 */
[----:B------:R-:W0:Y:S01]  /*16f90*/  S2R R20, SR_TID.X ;  /* 0x0000000000147919 */ /* 0x000e220000002100 */
[----:B--2---:R-:W-:-:S04]  /*16fa0*/  @!P0 LOP3.LUT R5, R5, R4, RZ, 0x3c, !PT ;  /* 0x0000000405058212 */ /* 0x004fc800078e3cff */
[----:B------:R-:W-:-:S04]  /*16fb0*/  @!P0 LOP3.LUT R4, R5, R4, RZ, 0x3c, !PT ;  /* 0x0000000405048212 */ /* 0x000fc800078e3cff */
[----:B------:R-:W-:-:S05]  /*16fc0*/  @!P0 LOP3.LUT R5, R5, R4, RZ, 0x3c, !PT ;  /* 0x0000000405058212 */ /* 0x000fca00078e3cff */
[----:B------:R1:W2:Y:S01]  /*16fd0*/  @!P0 LDG.E.U16 R9, [R4.64] ;  /* 0x0000000604098981 */ /* 0x0002a2000c1e1500 */
[----:B0-----:R-:W-:-:S05]  /*16fe0*/  LOP3.LUT R20, R20, 0x7f, RZ, 0xc0, !PT ;  /* 0x0000007f14147812 */ /* 0x001fca00078ec0ff */
[----:B-1----:R-:W-:-:S05]  /*16ff0*/  IMAD.SHL.U32 R5, R20, 0x2, RZ ;  /* 0x0000000214057824 */ /* 0x002fca00078e00ff */
[----:B------:R-:W-:Y:S01]  /*17000*/  LOP3.LUT R5, R5, 0x10, RZ, 0x3c, !PT ;  /* 0x0000001005057812 */ /* 0x000fe200078e3cff */
[----:B----4-:R-:W-:Y:S01]  /*17010*/  STL [R1+0x3a74], R10 ;  /* 0x003a740a01007387 */ /* 0x010fe20000100800 */
[----:B---3--:R-:W-:-:S03]  /*17020*/  @!P0 IMAD.MOV.U32 R4, RZ, RZ, R6 ;  /* 0x000000ffff048224 */ /* 0x008fc600078e0006 */
[----:B------:R0:W-:Y:S04]  /*17030*/  STS.U16 [R5+0xb300], R8 ;  /* 0x00b3000805007388 */ /* 0x0001e80000000400 */
[----:B------:R-:W-:Y:S04]  /*17040*/  STL [R1+0x3a78], R10 ;  /* 0x003a780a01007387 */ /* 0x000fe80000100800 */
[----:B------:R-:W3:Y:S01]  /*17050*/  LDL.LU R2, [R1+0x3b50] ;  /* 0x003b500001027983 */ /* 0x000ee20000300800 */
[----:B0-----:R-:W-:Y:S01]  /*17060*/  PRMT R8, RZ, 0x7610, R8 ;  /* 0x00007610ff087816 */ /* 0x001fe20000000008 */
[----:B------:R-:W-:-:S05]  /*17070*/  @!P0 IMAD.MOV.U32 R5, RZ, RZ, R26 ;  /* 0x000000ffff058224 */ /* 0x000fca00078e001a */
[----:B------:R0:W4:Y:S04]  /*17080*/  @!P0 LDG.E.U16 R8, [R4.64] ;  /* 0x0000000604088981 */ /* 0x000128000c1e1500 */
[----:B--2---:R-:W-:Y:S04]  /*17090*/  STL [R1+0x3a3c], R9 ;  /* 0x003a3c0901007387 */ /* 0x004fe80000100800 */
[----:B------:R-:W-:Y:S04]  /*170a0*/  STL [R1+0x3a7c], R9 ;  /* 0x003a7c0901007387 */ /* 0x000fe80000100800 */
[----:B------:R-:W-:Y:S04]  /*170b0*/  STL [R1+0x3a80], R9 ;  /* 0x003a800901007387 */ /* 0x000fe80000100800 */
[----:B0-----:R-:W2:Y:S04]  /*170c0*/  LDL R4, [R1+0x15f8] ;  /* 0x0015f80001047983 */ /* 0x001ea80000100800 */
[----:B------:R-:W2:Y:S01]  /*170d0*/  LDL R5, [R1+0x15fc] ;  /* 0x0015fc0001057983 */ /* 0x000ea20000100800 */
[----:B------:R-:W-:-:S03]  /*170e0*/  PRMT R18, RZ, 0x7610, R18 ;  /* 0x00007610ff127816 */ /* 0x000fc60000000012 */
[----:B------:R-:W0:Y:S04]  /*170f0*/  S2R R20, SR_TID.X ;  /* 0x0000000000147919 */ /* 0x000e280000002100 */
[----:B------:R-:W3:Y:S01]  /*17100*/  LDL R26, [R1+0x15dc] ;  /* 0x0015dc00011a7983 */ /* 0x000ee20000100800 */
[----:B--2---:R-:W-:-:S04]  /*17110*/  @!P0 LOP3.LUT R5, R5, R4, RZ, 0x3c, !PT ;  /* 0x0000000405058212 */ /* 0x004fc800078e3cff */
[----:B------:R-:W-:-:S04]  /*17120*/  @!P0 LOP3.LUT R4, R5, R4, RZ, 0x3c, !PT ;  /* 0x0000000405048212 */ /* 0x000fc800078e3cff */
[----:B------:R-:W-:-:S05]  /*17130*/  @!P0 LOP3.LUT R5, R5, R4, RZ, 0x3c, !PT ;  /* 0x0000000405058212 */ /* 0x000fca00078e3cff */
[----:B------:R1:W2:Y:S01]  /*17140*/  @!P0 LDG.E.U16 R18, [R4.64] ;  /* 0x0000000604128981 */ /* 0x0002a2000c1e1500 */
[----:B0-----:R-:W-:-:S05]  /*17150*/  LOP3.LUT R20, R20, 0x7f, RZ, 0xc0, !PT ;  /* 0x0000007f14147812 */ /* 0x001fca00078ec0ff */
[----:B------:R-:W-:Y:S01]  /*17160*/  IMAD.SHL.U32 R20, R20, 0x2, RZ ;  /* 0x0000000214147824 */ /* 0x000fe200078e00ff */
[----:B----4-:R-:W-:Y:S04]  /*17170*/  STL [R1+0x3a38], R8 ;  /* 0x003a380801007387 */ /* 0x010fe80000100800 */
[----:B------:R-:W-:Y:S01]  /*17180*/  STL [R1+0x3a84], R8 ;  /* 0x003a840801007387 */ /* 0x000fe20000100800 */
[----:B------:R-:W-:-:S03]  /*17190*/  LOP3.LUT R20, R20, 0x20, RZ, 0x3c, !PT ;  /* 0x0000002014147812 */ /* 0x000fc600078e3cff */
[----:B------:R-:W-:Y:S04]  /*171a0*/  STL [R1+0x3a88], R8 ;  /* 0x003a880801007387 */ /* 0x000fe80000100800 */
[----:B-1----:R-:W4:Y:S04]  /*171b0*/  LDL R4, [R1+0x15e8] ;  /* 0x0015e80001047983 */ /* 0x002f280000100800 */
[----:B------:R-:W4:Y:S04]  /*171c0*/  LDL R5, [R1+0x15ec] ;  /* 0x0015ec0001057983 */ /* 0x000f280000100800 */
[----:B------:R0:W-:Y:S04]  /*171d0*/  STS.U16 [R20+0x8400], R29 ;  /* 0x0084001d14007388 */ /* 0x0001e80000000400 */
[----:B------:R-:W4:Y:S04]  /*171e0*/  LDL R6, [R1+0x15cc] ;  /* 0x0015cc0001067983 */ /* 0x000f280000100800 */
[----:B---3--:R1:W-:Y:S04]  /*171f0*/  STS.U16 [R20+0x8500], R2 ;  /* 0x0085000214007388 */ /* 0x0083e80000000400 */
[----:B0-----:R-:W3:Y:S04]  /*17200*/  LDL R29, [R1+0x15c8] ;  /* 0x0015c800011d7983 */ /* 0x001ee80000100800 */
[----:B--2---:R-:W-:Y:S04]  /*17210*/  STL [R1+0x3a34], R18 ;  /* 0x003a341201007387 */ /* 0x004fe80000100800 */
[----:B-1----:R-:W2:Y:S01]  /*17220*/  LDL.LU R2, [R1+0x3b4c] ;  /* 0x003b4c0001027983 */ /* 0x002ea20000300800 */
[----:B----4-:R-:W-:-:S04]  /*17230*/  @!P0 LOP3.LUT R5, R5, R4, RZ, 0x3c, !PT ;  /* 0x0000000405058212 */ /* 0x010fc800078e3cff */
[----:B------:R-:W-:-:S04]  /*17240*/  @!P0 LOP3.LUT R4, R5, R4, RZ, 0x3c, !PT ;  /* 0x0000000405048212 */ /* 0x000fc800078e3cff */
[----:B------:R-:W-:Y:S02]  /*17250*/  @!P0 LOP3.LUT R5, R5, R4, RZ, 0x3c, !PT ;  /* 0x0000000405058212 */ /* 0x000fe400078e3cff */
[----:B--2---:R-:W-:-:S06]  /*17260*/  PRMT R2, RZ, 0x7610, R2 ;  /* 0x00007610ff027816 */ /* 0x004fcc0000000002 */
[----:B------:R-:W2:Y:S04]  /*17270*/  @!P0 LDG.E.U16 R2, [R4.64] ;  /* 0x0000000604028981 */ /* 0x000ea8000c1e1500 */
[----:B--2---:R0:W-:Y:S04]  /*17280*/  STL [R1+0x10e4], R2 ;  /* 0x0010e40201007387 */ /* 0x0041e80000100800 */
[----:B0-----:R-:W2:Y:S04]  /*17290*/  LDL.LU R2, [R1+0x3b48] ;  /* 0x003b480001027983 */ /* 0x001ea80000300800 */
[----:B------:R-:W4:Y:S04]  /*172a0*/  LDL.LU R4, [R1+0x2c] ;  /* 0x00002c0001047983 */ /* 0x000f280000300800 */
[----:B------:R-:W2:Y:S01]  /*172b0*/  LDL R5, [R1+0x15d8] ;  /* 0x0015d80001057983 */ /* 0x000ea20000100800 */
[----:B------:R-:W-:-:S03]  /*172c0*/  PRMT R7, RZ, 0x7610, R7 ;  /* 0x00007610ff077816 */ /* 0x000fc60000000007 */
[----:B----4-:R0:W-:Y:S02]  /*172d0*/  STS.U16 [R20+0x9400], R4 ;  /* 0x0094000414007388 */ /* 0x0101e40000000400 */
[----:B0-----:R-:W-:Y:S01]  /*172e0*/  @!P0 IMAD.MOV.U32 R4, RZ, RZ, R26 ;  /* 0x000000ffff048224 */ /* 0x001fe200078e001a */
[----:B--2---:R-:W-:Y:S01]  /*172f0*/  PRMT R2, RZ, 0x7610, R2 ;  /* 0x00007610ff027816 */ /* 0x004fe20000000002 */
[----:B------:R-:W2:Y:S04]  /*17300*/  LDL R26, [R1+0x15a8] ;  /* 0x0015a800011a7983 */ /* 0x000ea80000100800 */
[----:B------:R0:W4:Y:S04]  /*17310*/  @!P0 LDG.E.U16 R7, [R4.64] ;  /* 0x0000000604078981 */ /* 0x000128000c1e1500 */
[----:B------:R-:W-:Y:S01]  /*17320*/  STS.U16 [R20+0x9500], R28 ;  /* 0x0095001c14007388 */ /* 0x000fe20000000400 */
[----:B0-----:R-:W-:-:S02]  /*17330*/  @!P0 IMAD.MOV.U32 R4, RZ, RZ, R6 ;  /* 0x000000ffff048224 */ /* 0x001fc400078e0006 */
[----:B---3--:R-:W-:-:S05]  /*17340*/  @!P0 IMAD.MOV.U32 R5, RZ, RZ, R29 ;  /* 0x000000ffff058224 */ /* 0x008fca00078e001d */
[----:B------:R0:W3:Y:S04]  /*17350*/  @!P0 LDG.E.U16 R2, [R4.64] ;  /* 0x0000000604028981 */ /* 0x0000e8000c1e1500 */
[----:B----4-:R1:W-:Y:S04]  /*17360*/  STL [R1+0x10], R7 ;  /* 0x0000100701007387 */ /* 0x0103e80000100800 */
[----:B-1----:R-:W4:Y:S04]  /*17370*/  LDL R7, [R1+0x15ac] ;  /* 0x0015ac0001077983 */ /* 0x002f280000100800 */
[----:B------:R-:W2:Y:S04]  /*17380*/  LDL.LU R28, [R1+0x7c] ;  /* 0x00007c00011c7983 */ /* 0x000ea80000300800 */
[----:B------:R-:W2:Y:S04]  /*17390*/  LDL R6, [R1+0x159c] ;  /* 0x00159c0001067983 */ /* 0x000ea80000100800 */
[----:B------:R-:W2:Y:S04]  /*173a0*/  LDL.LU R29, [R1+0x80] ;  /* 0x00008000011d7983 */ /* 0x000ea80000300800 */
[----:B0-----:R-:W2:Y:S04]  /*173b0*/  LDL R4, [R1+0x15b8] ;  /* 0x0015b80001047983 */ /* 0x001ea80000100800 */
[----:B------:R-:W2:Y:S04]  /*173c0*/  LDL R5, [R1+0x15bc] ;  /* 0x0015bc0001057983 */ /* 0x000ea80000100800 */
[----:B------:R0:W-:Y:S02]  /*173d0*/  STS.U16 [R20+0xa400], R23 ;  /* 0x00a4001714007388 */ /* 0x0001e40000000400 */
[----:B0-----:R-:W-:-:S02]  /*173e0*/  PRMT R23, RZ, 0x7610, R23 ;  /* 0x00007610ff177816 */ /* 0x001fc40000000017 */
[----:B--2---:R-:W-:-:S04]  /*173f0*/  @!P0 LOP3.LUT R5, R5, R4, RZ, 0x3c, !PT ;  /* 0x0000000405058212 */ /* 0x004fc800078e3cff */
[----:B------:R-:W-:-:S04]  /*17400*/  @!P0 LOP3.LUT R4, R5, R4, RZ, 0x3c, !PT ;  /* 0x0000000405048212 */ /* 0x000fc800078e3cff */
[----:B------:R-:W-:-:S05]  /*17410*/  @!P0 LOP3.LUT R5, R5, R4, RZ, 0x3c, !PT ;  /* 0x0000000405058212 */ /* 0x000fca00078e3cff */
[----:B------:R4:W2:Y:S01]  /*17420*/  @!P0 LDG.E.U16 R23, [R4.64] ;  /* 0x0000000604178981 */ /* 0x0008a2000c1e1500 */
[----:B------:R-:W-:-:S03]  /*17430*/  PRMT R19, RZ, 0x7610, R19 ;  /* 0x00007610ff137816 */ /* 0x000fc60000000013 */
[----:B---3--:R-:W-:Y:S04]  /*17440*/  STL [R1+0x3a24], R2 ;  /* 0x003a240201007387 */ /* 0x008fe80000100800 */
[----:B------:R-:W-:Y:S01]  /*17450*/  STL [R1+0x3a28], R2 ;  /* 0x003a280201007387 */ /* 0x000fe20000100800 */
[----:B----4-:R-:W-:Y:S02]  /*17460*/  @!P0 IMAD.MOV.U32 R4, RZ, RZ, R7 ;  /* 0x000000ffff048224 */ /* 0x010fe400078e0007 */
[----:B------:R-:W-:-:S05]  /*17470*/  @!P0 IMAD.MOV.U32 R5, RZ, RZ, R26 ;  /* 0x000000ffff058224 */ /* 0x000fca00078e001a */
[----:B------:R0:W3:Y:S04]  /*17480*/  @!P0 LDG.E.U16 R19, [R4.64] ;  /* 0x0000000604138981 */ /* 0x0000e8000c1e1500 */
[----:B--2---:R-:W-:Y:S04]  /*17490*/  STL [R1+0x3a2c], R23 ;  /* 0x003a2c1701007387 */ /* 0x004fe80000100800 */
[----:B------:R-:W-:Y:S04]  /*174a0*/  STL [R1+0x3a30], R23 ;  /* 0x003a301701007387 */ /* 0x000fe80000100800 */
[----:B------:R-:W2:Y:S04]  /*174b0*/  LDL.LU R26, [R1+0x4] ;  /* 0x00000400011a7983 */ /* 0x000ea80000300800 */
[----:B0-----:R-:W4:Y:S01]  /*174c0*/  LDL R5, [R1+0x1598] ;  /* 0x0015980001057983 */ /* 0x001f220000100800 */
[----:B------:R-:W-:-:S03]  /*174d0*/  @!P0 IMAD.MOV.U32 R4, RZ, RZ, R6 ;  /* 0x000000ffff048224 */ /* 0x000fc600078e0006 */
[----:B------:R-:W-:Y:S04]  /*174e0*/  STS.U16 [R20+0xa500], R22 ;  /* 0x00a5001614007388 */ /* 0x000fe80000000400 */
[----:B------:R0:W-:Y:S02]  /*174f0*/  STS.U16 [R20+0xb400], R13 ;  /* 0x00b4000d14007388 */ /* 0x0001e40000000400 */
[----:B0-----:R-:W-:-:S06]  /*17500*/  PRMT R13, RZ, 0x7610, R13 ;  /* 0x00007610ff0d7816 */ /* 0x001fcc000000000d */
[----:B----4-:R0:W4:Y:S04]  /*17510*/  @!P0 LDG.E.U16 R13, [R4.64] ;  /* 0x00000006040d8981 */ /* 0x010128000c1e1500 */
[----:B0-----:R-:W2:Y:S04]  /*17520*/  LDL R4, [R1+0x1588] ;  /* 0x0015880001047983 */ /* 0x001ea80000100800 */
[----:B------:R-:W2:Y:S04]  /*17530*/  LDL R5, [R1+0x158c] ;  /* 0x00158c0001057983 */ /* 0x000ea80000100800 */
[----:B------:R-:W0:Y:S04]  /*17540*/  S2R R7, SR_TID.X ;  /* 0x0000000000077919 */ /* 0x000e280000002100 */
[----:B------:R1:W-:Y:S02]  /*17550*/  STS.U16 [R20+0xb500], R12 ;  /* 0x00b5000c14007388 */ /* 0x0003e40000000400 */
[----:B-1----:R-:W-:-:S02]  /*17560*/  PRMT R12, RZ, 0x7610, R12 ;  /* 0x00007610ff0c7816 */ /* 0x002fc4000000000c */
[----:B0-----:R-:W-:Y:S02]  /*17570*/  LOP3.LUT R6, R7, 0x7f, RZ, 0xc0, !PT ;  /* 0x0000007f07067812 */ /* 0x001fe400078ec0ff */
[----:B------:R-:W3:Y:S04]  /*17580*/  LDL R7, [R1+0x155c] ;  /* 0x00155c0001077983 */ /* 0x000ee80000100800 */
[----:B------:R-:W3:Y:S01]  /*17590*/  LDL.LU R20, [R1] ;  /* 0x0000000001147983 */ /* 0x000ee20000300800 */
[----:B--2---:R-:W-:-:S04]  /*175a0*/  @!P0 LOP3.LUT R5, R5, R4, RZ, 0x3c, !PT ;  /* 0x0000000405058212 */ /* 0x004fc800078e3cff */
[----:B------:R-:W-:-:S04]  /*175b0*/  @!P0 LOP3.LUT R4, R5, R4, RZ, 0x3c, !PT ;  /* 0x0000000405048212 */ /* 0x000fc800078e3cff */
[----:B------:R-:W-:-:S05]  /*175c0*/  @!P0 LOP3.LUT R5, R5, R4, RZ, 0x3c, !PT ;  /* 0x0000000405058212 */ /* 0x000fca00078e3cff */
[----:B------:R0:W2:Y:S04]  /*175d0*/  @!P0 LDG.E.U16 R12, [R4.64] ;  /* 0x00000006040c8981 */ /* 0x0000a8000c1e1500 */
[----:B0-----:R-:W2:Y:S04]  /*175e0*/  LDL R4, [R1+0x1578] ;  /* 0x0015780001047983 */ /* 0x001ea80000100800 */
[----:B------:R-:W2:Y:S01]  /*175f0*/  LDL R5, [R1+0x157c] ;  /* 0x00157c0001057983 */ /* 0x000ea20000100800 */
[----:B------:R-:W-:Y:S01]  /*17600*/  IMAD.SHL.U32 R6, R6, 0x2, RZ ;  /* 0x0000000206067824 */ /* 0x000fe200078e00ff */
[----:B------:R-:W-:-:S04]  /*17610*/  PRMT R22, RZ, 0x7610, R22 ;  /* 0x00007610ff167816 */ /* 0x000fc80000000016 */
[----:B------:R-:W-:-:S05]  /*17620*/  LOP3.LUT R6, R6, 0x30, RZ, 0x3c, !PT ;  /* 0x0000003006067812 */ /* 0x000fca00078e3cff */
[----:B------:R0:W-:Y:S04]  /*17630*/  STS.U16 [R6+0x8600], R28 ;  /* 0x0086001c06007388 */ /* 0x0001e80000000400 */
[----:B0-----:R-:W3:Y:S04]  /*17640*/  LDL.LU R28, [R1+0x3b44] ;  /* 0x003b4400011c7983 */ /* 0x001ee80000300800 */
[----:B------:R0:W-:Y:S01]  /*17650*/  STS.U16 [R6+0x8700], R29 ;  /* 0x0087001d06007388 */ /* 0x0001e20000000400 */
[----:B--2---:R-:W-:-:S04]  /*17660*/  @!P0 LOP3.LUT R5, R5, R4, RZ, 0x3c, !PT ;  /* 0x0000000405058212 */ /* 0x004fc800078e3cff */
[----:B------:R-:W-:-:S04]  /*17670*/  @!P0 LOP3.LUT R4, R5, R4, RZ, 0x3c, !PT ;  /* 0x0000000405048212 */ /* 0x000fc800078e3cff */
[----:B------:R-:W-:-:S05]  /*17680*/  @!P0 LOP3.LUT R5, R5, R4, RZ, 0x3c, !PT ;  /* 0x0000000405058212 */ /* 0x000fca00078e3cff */
[----:B------:R1:W2:Y:S04]  /*17690*/  @!P0 LDG.E.U16 R22, [R4.64] ;  /* 0x0000000604168981 */ /* 0x0002a8000c1e1500 */
[----:B-1----:R-:W2:Y:S04]  /*176a0*/  LDL R4, [R1+0x1568] ;  /* 0x0015680001047983 */ /* 0x002ea80000100800 */
[----:B------:R-:W2:Y:S04]  /*176b0*/  LDL R5, [R1+0x156c] ;  /* 0x00156c0001057983 */ /* 0x000ea80000100800 */
[----:B0-----:R-:W3:Y:S01]  /*176c0*/  LDL.LU R29, [R1+0x3b40] ;  /* 0x003b4000011d7983 */ /* 0x001ee20000300800 */
[----:B--2---:R-:W-:-:S04]  /*176d0*/  @!P0 LOP3.LUT R5, R5, R4, RZ, 0x3c, !PT ;  /* 0x0000000405058212 */ /* 0x004fc800078e3cff */
[C---:B------:R-:W-:Y:S02]  /*176e0*/  @!P0 LOP3.LUT R4, R5.reuse, R4, RZ, 0x3c, !PT ;  /* 0x0000000405048212 */ /* 0x040fe400078e3cff */
[----:B---3--:R-:W-:Y:S02]  /*176f0*/  PRMT R29, RZ, 0x7610, R29 ;  /* 0x00007610ff1d7816 */ /* 0x008fe4000000001d */
[----:B------:R-:W-:-:S05]  /*17700*/  @!P0 LOP3.LUT R5, R5, R4, RZ, 0x3c, !PT ;  /* 0x0000000405058212 */ /* 0x000fca00078e3cff */
[----:B------:R-:W2:Y:S04]  /*17710*/  @!P0 LDG.E.U16 R29, [R4.64] ;  /* 0x00000006041d8981 */ /* 0x000ea8000c1e1500 */
[----:B--2---:R0:W-:Y:S04]  /*17720*/  STL [R1+0x10fc], R29 ;  /* 0x0010fc1d01007387 */ /* 0x0041e80000100800 */
[----:B0-----:R-:W2:Y:S04]  /*17730*/  LDL.LU R29, [R1+0x3b3c] ;  /* 0x003b3c00011d7983 */ /* 0x001ea80000300800 */
[----:B------:R-:W3:Y:S04]  /*17740*/  LDL.LU R4, [R1+0x50] ;  /* 0x0000500001047983 */ /* 0x000ee80000300800 */
[----:B------:R-:W2:Y:S01]  /*17750*/  LDL R5, [R1+0x1558] ;  /* 0x0015580001057983 */ /* 0x000ea20000100800 */
[----:B------:R-:W-:-:S03]  /*17760*/  PRMT R3, RZ, 0x7610, R3 ;  /* 0x00007610ff037816 */ /* 0x000fc60000000003 */
[----:B---3--:R0:W-:Y:S02]  /*17770*/  STS.U16 [R6+0x9600], R4 ;  /* 0x0096000406007388 */ /* 0x0081e40000000400 */
[----:B0-----:R-:W-:Y:S02]  /*17780*/  @!P0 IMAD.MOV.U32 R4, RZ, RZ, R7 ;  /* 0x000000ffff048224 */ /* 0x001fe400078e0007 */
[----:B------:R-:W3:Y:S04]  /*17790*/  LDL.LU R7, [R1+0x90] ;  /* 0x0000900001077983 */ /* 0x000ee80000300800 */
[----:B--2---:R0:W2:Y:S04]  /*177a0*/  @!P0 LDG.E.U16 R3, [R4.64] ;  /* 0x0000000604038981 */ /* 0x0040a8000c1e1500 */
[----:B0-----:R-:W2:Y:S04]  /*177b0*/  LDL R4, [R1+0x1548] ;  /* 0x0015480001047983 */ /* 0x001ea80000100800 */
[----:B------:R-:W2:Y:S01]  /*177c0*/  LDL R5, [R1+0x154c] ;  /* 0x00154c0001057983 */ /* 0x000ea20000100800 */
[----:B------:R-:W-:-:S02]  /*177d0*/  PRMT R28, RZ, 0x7610, R28 ;  /* 0x00007610ff1c7816 */ /* 0x000fc4000000001c */
[----:B--2---:R-:W-:-:S04]  /*177e0*/  @!P0 LOP3.LUT R5, R5, R4, RZ, 0x3c, !PT ;  /* 0x0000000405058212 */ /* 0x004fc800078e3cff */
[----:B------:R-:W-:-:S04]  /*177f0*/  @!P0 LOP3.LUT R4, R5, R4, RZ, 0x3c, !PT ;  /* 0x0000000405048212 */ /* 0x000fc800078e3cff */
[----:B------:R-:W-:-:S05]  /*17800*/  @!P0 LOP3.LUT R5, R5, R4, RZ, 0x3c, !PT ;  /* 0x0000000405058212 */ /* 0x000fca00078e3cff */
[----:B------:R-:W2:Y:S04]  /*17810*/  @!P0 LDG.E.U16 R28, [R4.64] ;  /* 0x00000006041c8981 */ /* 0x000ea8000c1e1500 */
[----:B------:R0:W-:Y:S04]  /*17820*/  STL [R1+0x10f8], R3 ;  /* 0x0010f80301007387 */ /* 0x0001e80000100800 */
[----:B------:R1:W-:Y:S04]  /*17830*/  STS.U16 [R6+0x9700], R29 ;  /* 0x0097001d06007388 */ /* 0x0003e80000000400 */
[----:B0-----:R-:W3:Y:S04]  /*17840*/  LDL R3, [R1+0x151c] ;  /* 0x00151c0001037983 */ /* 0x001ee80000100800 */
[----:B-1----:R-:W3:Y:S04]  /*17850*/  LDL.LU R29, [R1+0x94] ;  /* 0x00009400011d7983 */ /* 0x002ee80000300800 */
        /* <DEDUP_REMOVED lines=9> */
[----:B------:R0:W-:Y:S04]  /*178f0*/  STS.U16 [R6+0xa600], R26 ;  /* 0x00a6001a06007388 */ /* 0x0001e80000000400 */
[----:B0-----:R-:W3:Y:S04]  /*17900*/  LDL.LU R26, [R1+0x78] ;  /* 0x00007800011a7983 */ /* 0x001ee80000300800 */
[----:B--2---:R0:W-:Y:S04]  /*17910*/  STL [R1+0x10f0], R28 ;  /* 0x0010f01c01007387 */ /* 0x0041e80000100800 */
[----:B0-----:R-:W2:Y:S04]  /*17920*/  LDL.LU R28, [R1+0x3b34] ;  /* 0x003b3400011c7983 */ /* 0x001ea80000300800 */
[----:B------:R-:W3:Y:S04]  /*17930*/  LDL R4, [R1+0x1528] ;  /* 0x0015280001047983 */ /* 0x000ee80000100800 */
[----:B------:R-:W3:Y:S04]  /*17940*/  LDL R5, [R1+0x152c] ;  /* 0x00152c0001057983 */ /* 0x000ee80000100800 */
[----:B------:R0:W-:Y:S04]  /*17950*/  STS.U16 [R6+0xa700], R20 ;  /* 0x00a7001406007388 */ /* 0x0001e80000000400 */
[----:B0-----:R-:W4:Y:S01]  /*17960*/  LDL.LU R20, [R1+0x74] ;  /* 0x0000740001147983 */ /* 0x001f220000300800 */
[----:B--2---:R-:W-:-:S02]  /*17970*/  PRMT R28, RZ, 0x7610, R28 ;  /* 0x00007610ff1c7816 */ /* 0x004fc4000000001c */
[----:B---3--:R-:W-:-:S04]  /*17980*/  @!P0 LOP3.LUT R5, R5, R4, RZ, 0x3c, !PT ;  /* 0x0000000405058212 */ /* 0x008fc800078e3cff */
[----:B------:R-:W-:-:S04]  /*17990*/  @!P0 LOP3.LUT R4, R5, R4, RZ, 0x3c, !PT ;  /* 0x0000000405048212 */ /* 0x000fc800078e3cff */
[----:B------:R-:W-:-:S05]  /*179a0*/  @!P0 LOP3.LUT R5, R5, R4, RZ, 0x3c, !PT ;  /* 0x0000000405058212 */ /* 0x000fca00078e3cff */
[----:B------:R0:W2:Y:S04]  /*179b0*/  @!P0 LDG.E.U16 R28, [R4.64] ;  /* 0x00000006041c8981 */ /* 0x0000a8000c1e1500 */
[----:B0-----:R-:W3:Y:S01]  /*179c0*/  LDL R5, [R1+0x1518] ;  /* 0x0015180001057983 */ /* 0x001ee20000100800 */
[----:B------:R-:W-:-:S03]  /*179d0*/  @!P0 IMAD.MOV.U32 R4, RZ, RZ, R3 ;  /* 0x000000ffff048224 */ /* 0x000fc600078e0003 */
[----:B------:R0:W-:Y:S01]  /*179e0*/  STS.U16 [R6+0xb600], R17 ;  /* 0x00b6001106007388 */ /* 0x0001e20000000400 */
[----:B------:R-:W-:Y:S02]  /*179f0*/  LOP3.LUT R3, R21, 0x7f, RZ, 0xc0, !PT ;  /* 0x0000007f15037812 */ /* 0x000fe400078ec0ff */
[----:B0-----:R-:W-:Y:S01]  /*17a00*/  PRMT R17, RZ, 0x7610, R17 ;  /* 0x00007610ff117816 */ /* 0x001fe20000000011 */
[----:B--2---:R0:W-:Y:S04]  /*17a10*/  STL [R1+0x10ec], R28 ;  /* 0x0010ec1c01007387 */ /* 0x0041e80000100800 */
[----:B0-----:R-:W2:Y:S04]  /*17a20*/  LDL.LU R28, [R1+0x1c] ;  /* 0x00001c00011c7983 */ /* 0x001ea80000300800 */
[----:B------:R-:W2:Y:S04]  /*17a30*/  LDL.LU R21, [R1+0x8] ;  /* 0x0000080001157983 */ /* 0x000ea80000300800 */
[----:B---3--:R0:W3:Y:S04]  /*17a40*/  @!P0 LDG.E.U16 R17, [R4.64] ;  /* 0x0000000604118981 */ /* 0x0080e8000c1e1500 */
[----:B0-----:R-:W2:Y:S04]  /*17a50*/  LDL R4, [R1+0x1508] ;  /* 0x0015080001047983 */ /* 0x001ea80000100800 */
[----:B------:R-:W2:Y:S04]  /*17a60*/  LDL R5, [R1+0x150c] ;  /* 0x00150c0001057983 */ /* 0x000ea80000100800 */
[----:B------:R0:W-:Y:S01]  /*17a70*/  STS.U16 [R6+0xb700], R16 ;  /* 0x00b7001006007388 */ /* 0x0001e20000000400 */
[----:B------:R-:W-:Y:S01]  /*17a80*/  IMAD.SHL.U32 R3, R3, 0x2, RZ ;  /* 0x0000000203037824 */ /* 0x000fe200078e00ff */
[----:B0-----:R-:W-:-:S04]  /*17a90*/  PRMT R16, RZ, 0x7610, R16 ;  /* 0x00007610ff107816 */ /* 0x001fc80000000010 */
[----:B------:R-:W-:-:S05]  /*17aa0*/  LOP3.LUT R3, R3, 0x40, RZ, 0x3c, !PT ;  /* 0x0000004003037812 */ /* 0x000fca00078e3cff */
[----:B------:R0:W-:Y:S04]  /*17ab0*/  STS.U16 [R3+0x8800], R7 ;  /* 0x0088000703007388 */ /* 0x0001e80000000400 */
[----:B---3--:R-:W-:Y:S04]  /*17ac0*/  STL [R1+0x3a10], R17 ;  /* 0x003a101101007387 */ /* 0x008fe80000100800 */
[----:B------:R-:W3:Y:S01]  /*17ad0*/  LDL.LU R6, [R1+0x3b30] ;  /* 0x003b300001067983 */ /* 0x000ee20000300800 */
        /* <DEDUP_REMOVED lines=12> */
[----:B------:R-:W-:Y:S04]  /*17ba0*/  STS.U16 [R3+0x8900], R29 ;  /* 0x0089001d03007388 */ /* 0x000fe80000000400 */
[----:B--2---:R0:W-:Y:S04]  /*17bb0*/  STL [R1+0x1104], R7 ;  /* 0x0011040701007387 */ /* 0x0041e80000100800 */
[----:B0-----:R-:W2:Y:S04]  /*17bc0*/  LDL.LU R7, [R1+0x3b28] ;  /* 0x003b280001077983 */ /* 0x001ea80000300800 */
[----:B------:R-:W3:Y:S04]  /*17bd0*/  LDL R4, [R1+0x14e8] ;  /* 0x0014e80001047983 */ /* 0x000ee80000100800 */
[----:B------:R-:W3:Y:S04]  /*17be0*/  LDL R5, [R1+0x14ec] ;  /* 0x0014ec0001057983 */ /* 0x000ee80000100800 */
[----:B------:R-:W2:Y:S01]  /*17bf0*/  LDL.LU R29, [R1+0x3b24] ;  /* 0x003b2400011d7983 */ /* 0x000ea20000300800 */
[----:B---3--:R-:W-:-:S04]  /*17c00*/  @!P0 LOP3.LUT R5, R5, R4, RZ, 0x3c, !PT ;  /* 0x0000000405058212 */ /* 0x008fc800078e3cff */
[C---:B------:R-:W-:Y:S02]  /*17c10*/  @!P0 LOP3.LUT R4, R5.reuse, R4, RZ, 0x3c, !PT ;  /* 0x0000000405048212 */ /* 0x040fe400078e3cff */
[----:B--2---:R-:W-:Y:S02]  /*17c20*/  PRMT R29, RZ, 0x7610, R29 ;  /* 0x00007610ff1d7816 */ /* 0x004fe4000000001d */
[----:B------:R-:W-:-:S05]  /*17c30*/  @!P0 LOP3.LUT R5, R5, R4, RZ, 0x3c, !PT ;  /* 0x0000000405058212 */ /* 0x000fca00078e3cff */
[----:B------:R0:W2:Y:S04]  /*17c40*/  @!P0 LDG.E.U16 R29, [R4.64] ;  /* 0x00000006041d8981 */ /* 0x0000a8000c1e1500 */
[----:B------:R-:W-:Y:S04]  /*17c50*/  STS.U16 [R3+0x9800], R26 ;  /* 0x0098001a03007388 */ /* 0x000fe80000000400 */
[----:B0-----:R-:W3:Y:S04]  /*17c60*/  LDL R4, [R1+0x14d8] ;  /* 0x0014d80001047983 */ /* 0x001ee80000100800 */
[----:B------:R-:W3:Y:S04]  /*17c70*/  LDL R5, [R1+0x14dc] ;  /* 0x0014dc0001057983 */ /* 0x000ee80000100800 */
[----:B--2---:R0:W-:Y:S04]  /*17c80*/  STL [R1+0x1124], R29 ;  /* 0x0011241d01007387 */ /* 0x0041e80000100800 */
[----:B0-----:R-:W2:Y:S04]  /*17c90*/  LDL.LU R29, [R1+0xa0] ;  /* 0x0000a000011d7983 */ /* 0x001ea80000300800 */
[----:B------:R-:W2:Y:S01]  /*17ca0*/  LDL.LU R26, [R1+0x3b20] ;  /* 0x003b2000011a7983 */ /* 0x000ea20000300800 */
[----:B---3--:R-:W-:-:S04]  /*17cb0*/  @!P0 LOP3.LUT R5, R5, R4, RZ, 0x3c, !PT ;  /* 0x0000000405058212 */ /* 0x008fc800078e3cff */
[----:B------:R-:W-:-:S04]  /*17cc0*/  @!P0 LOP3.LUT R4, R5, R4, RZ, 0x3c, !PT ;  /* 0x0000000405048212 */ /* 0x000fc800078e3cff */
[----:B------:R-:W-:Y:S02]  /*17cd0*/  @!P0 LOP3.LUT R5, R5, R4, RZ, 0x3c, !PT ;  /* 0x0000000405058212 */ /* 0x000fe400078e3cff */
[----:B--2---:R-:W-:-:S06]  /*17ce0*/  PRMT R26, RZ, 0x7610, R26 ;  /* 0x00007610ff1a7816 */ /* 0x004fcc000000001a */
[----:B------:R-:W2:Y:S04]  /*17cf0*/  @!P0 LDG.E.U16 R26, [R4.64] ;  /* 0x00000006041a8981 */ /* 0x000ea8000c1e1500 */
[----:B----4-:R-:W-:Y:S04]  /*17d00*/  STS.U16 [R3+0x9900], R20 ;  /* 0x0099001403007388 */ /* 0x010fe80000000400 */
[----:B--2---:R0:W-:Y:S04]  /*17d10*/  STL [R1+0x1120], R26 ;  /* 0x0011201a01007387 */ /* 0x0041e80000100800 */
[----:B0-----:R-:W2:Y:S04]  /*17d20*/  LDL.LU R26, [R1+0x3b1c] ;  /* 0x003b1c00011a7983 */ /* 0x001ea80000300800 */
[----:B------:R-:W3:Y:S04]  /*17d30*/  LDL R4, [R1+0x14c8] ;  /* 0x0014c80001047983 */ /* 0x000ee80000100800 */
[----:B------:R-:W3:Y:S04]  /*17d40*/  LDL R5, [R1+0x14cc] ;  /* 0x0014cc0001057983 */ /* 0x000ee80000100800 */
[----:B------:R-:W4:Y:S01]  /*17d50*/  LDL.LU R20, [R1+0x3b18] ;  /* 0x003b180001147983 */ /* 0x000f220000300800 */
[----:B---3--:R-:W-:-:S04]  /*17d60*/  @!P0 LOP3.LUT R5, R5, R4, RZ, 0x3c, !PT ;  /* 0x0000000405058212 */ /* 0x008fc800078e3cff */
[C---:B------:R-:W-:Y:S02]  /*17d70*/  @!P0 LOP3.LUT R4, R5.reuse, R4, RZ, 0x3c, !PT ;  /* 0x0000000405048212 */ /* 0x040fe400078e3cff */
[----:B----4-:R-:W-:Y:S02]  /*17d80*/  PRMT R20, RZ, 0x7610, R20 ;  /* 0x00007610ff147816 */ /* 0x010fe40000000014 */
[----:B------:R-:W-:-:S05]  /*17d90*/  @!P0 LOP3.LUT R5, R5, R4, RZ, 0x3c, !PT ;  /* 0x0000000405058212 */ /* 0x000fca00078e3cff */
[----:B------:R-:W3:Y:S04]  /*17da0*/  @!P0 LDG.E.U16 R20, [R4.64] ;  /* 0x0000000604148981 */ /* 0x000ee8000c1e1500 */
[----:B------:R-:W-:Y:S04]  /*17db0*/  STS.U16 [R3+0xa800], R28 ;  /* 0x00a8001c03007388 */ /* 0x000fe80000000400 */
[----:B---3--:R0:W-:Y:S04]  /*17dc0*/  STL [R1+0x111c], R20 ;  /* 0x00111c1401007387 */ /* 0x0081e80000100800 */
[----:B0-----:R-:W3:Y:S04]  /*17dd0*/  LDL.LU R20, [R1+0x3b14] ;  /* 0x003b140001147983 */ /* 0x001ee80000300800 */
[----:B------:R-:W4:Y:S04]  /*17de0*/  LDL R4, [R1+0x14b8] ;  /* 0x0014b80001047983 */ /* 0x000f280000100800 */
[----:B------:R-:W4:Y:S04]  /*17df0*/  LDL R5, [R1+0x14bc] ;  /* 0x0014bc0001057983 */ /* 0x000f280000100800 */
[----:B------:R-:W2:Y:S01]  /*17e00*/  LDL.LU R28, [R1+0x3b10] ;  /* 0x003b1000011c7983 */ /* 0x000ea20000300800 */
[----:B----4-:R-:W-:-:S04]  /*17e10*/  @!P0 LOP3.LUT R5, R5, R4, RZ, 0x3c, !PT ;  /* 0x0000000405058212 */ /* 0x010fc800078e3cff */
[C---:B------:R-:W-:Y:S02]  /*17e20*/  @!P0 LOP3.LUT R4, R5.reuse, R4, RZ, 0x3c, !PT ;  /* 0x0000000405048212 */ /* 0x040fe400078e3cff */
[----:B--2---:R-:W-:Y:S02]  /*17e30*/  PRMT R28, RZ, 0x7610, R28 ;  /* 0x00007610ff1c7816 */ /* 0x004fe4000000001c */
[----:B------:R-:W-:-:S05]  /*17e40*/  @!P0 LOP3.LUT R5, R5, R4, RZ, 0x3c, !PT ;  /* 0x0000000405058212 */ /* 0x000fca00078e3cff */
[----:B------:R0:W2:Y:S04]  /*17e50*/  @!P0 LDG.E.U16 R28, [R4.64] ;  /* 0x00000006041c8981 */ /* 0x0000a8000c1e1500 */
[----:B------:R-:W-:Y:S04]  /*17e60*/  STS.U16 [R3+0xa900], R21 ;  /* 0x00a9001503007388 */ /* 0x000fe80000000400 */
[----:B0-----:R-:W4:Y:S04]  /*17e70*/  LDL R4, [R1+0x14a8] ;  /* 0x0014a80001047983 */ /* 0x001f280000100800 */
[----:B------:R-:W4:Y:S04]  /*17e80*/  LDL R5, [R1+0x14ac] ;  /* 0x0014ac0001057983 */ /* 0x000f280000100800 */
[----:B--2---:R0:W-:Y:S04]  /*17e90*/  STL [R1+0x1118], R28 ;  /* 0x0011181c01007387 */ /* 0x0041e80000100800 */
[----:B0-----:R-:W2:Y:S04]  /*17ea0*/  LDL.LU R28, [R1+0x88] ;  /* 0x00008800011c7983 */ /* 0x001ea80000300800 */
[----:B------:R-:W2:Y:S01]  /*17eb0*/  LDL.LU R21, [R1+0x3b0c] ;  /* 0x003b0c0001157983 */ /* 0x000ea20000300800 */
[----:B----4-:R-:W-:-:S04]  /*17ec0*/  @!P0 LOP3.LUT R5, R5, R4, RZ, 0x3c, !PT ;  /* 0x0000000405058212 */ /* 0x010fc800078e3cff */
[----:B------:R-:W-:-:S04]  /*17ed0*/  @!P0 LOP3.LUT R4, R5, R4, RZ, 0x3c, !PT ;  /* 0x0000000405048212 */ /* 0x000fc800078e3cff */
[----:B------:R-:W-:Y:S02]  /*17ee0*/  @!P0 LOP3.LUT R5, R5, R4, RZ, 0x3c, !PT ;  /* 0x0000000405058212 */ /* 0x000fe400078e3cff */
[----:B--2---:R-:W-:-:S06]  /*17ef0*/  PRMT R21, RZ, 0x7610, R21 ;  /* 0x00007610ff157816 */ /* 0x004fcc0000000015 */
[----:B------:R-:W2:Y:S04]  /*17f00*/  @!P0 LDG.E.U16 R21, [R4.64] ;  /* 0x0000000604158981 */ /* 0x000ea8000c1e1500 */
[----:B--2---:R0:W-:Y:S04]  /*17f10*/  STL [R1+0x1114], R21 ;  /* 0x0011141501007387 */ /* 0x0041e80000100800 */
[----:B0-----:R-:W2:Y:S04]  /*17f20*/  LDL.LU R21, [R1+0x3b08] ;  /* 0x003b080001157983 */ /* 0x001ea80000300800 */
[----:B------:R-:W4:Y:S04]  /*17f30*/  LDL R4, [R1+0x1498] ;  /* 0x0014980001047983 */ /* 0x000f280000100800 */
[----:B------:R-:W4:Y:S01]  /*17f40*/  LDL R5, [R1+0x149c] ;  /* 0x00149c0001057983 */ /* 0x000f220000100800 */
[----:B------:R-:W-:-:S02]  /*17f50*/  PRMT R24, RZ, 0x7610, R24 ;  /* 0x00007610ff187816 */ /* 0x000fc40000000018 */
[----:B----4-:R-:W-:-:S04]  /*17f60*/  @!P0 LOP3.LUT R5, R5, R4, RZ, 0x3c, !PT ;  /* 0x0000000405058212 */ /* 0x010fc800078e3cff */
[----:B------:R-:W-:-:S04]  /*17f70*/  @!P0 LOP3.LUT R4, R5, R4, RZ, 0x3c, !PT ;  /* 0x0000000405048212 */ /* 0x000fc800078e3cff */
[----:B------:R-:W-:-:S05]  /*17f80*/  @!P0 LOP3.LUT R5, R5, R4, RZ, 0x3c, !PT ;  /* 0x0000000405058212 */ /* 0x000fca00078e3cff */
[----:B------:R0:W4:Y:S04]  /*17f90*/  @!P0 LDG.E.U16 R24, [R4.64] ;  /* 0x0000000604188981 */ /* 0x000128000c1e1500 */
[----:B0-----:R-:W2:Y:S04]  /*17fa0*/  LDL R4, [R1+0x1488] ;  /* 0x0014880001047983 */ /* 0x001ea80000100800 */
[----:B------:R-:W2:Y:S01]  /*17fb0*/  LDL R5, [R1+0x148c] ;  /* 0x00148c0001057983 */ /* 0x000ea20000100800 */
[----:B------:R-:W-:Y:S02]  /*17fc0*/  PRMT R26, RZ, 0x7610, R26 ;  /* 0x00007610ff1a7816 */ /* 0x000fe4000000001a */
[----:B--2---:R-:W-:-:S04]  /*17fd0*/  @!P0 LOP3.LUT R5, R5, R4, RZ, 0x3c, !PT ;  /* 0x0000000405058212 */ /* 0x004fc800078e3cff */
[----:B------:R-:W-:-:S04]  /*17fe0*/  @!P0 LOP3.LUT R4, R5, R4, RZ, 0x3c, !PT ;  /* 0x0000000405048212 */ /* 0x000fc800078e3cff */
[----:B------:R-:W-:-:S05]  /*17ff0*/  @!P0 LOP3.LUT R5, R5, R4, RZ, 0x3c, !PT ;  /* 0x0000000405058212 */ /* 0x000fca00078e3cff */
[----:B------:R-:W2:Y:S04]  /*18000*/  @!P0 LDG.E.U16 R26, [R4.64] ;  /* 0x00000006041a8981 */ /* 0x000ea8000c1e1500 */
[----:B------:R-:W-:Y:S04]  /*18010*/  STS.U16 [R3+0xb800], R21 ;  /* 0x00b8001503007388 */ /* 0x000fe80000000400 */
[----:B----4-:R0:W-:Y:S04]  /*18020*/  STL [R1+0x1110], R24 ;  /* 0x0011101801007387 */ /* 0x0101e80000100800 */
[----:B---3--:R1:W-:Y:S01]  /*18030*/  STS.U16 [R3+0xb900], R20 ;  /* 0x00b9001403007388 */ /* 0x0083e20000000400 */
[----:B0-----:R-:W-:-:S03]  /*18040*/  IMAD.SHL.U32 R24, R27, 0x2, RZ ;  /* 0x000000021b187824 */ /* 0x001fc600078e00ff */
[----:B-1----:R-:W3:Y:S04]  /*18050*/  LDL R3, [R1+0x145c] ;  /* 0x00145c0001037983 */ /* 0x002ee80000100800 */
[----:B------:R-:W4:Y:S04]  /*18060*/  LDL.LU R27, [R1+0x20] ;  /* 0x00002000011b7983 */ /* 0x000f280000300800 */
[----:B--2---:R0:W-:Y:S04]  /*18070*/  STL [R1+0x110c], R26 ;  /* 0x00110c1a01007387 */ /* 0x0041e80000100800 */
[----:B0-----:R-:W2:Y:S04]  /*18080*/  LDL.LU R26, [R1+0x3b04] ;  /* 0x003b0400011a7983 */ /* 0x001ea80000300800 */
[----:B------:R-:W2:Y:S04]  /*18090*/  LDL R4, [R1+0x1478] ;  /* 0x0014780001047983 */ /* 0x000ea80000100800 */
[----:B------:R-:W2:Y:S01]  /*180a0*/  LDL R5, [R1+0x147c] ;  /* 0x00147c0001057983 */ /* 0x000ea20000100800 */
[----:B------:R-:W-:-:S02]  /*180b0*/  PRMT R9, RZ, 0x7610, R9 ;  /* 0x00007610ff097816 */ /* 0x000fc40000000009 */
[----:B------:R-:W-:-:S05]  /*180c0*/  LOP3.LUT R24, R24, 0x50, RZ, 0x3c, !PT ;  /* 0x0000005018187812 */ /* 0x000fca00078e3cff */
[----:B------:R0:W-:Y:S04]  /*180d0*/  STS.U16 [R24+0x8a00], R29 ;  /* 0x008a001d18007388 */ /* 0x0001e80000000400 */
[----:B0-----:R-:W3:Y:S01]  /*180e0*/  LDL.LU R29, [R1+0x3b00] ;  /* 0x003b0000011d7983 */ /* 0x001ee20000300800 */
[----:B--2---:R-:W-:-:S04]  /*180f0*/  @!P0 LOP3.LUT R5, R5, R4, RZ, 0x3c, !PT ;  /* 0x0000000405058212 */ /* 0x004fc800078e3cff */
[----:B------:R-:W-:-:S04]  /*18100*/  @!P0 LOP3.LUT R4, R5, R4, RZ, 0x3c, !PT ;  /* 0x0000000405048212 */ /* 0x000fc800078e3cff */
[----:B------:R-:W-:-:S05]  /*18110*/  @!P0 LOP3.LUT R5, R5, R4, RZ, 0x3c, !PT ;  /* 0x0000000405058212 */ /* 0x000fca00078e3cff */
[----:B------:R0:W2:Y:S04]  /*18120*/  @!P0 LDG.E.U16 R9, [R4.64] ;  /* 0x0000000604098981 */ /* 0x0000a8000c1e1500 */
[----:B0-----:R-:W4:Y:S04]  /*18130*/  LDL R4, [R1+0x1468] ;  /* 0x0014680001047983 */ /* 0x001f280000100800 */
[----:B------:R-:W4:Y:S04]  /*18140*/  LDL R5, [R1+0x146c] ;  /* 0x00146c0001057983 */ /* 0x000f280000100800 */
[----:B---3--:R-:W-:Y:S04]  /*18150*/  STS.U16 [R24+0x8b00], R29 ;  /* 0x008b001d18007388 */ /* 0x008fe80000000400 */
[----:B--2---:R0:W-:Y:S04]  /*18160*/  STL [R1+0x1128], R9 ;  /* 0x0011280901007387 */ /* 0x0041e80000100800 */
[----:B0-----:R-:W2:Y:S04]  /*18170*/  LDL R9, [R1+0x143c] ;  /* 0x00143c0001097983 */ /* 0x001ea80000100800 */
[----:B------:R-:W3:Y:S01]  /*18180*/  LDL.LU R29, [R1+0x3afc] ;  /* 0x003afc00011d7983 */ /* 0x000ee20000300800 */
[----:B----4-:R-:W-:-:S04]  /*18190*/  @!P0 LOP3.LUT R5, R5, R4, RZ, 0x3c, !PT ;  /* 0x0000000405058212 */ /* 0x010fc800078e3cff */
[----:B------:R-:W-:-:S04]  /*181a0*/  @!P0 LOP3.LUT R4, R5, R4, RZ, 0x3c, !PT ;  /* 0x0000000405048212 */ /* 0x000fc800078e3cff */
[----:B------:R-:W-:Y:S02]  /*181b0*/  @!P0 LOP3.LUT R5, R5, R4, RZ, 0x3c, !PT ;  /* 0x0000000405058212 */ /* 0x000fe400078e3cff */
[----:B---3--:R-:W-:-:S06]  /*181c0*/  PRMT R29, RZ, 0x7610, R29 ;  /* 0x00007610ff1d7816 */ /* 0x008fcc000000001d */
[----:B------:R-:W3:Y:S04]  /*181d0*/  @!P0 LDG.E.U16 R29, [R4.64] ;  /* 0x00000006041d8981 */ /* 0x000ee8000c1e1500 */
[----:B---3--:R0:W-:Y:S04]  /*181e0*/  STL [R1+0x1130], R29 ;  /* 0x0011301d01007387 */ /* 0x0081e80000100800 */
[----:B0-----:R-:W3:Y:S04]  /*181f0*/  LDL.LU R29, [R1+0x3af8] ;  /* 0x003af800011d7983 */ /* 0x001ee80000300800 */
[----:B------:R-:W4:Y:S04]  /*18200*/  LDL.LU R4, [R1+0x84] ;  /* 0x0000840001047983 */ /* 0x000f280000300800 */
[----:B------:R-:W2:Y:S01]  /*18210*/  LDL R5, [R1+0x1458] ;  /* 0x0014580001057983 */ /* 0x000ea20000100800 */
[----:B---3--:R-:W-:-:S03]  /*18220*/  PRMT R29, RZ, 0x7610, R29 ;  /* 0x00007610ff1d7816 */ /* 0x008fc6000000001d */
[----:B----4-:R0:W-:Y:S02]  /*18230*/  STS.U16 [R24+0x9a00], R4 ;  /* 0x009a000418007388 */ /* 0x0101e40000000400 */
[----:B0-----:R-:W-:Y:S02]  /*18240*/  @!P0 IMAD.MOV.U32 R4, RZ, RZ, R3 ;  /* 0x000000ffff048224 */ /* 0x001fe400078e0003 */
[----:B------:R-:W3:Y:S04]  /*18250*/  LDL.LU R3, [R1+0xac] ;  /* 0x0000ac0001037983 */ /* 0x000ee80000300800 */
[----:B--2---:R0:W2:Y:S04]  /*18260*/  @!P0 LDG.E.U16 R29, [R4.64] ;  /* 0x00000006041d8981 */ /* 0x0040a8000c1e1500 */
[----:B------:R1:W-:Y:S04]  /*18270*/  STS.U16 [R24+0x9b00], R28 ;  /* 0x009b001c18007388 */ /* 0x0003e80000000400 */
[----:B0-----:R-:W4:Y:S04]  /*18280*/  LDL R4, [R1+0x1448] ;  /* 0x0014480001047983 */ /* 0x001f280000100800 */
[----:B------:R-:W4:Y:S04]  /*18290*/  LDL R5, [R1+0x144c] ;  /* 0x00144c0001057983 */ /* 0x000f280000100800 */
[----:B-1----:R-:W2:Y:S01]  /*182a0*/  LDL.LU R28, [R1+0x3af4] ;  /* 0x003af400011c7983 */ /* 0x002ea20000300800 */
[----:B----4-:R-:W-:-:S04]  /*182b0*/  @!P0 LOP3.LUT R5, R5, R4, RZ, 0x3c, !PT ;  /* 0x0000000405058212 */ /* 0x010fc800078e3cff */
[C---:B------:R-:W-:Y:S02]  /*182c0*/  @!P0 LOP3.LUT R4, R5.reuse, R4, RZ, 0x3c, !PT ;  /* 0x0000000405048212 */ /* 0x040fe400078e3cff */
[----:B--2---:R-:W-:Y:S02]  /*182d0*/  PRMT R28, RZ, 0x7610, R28 ;  /* 0x00007610ff1c7816 */ /* 0x004fe4000000001c */
[----:B------:R-:W-:-:S05]  /*182e0*/  @!P0 LOP3.LUT R5, R5, R4, RZ, 0x3c, !PT ;  /* 0x0000000405058212 */ /* 0x000fca00078e3cff */
[----:B------:R-:W2:Y:S01]  /*182f0*/  @!P0 LDG.E.U16 R28, [R4.64] ;  /* 0x00000006041c8981 */ /* 0x000ea2000c1e1500 */
[----:B------:R-:W-:-:S03]  /*18300*/  PRMT R7, RZ, 0x7610, R7 ;  /* 0x00007610ff077816 */ /* 0x000fc60000000007 */
[----:B--2---:R0:W-:Y:S04]  /*18310*/  STL [R1+0x1148], R28 ;  /* 0x0011481c01007387 */ /* 0x0041e80000100800 */
[----:B0-----:R-:W2:Y:S04]  /*18320*/  LDL.LU R28, [R1+0x3af0] ;  /* 0x003af000011c7983 */ /* 0x001ea80000300800 */
[----:B------:R-:W4:Y:S01]  /*18330*/  LDL R5, [R1+0x1438] ;  /* 0x0014380001057983 */ /* 0x000f220000100800 */
[----:B------:R-:W-:-:S03]  /*18340*/  @!P0 IMAD.MOV.U32 R4, RZ, RZ, R9 ;  /* 0x000000ffff048224 */ /* 0x000fc600078e0009 */
[----:B--2---:R0:W-:Y:S04]  /*18350*/  STS.U16 [R24+0xaa00], R28 ;  /* 0x00aa001c18007388 */ /* 0x0041e80000000400 */
[----:B----4-:R1:W2:Y:S04]  /*18360*/  @!P0 LDG.E.U16 R7, [R4.64] ;  /* 0x0000000604078981 */ /* 0x0102a8000c1e1500 */
[----:B0-----:R-:W4:Y:S04]  /*18370*/  LDL.LU R28, [R1+0x98] ;  /* 0x00009800011c7983 */ /* 0x001f280000300800 */
[----:B-1----:R-:W2:Y:S04]  /*18380*/  LDL R4, [R1+0x1428] ;  /* 0x0014280001047983 */ /* 0x002ea80000100800 */
[----:B------:R-:W2:Y:S01]  /*18390*/  LDL R5, [R1+0x142c] ;  /* 0x00142c0001057983 */ /* 0x000ea20000100800 */
[----:B------:R-:W-:-:S03]  /*183a0*/  PRMT R0, RZ, 0x7610, R0 ;  /* 0x00007610ff007816 */ /* 0x000fc60000000000 */
[----:B------:R-:W3:Y:S01]  /*183b0*/  LDL R9, [R1+0x13f8] ;  /* 0x0013f80001097983 */ /* 0x000ee20000100800 */
        /* <DEDUP_REMOVED lines=8> */
[----:B--2---:R-:W-:Y:S04]  /*18440*/  STL [R1+0x1140], R0 ;  /* 0x0011400001007387 */ /* 0x004fe80000100800 */
[----:B------:R-:W2:Y:S04]  /*18450*/  LDL R4, [R1+0x1418] ;  /* 0x0014180001047983 */ /* 0x000ea80000100800 */
[----:B------:R-:W2:Y:S01]  /*18460*/  LDL R5, [R1+0x141c] ;  /* 0x00141c0001057983 */ /* 0x000ea20000100800 */
[----:B------:R-:W-:-:S02]  /*18470*/  PRMT R26, RZ, 0x7610, R26 ;  /* 0x00007610ff1a7816 */ /* 0x000fc4000000001a */
[----:B--2---:R-:W-:-:S04]  /*18480*/  @!P0 LOP3.LUT R5, R5, R4, RZ, 0x3c, !PT ;  /* 0x0000000405058212 */ /* 0x004fc800078e3cff */
[----:B------:R-:W-:-:S04]  /*18490*/  @!P0 LOP3.LUT R4, R5, R4, RZ, 0x3c, !PT ;  /* 0x0000000405048212 */ /* 0x000fc800078e3cff */
[----:B------:R-:W-:-:S05]  /*184a0*/  @!P0 LOP3.LUT R5, R5, R4, RZ, 0x3c, !PT ;  /* 0x0000000405058212 */ /* 0x000fca00078e3cff */
[----:B------:R-:W2:Y:S04]  /*184b0*/  @!P0 LDG.E.U16 R26, [R4.64] ;  /* 0x00000006041a8981 */ /* 0x000ea8000c1e1500 */
[----:B--2---:R0:W-:Y:S04]  /*184c0*/  STL [R1+0x113c], R26 ;  /* 0x00113c1a01007387 */ /* 0x0041e80000100800 */
[----:B0-----:R-:W2:Y:S04]  /*184d0*/  LDL.LU R26, [R1+0x3ae8] ;  /* 0x003ae800011a7983 */ /* 0x001ea80000300800 */
[----:B------:R-:W2:Y:S04]  /*184e0*/  LDL R4, [R1+0x1408] ;  /* 0x0014080001047983 */ /* 0x000ea80000100800 */
[----:B------:R-:W2:Y:S01]  /*184f0*/  LDL R5, [R1+0x140c] ;  /* 0x00140c0001057983 */ /* 0x000ea20000100800 */
[----:B------:R-:W-:-:S02]  /*18500*/  PRMT R6, RZ, 0x7610, R6 ;  /* 0x00007610ff067816 */ /* 0x000fc40000000006 */
[----:B--2---:R-:W-:-:S04]  /*18510*/  @!P0 LOP3.LUT R5, R5, R4, RZ, 0x3c, !PT ;  /* 0x0000000405058212 */ /* 0x004fc800078e3cff */
[----:B------:R-:W-:-:S04]  /*18520*/  @!P0 LOP3.LUT R4, R5, R4, RZ, 0x3c, !PT ;  /* 0x0000000405048212 */ /* 0x000fc800078e3cff */
[----:B------:R-:W-:-:S05]  /*18530*/  @!P0 LOP3.LUT R5, R5, R4, RZ, 0x3c, !PT ;  /* 0x0000000405058212 */ /* 0x000fca00078e3cff */
[----:B------:R-:W2:Y:S04]  /*18540*/  @!P0 LDG.E.U16 R6, [R4.64] ;  /* 0x0000000604068981 */ /* 0x000ea8000c1e1500 */
[----:B---3--:R-:W-:Y:S04]  /*18550*/  STS.U16 [R24+0xba00], R27 ;  /* 0x00ba001b18007388 */ /* 0x008fe80000000400 */
[----:B------:R0:W-:Y:S04]  /*18560*/  STS.U16 [R24+0xbb00], R26 ;  /* 0x00bb001a18007388 */ /* 0x0001e80000000400 */
[----:B0-----:R-:W3:Y:S04]  /*18570*/  LDL.LU R24, [R1+0x44] ;  /* 0x0000440001187983 */ /* 0x001ee80000300800 */
[----:B------:R-:W0:Y:S04]  /*18580*/  S2R R0, SR_TID.X ;  /* 0x0000000000007919 */ /* 0x000e280000002100 */
[----:B--2---:R1:W-:Y:S04]  /*18590*/  STL [R1+0x1138], R6 ;  /* 0x0011380601007387 */ /* 0x0043e80000100800 */
[----:B-1----:R-:W2:Y:S04]  /*185a0*/  LDL.LU R6, [R1+0x3ae4] ;  /* 0x003ae40001067983 */ /* 0x002ea80000300800 */
[----:B------:R-:W3:Y:S01]  /*185b0*/  LDL.LU R5, [R1+0xa8] ;  /* 0x0000a80001057983 */ /* 0x000ee20000300800 */
[----:B0-----:R-:W-:-:S05]  /*185c0*/  LOP3.LUT R0, R0, 0x7f, RZ, 0xc0, !PT ;  /* 0x0000007f00007812 */ /* 0x001fca00078ec0ff */
[----:B------:R-:W-:-:S05]  /*185d0*/  IMAD.SHL.U32 R0, R0, 0x2, RZ ;  /* 0x0000000200007824 */ /* 0x000fca00078e00ff */
[----:B------:R-:W-:Y:S01]  /*185e0*/  LOP3.LUT R0, R0, 0x60, RZ, 0x3c, !PT ;  /* 0x0000006000007812 */ /* 0x000fe200078e3cff */
[----:B------:R-:W-:Y:S01]  /*185f0*/  @!P0 IMAD.MOV.U32 R4, RZ, RZ, R7 ;  /* 0x000000ffff048224 */ /* 0x000fe200078e0007 */
[----:B--2---:R-:W-:-:S03]  /*18600*/  PRMT R6, RZ, 0x7610, R6 ;  /* 0x00007610ff067816 */ /* 0x004fc60000000006 */
[----:B---3--:R0:W-:Y:S02]  /*18610*/  STS.U16 [R0+0x8c00], R5 ;  /* 0x008c000500007388 */ /* 0x0081e40000000400 */
[----:B0-----:R-:W-:-:S05]  /*18620*/  @!P0 IMAD.MOV.U32 R5, RZ, RZ, R9 ;  /* 0x000000ffff058224 */ /* 0x001fca00078e0009 */
[----:B------:R0:W2:Y:S04]  /*18630*/  @!P0 LDG.E.U16 R6, [R4.64] ;  /* 0x0000000604068981 */ /* 0x0000a8000c1e1500 */
[----:B0-----:R-:W3:Y:S04]  /*18640*/  LDL R4, [R1+0x13e8] ;  /* 0x0013e80001047983 */ /* 0x001ee80000100800 */
[----:B------:R-:W3:Y:S01]  /*18650*/  LDL R5, [R1+0x13ec] ;  /* 0x0013ec0001057983 */ /* 0x000ee20000100800 */
[----:B------:R-:W-:-:S03]  /*18660*/  PRMT R25, RZ, 0x7610, R25 ;  /* 0x00007610ff197816 */ /* 0x000fc60000000019 */
[----:B------:R-:W2:Y:S01]  /*18670*/  LDL.LU R7, [R1+0x18] ;  /* 0x0000180001077983 */ /* 0x000ea20000300800 */
[----:B---3--:R-:W-:-:S04]  /*18680*/  @!P0 LOP3.LUT R5, R5, R4, RZ, 0x3c, !PT ;  /* 0x0000000405058212 */ /* 0x008fc800078e3cff */
[----:B------:R-:W-:-:S04]  /*18690*/  @!P0 LOP3.LUT R4, R5, R4, RZ, 0x3c, !PT ;  /* 0x0000000405048212 */ /* 0x000fc800078e3cff */
[----:B------:R-:W-:-:S05]  /*186a0*/  @!P0 LOP3.LUT R5, R5, R4, RZ, 0x3c, !PT ;  /* 0x0000000405058212 */ /* 0x000fca00078e3cff */
[----:B------:R-:W3:Y:S04]  /*186b0*/  @!P0 LDG.E.U16 R25, [R4.64] ;  /* 0x0000000604198981 */ /* 0x000ee8000c1e1500 */
[----:B--2---:R0:W-:Y:S04]  /*186c0*/  STL [R1+0x112c], R6 ;  /* 0x00112c0601007387 */ /* 0x0041e80000100800 */
[----:B------:R1:W-:Y:S04]  /*186d0*/  STS.U16 [R0+0x8d00], R3 ;  /* 0x008d000300007388 */ /* 0x0003e80000000400 */
[----:B0-----:R-:W2:Y:S04]  /*186e0*/  LDL R6, [R1+0x13bc] ;  /* 0x0013bc0001067983 */ /* 0x001ea80000100800 */
[----:B------:R-:W2:Y:S04]  /*186f0*/  LDL.LU R9, [R1+0x14] ;  /* 0x0000140001097983 */ /* 0x000ea80000300800 */
[----:B-1----:R-:W2:Y:S04]  /*18700*/  LDL.LU R3, [R1+0x13a8] ;  /* 0x0013a80001037983 */ /* 0x002ea80000300800 */
[----:B---3--:R0:W-:Y:S04]  /*18710*/  STL [R1+0x1108], R25 ;  /* 0x0011081901007387 */ /* 0x0081e80000100800 */
[----:B0-----:R-:W3:Y:S04]  /*18720*/  LDL.LU R25, [R1+0x3ae0] ;  /* 0x003ae00001197983 */ /* 0x001ee80000300800 */
[----:B------:R-:W2:Y:S04]  /*18730*/  LDL R4, [R1+0x13d8] ;  /* 0x0013d80001047983 */ /* 0x000ea80000100800 */
[----:B------:R-:W2:Y:S01]  /*18740*/  LDL R5, [R1+0x13dc] ;  /* 0x0013dc0001057983 */ /* 0x000ea20000100800 */
[----:B------:R-:W-:-:S03]  /*18750*/  PRMT R15, RZ, 0x7610, R15 ;  /* 0x00007610ff0f7816 */ /* 0x000fc6000000000f */
[----:B----4-:R0:W-:Y:S04]  /*18760*/  STS.U16 [R0+0x9c00], R28 ;  /* 0x009c001c00007388 */ /* 0x0101e80000000400 */
[----:B0-----:R-:W4:Y:S01]  /*18770*/  LDL.LU R28, [R1+0x3adc] ;  /* 0x003adc00011c7983 */ /* 0x001f220000300800 */
[----:B--2---:R-:W-:-:S04]  /*18780*/  @!P0 LOP3.LUT R5, R5, R4, RZ, 0x3c, !PT ;  /* 0x0000000405058212 */ /* 0x004fc800078e3cff */
[----:B------:R-:W-:-:S04]  /*18790*/  @!P0 LOP3.LUT R4, R5, R4, RZ, 0x3c, !PT ;  /* 0x0000000405048212 */ /* 0x000fc800078e3cff */
[----:B------:R-:W-:-:S05]  /*187a0*/  @!P0 LOP3.LUT R5, R5, R4, RZ, 0x3c, !PT ;  /* 0x0000000405058212 */ /* 0x000fca00078e3cff */
[----:B------:R0:W2:Y:S04]  /*187b0*/  @!P0 LDG.E.U16 R15, [R4.64] ;  /* 0x00000006040f8981 */ /* 0x0000a8000c1e1500 */
[----:B0-----:R-:W2:Y:S04]  /*187c0*/  LDL R4, [R1+0x13c8] ;  /* 0x0013c80001047983 */ /* 0x001ea80000100800 */
[----:B------:R-:W2:Y:S01]  /*187d0*/  LDL R5, [R1+0x13cc] ;  /* 0x0013cc0001057983 */ /* 0x000ea20000100800 */
[----:B---3--:R-:W-:-:S03]  /*187e0*/  PRMT R25, RZ, 0x7610, R25 ;  /* 0x00007610ff197816 */ /* 0x008fc60000000019 */
[----:B----4-:R-:W-:Y:S04]  /*187f0*/  STS.U16 [R0+0x9d00], R28 ;  /* 0x009d001c00007388 */ /* 0x010fe80000000400 */
[----:B--2---:R0:W-:Y:S04]  /*18800*/  STL [R1+0x1100], R15 ;  /* 0x0011000f01007387 */ /* 0x0041e80000100800 */
[----:B0-----:R-:W2:Y:S01]  /*18810*/  LDL.LU R15, [R1+0x115c] ;  /* 0x00115c00010f7983 */ /* 0x001ea20000300800 */
[----:B------:R-:W-:-:S03]  /*18820*/  @!P0 LOP3.LUT R5, R5, R4, RZ, 0x3c, !PT ;  /* 0x0000000405058212 */ /* 0x000fc600078e3cff */
[----:B------:R-:W3:Y:S01]  /*18830*/  LDL.LU R28, [R1+0x1388] ;  /* 0x00138800011c7983 */ /* 0x000ee20000300800 */
[----:B------:R-:W-:-:S04]  /*18840*/  @!P0 LOP3.LUT R4, R5, R4, RZ, 0x3c, !PT ;  /* 0x0000000405048212 */ /* 0x000fc800078e3cff */
[----:B------:R-:W-:-:S05]  /*18850*/  @!P0 LOP3.LUT R5, R5, R4, RZ, 0x3c, !PT ;  /* 0x0000000405058212 */ /* 0x000fca00078e3cff */
[----:B------:R0:W4:Y:S04]  /*18860*/  @!P0 LDG.E.U16 R25, [R4.64] ;  /* 0x0000000604198981 */ /* 0x000128000c1e1500 */
[----:B0-----:R-:W2:Y:S04]  /*18870*/  LDL.LU R4, [R1+0x48] ;  /* 0x0000480001047983 */ /* 0x001ea80000300800 */
[----:B------:R-:W3:Y:S01]  /*18880*/  LDL R5, [R1+0x13b8] ;  /* 0x0013b80001057983 */ /* 0x000ee20000100800 */
[----:B------:R-:W-:-:S03]  /*18890*/  PRMT R14, RZ, 0x7610, R14 ;  /* 0x00007610ff0e7816 */ /* 0x000fc6000000000e */
[----:B--2---:R0:W-:Y:S02]  /*188a0*/  STS.U16 [R0+0xac00], R4 ;  /* 0x00ac000400007388 */ /* 0x0041e40000000400 */
[----:B0-----:R-:W-:-:S05]  /*188b0*/  @!P0 IMAD.MOV.U32 R4, RZ, RZ, R6 ;  /* 0x000000ffff048224 */ /* 0x001fca00078e0006 */
[----:B---3--:R-:W2:Y:S04]  /*188c0*/  @!P0 LDG.E.U16 R14, [R4.64] ;  /* 0x00000006040e8981 */ /* 0x008ea8000c1e1500 */
[----:B----4-:R0:W-:Y:S04]  /*188d0*/  STL [R1+0x10e8], R25 ;  /* 0x0010e81901007387 */ /* 0x0101e80000100800 */
[----:B0-----:R-:W3:Y:S04]  /*188e0*/  LDL.LU R25, [R1+0x1160] ;  /* 0x0011600001197983 */ /* 0x001ee80000300800 */
[----:B------:R-:W4:Y:S04]  /*188f0*/  LDL.LU R6, [R1+0x1154] ;  /* 0x0011540001067983 */ /* 0x000f280000300800 */
[----:B--2---:R0:W-:Y:S04]  /*18900*/  STL [R1+0x10e0], R14 ;  /* 0x0010e00e01007387 */ /* 0x0041e80000100800 */
[----:B0-----:R-:W2:Y:S04]  /*18910*/  LDL.LU R14, [R1+0x3ad8] ;  /* 0x003ad800010e7983 */ /* 0x001ea80000300800 */
[----:B------:R-:W3:Y:S01]  /*18920*/  LDL R5, [R1+0x13ac] ;  /* 0x0013ac0001057983 */ /* 0x000ee20000100800 */
[----:B--2---:R-:W-:Y:S01]  /*18930*/  PRMT R14, RZ, 0x7610, R14 ;  /* 0x00007610ff0e7816 */ /* 0x004fe2000000000e */
[----:B---3--:R-:W-:-:S02]  /*18940*/  @!P0 IMAD.MOV.U32 R4, RZ, RZ, R5 ;  /* 0x000000ffff048224 */ /* 0x008fc400078e0005 */
[----:B------:R-:W-:-:S05]  /*18950*/  @!P0 IMAD.MOV.U32 R5, RZ, RZ, R3 ;  /* 0x000000ffff058224 */ /* 0x000fca00078e0003 */
[----:B------:R-:W2:Y:S04]  /*18960*/  @!P0 LDG.E.U16 R14, [R4.64] ;  /* 0x00000006040e8981 */ /* 0x000ea8000c1e1500 */
[----:B------:R0:W-:Y:S04]  /*18970*/  STS.U16 [R0+0xad00], R24 ;  /* 0x00ad001800007388 */ /* 0x0001e80000000400 */
[----:B0-----:R-:W3:Y:S04]  /*18980*/  LDL.LU R24, [R1+0x1158] ;  /* 0x0011580001187983 */ /* 0x001ee80000300800 */
[----:B------:R-:W-:Y:S04]  /*18990*/  STL [R1+0x17a4], R3 ;  /* 0x0017a40301007387 */ /* 0x000fe80000100800 */
[----:B------:R-:W-:Y:S04]  /*189a0*/  STS.U16 [R0+0xbc00], R7 ;  /* 0x00bc000700007388 */ /* 0x000fe80000000400 */
[----:B--2---:R0:W-:Y:S04]  /*189b0*/  STL [R1+0xac], R14 ;  /* 0x0000ac0e01007387 */ /* 0x0041e80000100800 */
[----:B0-----:R-:W2:Y:S04]  /*189c0*/  LDL.LU R14, [R1+0x3ad4] ;  /* 0x003ad400010e7983 */ /* 0x001ea80000300800 */
[----:B------:R-:W2:Y:S04]  /*189d0*/  LDL R4, [R1+0x1398] ;  /* 0x0013980001047983 */ /* 0x000ea80000100800 */
[----:B------:R-:W2:Y:S04]  /*189e0*/  LDL R5, [R1+0x139c] ;  /* 0x00139c0001057983 */ /* 0x000ea80000100800 */
[----:B------:R-:W3:Y:S04]  /*189f0*/  LDL.LU R0, [R1+0x3ad0] ;  /* 0x003ad00001007983 */ /* 0x000ee80000300800 */
[----:B------:R-:W4:Y:S01]  /*18a00*/  LDL.LU R7, [R1+0x8c] ;  /* 0x00008c0001077983 */ /* 0x000f220000300800 */
[----:B--2---:R-:W-:-:S04]  /*18a10*/  @!P0 LOP3.LUT R5, R5, R4, RZ, 0x3c, !PT ;  /* 0x0000000405058212 */ /* 0x004fc800078e3cff */
[C---:B------:R-:W-:Y:S02]  /*18a20*/  @!P0 LOP3.LUT R4, R5.reuse, R4, RZ, 0x3c, !PT ;  /* 0x0000000405048212 */ /* 0x040fe400078e3cff */
[----:B---3--:R-:W-:Y:S02]  /*18a30*/  PRMT R0, RZ, 0x7610, R0 ;  /* 0x00007610ff007816 */ /* 0x008fe40000000000 */
[----:B------:R-:W-:-:S05]  /*18a40*/  @!P0 LOP3.LUT R5, R5, R4, RZ, 0x3c, !PT ;  /* 0x0000000405058212 */ /* 0x000fca00078e3cff */
[----:B------:R0:W2:Y:S04]  /*18a50*/  @!P0 LDG.E.U16 R0, [R4.64] ;  /* 0x0000000604008981 */ /* 0x0000a8000c1e1500 */
[----:B0-----:R-:W0:Y:S02]  /*18a60*/  S2R R5, SR_TID.X ;  /* 0x0000000000057919 */ /* 0x001e240000002100 */
[----:B0-----:R-:W-:-:S05]  /*18a70*/  LOP3.LUT R5, R5, 0x7f, RZ, 0xc0, !PT ;  /* 0x0000007f05057812 */ /* 0x001fca00078ec0ff */
[----:B------:R-:W-:-:S05]  /*18a80*/  IMAD.SHL.U32 R5, R5, 0x2, RZ ;  /* 0x0000000205057824 */ /* 0x000fca00078e00ff */
[----:B------:R-:W-:Y:S01]  /*18a90*/  LOP3.LUT R4, R5, 0x60, RZ, 0x3c, !PT ;  /* 0x0000006005047812 */ /* 0x000fe200078e3cff */
[----:B--2---:R0:W-:Y:S04]  /*18aa0*/  STL [R1+0xa8], R0 ;  /* 0x0000a80001007387 */ /* 0x0041e80000100800 */
[----:B0-----:R-:W2:Y:S04]  /*18ab0*/  LDL.LU R0, [R1+0x3acc] ;  /* 0x003acc0001007983 */ /* 0x001ea80000300800 */
[----:B------:R-:W3:Y:S01]  /*18ac0*/  LDL R5, [R1+0x138c] ;  /* 0x00138c0001057983 */ /* 0x000ee20000100800 */
[----:B------:R-:W-:-:S03]  /*18ad0*/  PRMT R14, RZ, 0x7610, R14 ;  /* 0x00007610ff0e7816 */ /* 0x000fc6000000000e */
[----:B------:R0:W-:Y:S04]  /*18ae0*/  STS.U16 [R4+0xbd00], R9 ;  /* 0x00bd000904007388 */ /* 0x0001e80000000400 */
[----:B0-----:R-:W2:Y:S01]  /*18af0*/  LDL.LU R9, [R1+0x114c] ;  /* 0x00114c0001097983 */ /* 0x001ea20000300800 */
[----:B---3--:R-:W-:Y:S02]  /*18b00*/  @!P0 IMAD.MOV.U32 R4, RZ, RZ, R5 ;  /* 0x000000ffff048224 */ /* 0x008fe400078e0005 */
[----:B------:R-:W-:-:S05]  /*18b10*/  @!P0 IMAD.MOV.U32 R5, RZ, RZ, R28 ;  /* 0x000000ffff058224 */ /* 0x000fca00078e001c */
[----:B------:R-:W3:Y:S04]  /*18b20*/  @!P0 LDG.E.U16 R14, [R4.64] ;  /* 0x00000006040e8981 */ /* 0x000ee8000c1e1500 */
[----:B------:R-:W-:Y:S04]  /*18b30*/  STL [R1+0x17a8], R28 ;  /* 0x0017a81c01007387 */ /* 0x000fe80000100800 */
[----:B---3--:R0:W-:Y:S04]  /*18b40*/  STL [R1+0xa4], R14 ;  /* 0x0000a40e01007387 */ /* 0x0081e80000100800 */
[----:B0-----:R-:W3:Y:S04]  /*18b50*/  LDL.LU R14, [R1+0x3ac8] ;  /* 0x003ac800010e7983 */ /* 0x001ee80000300800 */
[----:B------:R-:W2:Y:S04]  /*18b60*/  LDL R4, [R1+0x1174] ;  /* 0x0011740001047983 */ /* 0x000ea80000100800 */
[----:B------:R-:W2:Y:S01]  /*18b70*/  LDL R5, [R1+0x137c] ;  /* 0x00137c0001057983 */ /* 0x000ea20000100800 */
[----:B------:R-:W-:-:S02]  /*18b80*/  PRMT R8, RZ, 0x7610, R8 ;  /* 0x00007610ff087816 */ /* 0x000fc40000000008 */
[----:B--2---:R-:W-:-:S04]  /*18b90*/  @!P0 LOP3.LUT R5, R5, R4, RZ, 0x3c, !PT ;  /* 0x0000000405058212 */ /* 0x004fc800078e3cff */
[----:B------:R-:W-:-:S04]  /*18ba0*/  @!P0 LOP3.LUT R4, R5, R4, RZ, 0x3c, !PT ;  /* 0x0000000405048212 */ /* 0x000fc800078e3cff */
[----:B------:R-:W-:-:S05]  /*18bb0*/  @!P0 LOP3.LUT R5, R5, R4, RZ, 0x3c, !PT ;  /* 0x0000000405058212 */ /* 0x000fca00078e3cff */
[----:B------:R0:W2:Y:S01]  /*18bc0*/  @!P0 LDG.E.U16 R8, [R4.64] ;  /* 0x0000000604088981 */ /* 0x0000a2000c1e1500 */
[----:B------:R-:W-:-:S05]  /*18bd0*/  LOP3.LUT R0, R0, 0x70, RZ, 0x3c, !PT ;  /* 0x0000007000007812 */ /* 0x000fca00078e3cff */
[----:B------:R1:W-:Y:S04]  /*18be0*/  STS.U16 [R0+0x8e00], R15 ;  /* 0x008e000f00007388 */ /* 0x0003e80000000400 */
[----:B-1----:R-:W3:Y:S04]  /*18bf0*/  LDL.LU R15, [R1+0x3ac4] ;  /* 0x003ac400010f7983 */ /* 0x002ee80000300800 */
[----:B0-----:R-:W3:Y:S04]  /*18c00*/  LDL R4, [R1+0x1374] ;  /* 0x0013740001047983 */ /* 0x001ee80000100800 */
[----:B------:R-:W3:Y:S04]  /*18c10*/  LDL R5, [R1+0x1754] ;  /* 0x0017540001057983 */ /* 0x000ee80000100800 */
[----:B------:R-:W-:Y:S04]  /*18c20*/  STS.U16 [R0+0x8f00], R25 ;  /* 0x008f001900007388 */ /* 0x000fe80000000400 */
        /* <DEDUP_REMOVED lines=19> */
[----:B---3--:R0:W-:Y:S04]  /*18d60*/  STL [R1+0x98], R6 ;  /* 0x0000980601007387 */ /* 0x0081e80000100800 */
[----:B0-----:R-:W3:Y:S04]  /*18d70*/  LDL.LU R6, [R1+0x3ab4] ;  /* 0x003ab40001067983 */ /* 0x001ee80000300800 */
[----:B------:R-:W4:Y:S04]  /*18d80*/  LDL R4, [R1+0x1740] ;  /* 0x0017400001047983 */ /* 0x000f280000100800 */
[----:B------:R-:W4:Y:S01]  /*18d90*/  LDL R5, [R1+0x1744] ;  /* 0x0017440001057983 */ /* 0x000f220000100800 */
[----:B------:R-:W-:-:S02]  /*18da0*/  PRMT R14, RZ, 0x7610, R14 ;  /* 0x00007610ff0e7816 */ /* 0x000fc4000000000e */
[----:B----4-:R-:W-:-:S04]  /*18db0*/  @!P0 LOP3.LUT R5, R5, R4, RZ, 0x3c, !PT ;  /* 0x0000000405058212 */ /* 0x010fc800078e3cff */
[----:B------:R-:W-:-:S04]  /*18dc0*/  @!P0 LOP3.LUT R4, R5, R4, RZ, 0x3c, !PT ;  /* 0x0000000405048212 */ /* 0x000fc800078e3cff */
[----:B------:R-:W-:-:S05]  /*18dd0*/  @!P0 LOP3.LUT R5, R5, R4, RZ, 0x3c, !PT ;  /* 0x0000000405058212 */ /* 0x000fca00078e3cff */
[----:B------:R0:W4:Y:S04]  /*18de0*/  @!P0 LDG.E.U16 R14, [R4.64] ;  /* 0x00000006040e8981 */ /* 0x000128000c1e1500 */
[----:B------:R1:W-:Y:S04]  /*18df0*/  STS.U16 [R0+0x9f00], R24 ;  /* 0x009f001800007388 */ /* 0x0003e80000000400 */
[----:B-1----:R-:W2:Y:S04]  /*18e00*/  LDL.LU R24, [R1+0x38] ;  /* 0x0000380001187983 */ /* 0x002ea80000300800 */
[----:B0-----:R-:W2:Y:S04]  /*18e10*/  LDL R4, [R1+0x1730] ;  /* 0x0017300001047983 */ /* 0x001ea80000100800 */
[----:B------:R-:W2:Y:S04]  /*18e20*/  LDL R5, [R1+0x1734] ;  /* 0x0017340001057983 */ /* 0x000ea80000100800 */
[----:B------:R-:W-:Y:S04]  /*18e30*/  STS.U16 [R0+0xae00], R7 ;  /* 0x00ae000700007388 */ /* 0x000fe80000000400 */
[----:B----4-:R0:W-:Y:S04]  /*18e40*/  STL [R1+0x94], R14 ;  /* 0x0000940e01007387 */ /* 0x0101e80000100800 */
[----:B0-----:R-:W4:Y:S04]  /*18e50*/  LDL.LU R14, [R1+0x40] ;  /* 0x00004000010e7983 */ /* 0x001f280000300800 */
[----:B------:R-:W3:Y:S01]  /*18e60*/  LDL.LU R7, [R1+0x3ab0] ;  /* 0x003ab00001077983 */ /* 0x000ee20000300800 */
[----:B--2---:R-:W-:-:S04]  /*18e70*/  @!P0 LOP3.LUT R5, R5, R4, RZ, 0x3c, !PT ;  /* 0x0000000405058212 */ /* 0x004fc800078e3cff */
[----:B------:R-:W-:-:S04]  /*18e80*/  @!P0 LOP3.LUT R4, R5, R4, RZ, 0x3c, !PT ;  /* 0x0000000405048212 */ /* 0x000fc800078e3cff */
[----:B------:R-:W-:Y:S02]  /*18e90*/  @!P0 LOP3.LUT R5, R5, R4, RZ, 0x3c, !PT ;  /* 0x0000000405058212 */ /* 0x000fe400078e3cff */
[----:B---3--:R-:W-:-:S06]  /*18ea0*/  PRMT R7, RZ, 0x7610, R7 ;  /* 0x00007610ff077816 */ /* 0x008fcc0000000007 */
[----:B------:R-:W2:Y:S04]  /*18eb0*/  @!P0 LDG.E.U16 R7, [R4.64] ;  /* 0x0000000604078981 */ /* 0x000ea8000c1e1500 */
[----:B--2---:R0:W-:Y:S04]  /*18ec0*/  STL [R1+0x90], R7 ;  /* 0x0000900701007387 */ /* 0x0041e80000100800 */
[----:B0-----:R-:W2:Y:S04]  /*18ed0*/  LDL.LU R7, [R1+0x3aac] ;  /* 0x003aac0001077983 */ /* 0x001ea80000300800 */
[----:B------:R-:W3:Y:S04]  /*18ee0*/  LDL R4, [R1+0x1720] ;  /* 0x0017200001047983 */ /* 0x000ee80000100800 */
[----:B------:R-:W3:Y:S01]  /*18ef0*/  LDL R5, [R1+0x1724] ;  /* 0x0017240001057983 */ /* 0x000ee20000100800 */
[----:B------:R-:W-:-:S03]  /*18f00*/  PRMT R10, RZ, 0x7610, R10 ;  /* 0x00007610ff0a7816 */ /* 0x000fc6000000000a */
[----:B------:R0:W-:Y:S04]  /*18f10*/  STS.U16 [R0+0xaf00], R9 ;  /* 0x00af000900007388 */ /* 0x0001e80000000400 */
[----:B0-----:R-:W2:Y:S01]  /*18f20*/  LDL.LU R9, [R1+0x54] ;  /* 0x0000540001097983 */ /* 0x001ea20000300800 */
[----:B---3--:R-:W-:-:S04]  /*18f30*/  @!P0 LOP3.LUT R5, R5, R4, RZ, 0x3c, !PT ;  /* 0x0000000405058212 */ /* 0x008fc800078e3cff */
[----:B------:R-:W-:-:S04]  /*18f40*/  @!P0 LOP3.LUT R4, R5, R4, RZ, 0x3c, !PT ;  /* 0x0000000405048212 */ /* 0x000fc800078e3cff */
[----:B------:R-:W-:-:S05]  /*18f50*/  @!P0 LOP3.LUT R5, R5, R4, RZ, 0x3c, !PT ;  /* 0x0000000405058212 */ /* 0x000fca00078e3cff */
[----:B------:R0:W3:Y:S04]  /*18f60*/  @!P0 LDG.E.U16 R10, [R4.64] ;  /* 0x00000006040a8981 */ /* 0x0000e8000c1e1500 */
[----:B0-----:R-:W2:Y:S04]  /*18f70*/  LDL R4, [R1+0x1710] ;  /* 0x0017100001047983 */ /* 0x001ea80000100800 */
[----:B------:R-:W2:Y:S01]  /*18f80*/  LDL R5, [R1+0x1714] ;  /* 0x0017140001057983 */ /* 0x000ea20000100800 */
[----:B------:R-:W-:Y:S02]  /*18f90*/  PRMT R6, RZ, 0x7610, R6 ;  /* 0x00007610ff067816 */ /* 0x000fe40000000006 */
[----:B--2---:R-:W-:-:S04]  /*18fa0*/  @!P0 LOP3.LUT R5, R5, R4, RZ, 0x3c, !PT ;  /* 0x0000000405058212 */ /* 0x004fc800078e3cff */
[----:B------:R-:W-:-:S04]  /*18fb0*/  @!P0 LOP3.LUT R4, R5, R4, RZ, 0x3c, !PT ;  /* 0x0000000405048212 */ /* 0x000fc800078e3cff */
[----:B------:R-:W-:-:S05]  /*18fc0*/  @!P0 LOP3.LUT R5, R5, R4, RZ, 0x3c, !PT ;  /* 0x0000000405058212 */ /* 0x000fca00078e3cff */
[----:B------:R-:W2:Y:S04]  /*18fd0*/  @!P0 LDG.E.U16 R6, [R4.64] ;  /* 0x0000000604068981 */ /* 0x000ea8000c1e1500 */
[----:B---3--:R0:W-:Y:S04]  /*18fe0*/  STL [R1+0x8c], R10 ;  /* 0x00008c0a01007387 */ /* 0x0081e80000100800 */
[----:B0-----:R-:W3:Y:S04]  /*18ff0*/  LDL.LU R10, [R1+0x58] ;  /* 0x00005800010a7983 */ /* 0x001ee80000300800 */
[----:B--2---:R0:W-:Y:S04]  /*19000*/  STL [R1+0x88], R6 ;  /* 0x0000880601007387 */ /* 0x0041e80000100800 */
[----:B0-----:R-:W2:Y:S04]  /*19010*/  LDL.LU R6, [R1+0x3aa8] ;  /* 0x003aa80001067983 */ /* 0x001ea80000300800 */
[----:B------:R-:W2:Y:S04]  /*19020*/  LDL R4, [R1+0x1700] ;  /* 0x0017000001047983 */ /* 0x000ea80000100800 */
[----:B------:R-:W2:Y:S01]  /*19030*/  LDL R5, [R1+0x1704] ;  /* 0x0017040001057983 */ /* 0x000ea20000100800 */
[----:B------:R-:W-:-:S03]  /*19040*/  PRMT R15, RZ, 0x7610, R15 ;  /* 0x00007610ff0f7816 */ /* 0x000fc6000000000f */
[----:B------:R-:W-:Y:S04]  /*19050*/  STS.U16 [R0+0xbe00], R7 ;  /* 0x00be000700007388 */ /* 0x000fe80000000400 */
[----:B------:R0:W-:Y:S04]  /*19060*/  STS.U16 [R0+0xbf00], R8 ;  /* 0x00bf000800007388 */ /* 0x0001e80000000400 */
[----:B0-----:R-:W3:Y:S01]  /*19070*/  LDL.LU R0, [R1+0x3aa4] ;  /* 0x003aa40001007983 */ /* 0x001ee20000300800 */
[----:B------:R-:W-:-:S03]  /*19080*/  PRMT R25, RZ, 0x7610, R25 ;  /* 0x00007610ff197816 */ /* 0x000fc60000000019 */
[----:B------:R-:W3:Y:S01]  /*19090*/  LDL R8, [R1+0x16d4] ;  /* 0x0016d40001087983 */ /* 0x000ee20000100800 */
[----:B--2---:R-:W-:-:S04]  /*190a0*/  @!P0 LOP3.LUT R5, R5, R4, RZ, 0x3c, !PT ;  /* 0x0000000405058212 */ /* 0x004fc800078e3cff */
[----:B------:R-:W-:-:S04]  /*190b0*/  @!P0 LOP3.LUT R4, R5, R4, RZ, 0x3c, !PT ;  /* 0x0000000405048212 */ /* 0x000fc800078e3cff */
[----:B------:R-:W-:-:S05]  /*190c0*/  @!P0 LOP3.LUT R5, R5, R4, RZ, 0x3c, !PT ;  /* 0x0000000405058212 */ /* 0x000fca00078e3cff */
[----:B------:R0:W2:Y:S04]  /*190d0*/  @!P0 LDG.E.U16 R15, [R4.64] ;  /* 0x00000006040f8981 */ /* 0x0000a8000c1e1500 */
[----:B0-----:R-:W2:Y:S04]  /*190e0*/  LDL R4, [R1+0x16f0] ;  /* 0x0016f00001047983 */ /* 0x001ea80000100800 */
[----:B------:R-:W2:Y:S02]  /*190f0*/  LDL R5, [R1+0x16f4] ;  /* 0x0016f40001057983 */ /* 0x000ea40000100800 */
[----:B--2---:R-:W-:-:S04]  /*19100*/  @!P0 LOP3.LUT R5, R5, R4, RZ, 0x3c, !PT ;  /* 0x0000000405058212 */ /* 0x004fc800078e3cff */
[----:B------:R-:W-:-:S04]  /*19110*/  @!P0 LOP3.LUT R4, R5, R4, RZ, 0x3c, !PT ;  /* 0x0000000405048212 */ /* 0x000fc800078e3cff */
[----:B------:R-:W-:-:S05]  /*19120*/  @!P0 LOP3.LUT R5, R5, R4, RZ, 0x3c, !PT ;  /* 0x0000000405058212 */ /* 0x000fca00078e3cff */
[----:B------:R-:W2:Y:S04]  /*19130*/  @!P0 LDG.E.U16 R25, [R4.64] ;  /* 0x0000000604198981 */ /* 0x000ea8000c1e1500 */
[----:B------:R0:W-:Y:S04]  /*19140*/  STL [R1+0x84], R15 ;  /* 0x0000840f01007387 */ /* 0x0001e80000100800 */
[----:B0-----:R-:W3:Y:S04]  /*19150*/  LDL.LU R15, [R1+0x68] ;  /* 0x00006800010f7983 */ /* 0x001ee80000300800 */
        /* <DEDUP_REMOVED lines=13> */
[----:B------:R-:W3:Y:S01]  /*19230*/  LDL R5, [R1+0x16d0] ;  /* 0x0016d00001057983 */ /* 0x000ee20000100800 */
[----:B------:R-:W-:Y:S01]  /*19240*/  @!P0 IMAD.MOV.U32 R4, RZ, RZ, R8 ;  /* 0x000000ffff048224 */ /* 0x000fe200078e0008 */
[----:B--2---:R-:W-:-:S06]  /*19250*/  PRMT R25, RZ, 0x7610, R25 ;  /* 0x00007610ff197816 */ /* 0x004fcc0000000019 */
[----:B---3--:R-:W2:Y:S04]  /*19260*/  @!P0 LDG.E.U16 R25, [R4.64] ;  /* 0x0000000604198981 */ /* 0x008ea8000c1e1500 */
[----:B----4-:R0:W-:Y:S04]  /*19270*/  STS.U16 [R0+0x400], R14 ;  /* 0x0004000e00007388 */ /* 0x0101e80000000400 */
[----:B0-----:R-:W3:Y:S04]  /*19280*/  LDL R14, [R1+0x16a4] ;  /* 0x0016a400010e7983 */ /* 0x001ee80000100800 */
[----:B------:R-:W4:Y:S04]  /*19290*/  LDL.LU R8, [R1+0x10d8] ;  /* 0x0010d80001087983 */ /* 0x000f280000300800 */
        /* <DEDUP_REMOVED lines=13> */
[----:B------:R-:W2:Y:S04]  /*19370*/  LDL R4, [R1+0x16b0] ;  /* 0x0016b00001047983 */ /* 0x000ea80000100800 */
[----:B------:R-:W2:Y:S01]  /*19380*/  LDL R5, [R1+0x16b4] ;  /* 0x0016b40001057983 */ /* 0x000ea20000100800 */
[----:B------:R-:W-:-:S03]  /*19390*/  PRMT R11, RZ, 0x7610, R11 ;  /* 0x00007610ff0b7816 */ /* 0x000fc6000000000b */
[----:B------:R0:W-:Y:S04]  /*193a0*/  STS.U16 [R0+0x800], R10 ;  /* 0x0008000a00007388 */ /* 0x0001e80000000400 */
[----:B0-----:R-:W3:Y:S01]  /*193b0*/  LDL.LU R10, [R1+0xbc] ;  /* 0x0000bc00010a7983 */ /* 0x001ee20000300800 */
[----:B--2---:R-:W-:-:S04]  /*193c0*/  @!P0 LOP3.LUT R5, R5, R4, RZ, 0x3c, !PT ;  /* 0x0000000405058212 */ /* 0x004fc800078e3cff */
[----:B------:R-:W-:-:S04]  /*193d0*/  @!P0 LOP3.LUT R4, R5, R4, RZ, 0x3c, !PT ;  /* 0x0000000405048212 */ /* 0x000fc800078e3cff */
[----:B------:R-:W-:-:S05]  /*193e0*/  @!P0 LOP3.LUT R5, R5, R4, RZ, 0x3c, !PT ;  /* 0x0000000405058212 */ /* 0x000fca00078e3cff */
[----:B------:R0:W2:Y:S04]  /*193f0*/  @!P0 LDG.E.U16 R11, [R4.64] ;  /* 0x00000006040b8981 */ /* 0x0000a8000c1e1500 */
[----:B0-----:R-:W2:Y:S04]  /*19400*/  LDL.LU R4, [R1+0x64] ;  /* 0x0000640001047983 */ /* 0x001ea80000300800 */
[----:B------:R-:W3:Y:S01]  /*19410*/  LDL R5, [R1+0x16a0] ;  /* 0x0016a00001057983 */ /* 0x000ee20000100800 */
[----:B------:R-:W-:-:S03]  /*19420*/  PRMT R25, RZ, 0x7610, R25 ;  /* 0x00007610ff197816 */ /* 0x000fc60000000019 */
[----:B--2---:R0:W-:Y:S02]  /*19430*/  STS.U16 [R0+0xa00], R4 ;  /* 0x000a000400007388 */ /* 0x0041e40000000400 */
[----:B0-----:R-:W-:-:S05]  /*19440*/  @!P0 IMAD.MOV.U32 R4, RZ, RZ, R14 ;  /* 0x000000ffff048224 */ /* 0x001fca00078e000e */
[----:B---3--:R-:W2:Y:S04]  /*19450*/  @!P0 LDG.E.U16 R25, [R4.64] ;  /* 0x0000000604198981 */ /* 0x008ea8000c1e1500 */
[----:B------:R0:W-:Y:S04]  /*19460*/  STL [R1+0x70], R11 ;  /* 0x0000700b01007387 */ /* 0x0001e80000100800 */
[----:B0-----:R-:W3:Y:S04]  /*19470*/  LDL.LU R11, [R1+0xb8] ;  /* 0x0000b800010b7983 */ /* 0x001ee80000300800 */
[----:B------:R-:W3:Y:S04]  /*19480*/  LDL.LU R14, [R1+0xb4] ;  /* 0x0000b400010e7983 */ /* 0x000ee80000300800 */
        /* <DEDUP_REMOVED lines=19> */
[----:B------:R0:W2:Y:S04]  /*195c0*/  @!P0 LDG.E.U16 R25, [R4.64] ;  /* 0x0000000604198981 */ /* 0x0000a8000c1e1500 */
[----:B------:R1:W-:Y:S04]  /*195d0*/  STS.U16 [R0+0xe00], R24 ;  /* 0x000e001800007388 */ /* 0x0003e80000000400 */
[----:B-1----:R-:W3:Y:S04]  /*195e0*/  LDL.LU R24, [R1+0x34] ;  /* 0x0000340001187983 */ /* 0x002ee80000300800 */
[----:B0-----:R-:W3:Y:S04]  /*195f0*/  LDL R4, [R1+0x1670] ;  /* 0x0016700001047983 */ /* 0x001ee80000100800 */
[----:B------:R-:W3:Y:S04]  /*19600*/  LDL R5, [R1+0x1674] ;  /* 0x0016740001057983 */ /* 0x000ee80000100800 */
[----:B----4-:R-:W-:Y:S04]  /*19610*/  STS.U16 [R0+0x1000], R8 ;  /* 0x0010000800007388 */ /* 0x010fe80000000400 */
[----:B--2---:R0:W-:Y:S04]  /*19620*/  STL [R1+0x64], R25 ;  /* 0x0000641901007387 */ /* 0x0041e80000100800 */
[----:B0-----:R-:W2:Y:S04]  /*19630*/  LDL.LU R25, [R1+0x30] ;  /* 0x0000300001197983 */ /* 0x001ea80000300800 */
[----:B------:R-:W4:Y:S01]  /*19640*/  LDL.LU R8, [R1+0x3a88] ;  /* 0x003a880001087983 */ /* 0x000f220000300800 */
[----:B---3--:R-:W-:-:S04]  /*19650*/  @!P0 LOP3.LUT R5, R5, R4, RZ, 0x3c, !PT ;  /* 0x0000000405058212 */ /* 0x008fc800078e3cff */
[----:B------:R-:W-:-:S04]  /*19660*/  @!P0 LOP3.LUT R4, R5, R4, RZ, 0x3c, !PT ;  /* 0x0000000405048212 */ /* 0x000fc800078e3cff */
[----:B------:R-:W-:Y:S02]  /*19670*/  @!P0 LOP3.LUT R5, R5, R4, RZ, 0x3c, !PT ;  /* 0x0000000405058212 */ /* 0x000fe400078e3cff */
[----:B----4-:R-:W-:-:S06]  /*19680*/  PRMT R8, RZ, 0x7610, R8 ;  /* 0x00007610ff087816 */ /* 0x010fcc0000000008 */
        /* <DEDUP_REMOVED lines=11> */
[----:B------:R-:W2:Y:S04]  /*19740*/  @!P0 LDG.E.U16 R9, [R4.64] ;  /* 0x0000000604098981 */ /* 0x000ea8000c1e1500 */
[----:B------:R-:W-:Y:S04]  /*19750*/  STS.U16 [R0+0x1400], R10 ;  /* 0x0014000a00007388 */ /* 0x000fe80000000400 */
[----:B--2---:R0:W-:Y:S04]  /*19760*/  STL [R1+0x5c], R9 ;  /* 0x00005c0901007387 */ /* 0x0041e80000100800 */
[----:B0-----:R-:W2:Y:S04]  /*19770*/  LDL.LU R9, [R1+0x3a7c] ;  /* 0x003a7c0001097983 */ /* 0x001ea80000300800 */
        /* <DEDUP_REMOVED lines=71> */
[----:B------:R-:W4:Y:S04]  /*19bf0*/  @!P0 LDG.E.U16 R24, [R4.64] ;  /* 0x0000000604188981 */ /* 0x000f28000c1e1500 */
[----:B----4-:R0:W-:Y:S04]  /*19c00*/  STL [R1+0x40], R24 ;  /* 0x0000401801007387 */ /* 0x0101e80000100800 */
[----:B0-----:R-:W4:Y:S04]  /*19c10*/  LDL.LU R24, [R1+0x3a48] ;  /* 0x003a480001187983 */ /* 0x001f280000300800 */
        /* <DEDUP_REMOVED lines=15> */
[----:B------:R0:W2:Y:S04]  /*19d10*/  @!P0 LDG.E.U16 R2, [R4.64] ;  /* 0x0000000604028981 */ /* 0x0000a8000c1e1500 */
[----:B0-----:R-:W2:Y:S04]  /*19d20*/  LDL R4, [R1+0x15c0] ;  /* 0x0015c00001047983 */ /* 0x001ea80000100800 */
[----:B------:R-:W2:Y:S01]  /*19d30*/  LDL R5, [R1+0x15c4] ;  /* 0x0015c40001057983 */ /* 0x000ea20000100800 */
[----:B------:R-:W-:Y:S02]  /*19d40*/  PRMT R11, RZ, 0x7610, R11 ;  /* 0x00007610ff0b7816 */ /* 0x000fe4000000000b */
        /* <DEDUP_REMOVED lines=23> */
[----:B0-----:R-:W3:Y:S04]  /*19ec0*/  LDL R28, [R1+0x1564] ;  /* 0x00156400011c7983 */ /* 0x001ee80000100800 */
[----:B--2---:R0:W-:Y:S04]  /*19ed0*/  STL [R1+0x2c], R9 ;  /* 0x00002c0901007387 */ /* 0x0041e80000100800 */
[----:B0-----:R-:W2:Y:S04]  /*19ee0*/  LDL.LU R9, [R1+0x3a3c] ;  /* 0x003a3c0001097983 */ /* 0x001ea80000300800 */
[----:B------:R-:W2:Y:S04]  /*19ef0*/  LDL R4, [R1+0x1590] ;  /* 0x0015900001047983 */ /* 0x000ea80000100800 */
[----:B------:R-:W2:Y:S01]  /*19f00*/  LDL R5, [R1+0x1594] ;  /* 0x0015940001057983 */ /* 0x000ea20000100800 */
[----:B---3--:R-:W-:-:S02]  /*19f10*/  PRMT R8, RZ, 0x7610, R8 ;  /* 0x00007610ff087816 */ /* 0x008fc40000000008 */
[----:B--2---:R-:W-:-:S04]  /*19f20*/  @!P0 LOP3.LUT R5, R5, R4, RZ, 0x3c, !PT ;  /* 0x0000000405058212 */ /* 0x004fc800078e3cff */
[----:B------:R-:W-:-:S04]  /*19f30*/  @!P0 LOP3.LUT R4, R5, R4, RZ, 0x3c, !PT ;  /* 0x0000000405048212 */ /* 0x000fc800078e3cff */
[----:B------:R-:W-:-:S05]  /*19f40*/  @!P0 LOP3.LUT R5, R5, R4, RZ, 0x3c, !PT ;  /* 0x0000000405058212 */ /* 0x000fca00078e3cff */
[----:B------:R-:W2:Y:S04]  /*19f50*/  @!P0 LDG.E.U16 R8, [R4.64] ;  /* 0x0000000604088981 */ /* 0x000ea8000c1e1500 */
[----:B--2---:R0:W-:Y:S04]  /*19f60*/  STL [R1+0x28], R8 ;  /* 0x0000280801007387 */ /* 0x0041e80000100800 */
[----:B0-----:R-:W2:Y:S04]  /*19f70*/  LDL.LU R8, [R1+0x3a38] ;  /* 0x003a380001087983 */ /* 0x001ea80000300800 */
[----:B------:R-:W3:Y:S04]  /*19f80*/  LDL R4, [R1+0x1580] ;  /* 0x0015800001047983 */ /* 0x000ee80000100800 */
[----:B------:R-:W3:Y:S01]  /*19f90*/  LDL R5, [R1+0x1584] ;  /* 0x0015840001057983 */ /* 0x000ee20000100800 */
[----:B------:R-:W-:-:S02]  /*19fa0*/  PRMT R18, RZ, 0x7610, R18 ;  /* 0x00007610ff127816 */ /* 0x000fc40000000012 */
[----:B---3--:R-:W-:-:S04]  /*19fb0*/  @!P0 LOP3.LUT R5, R5, R4, RZ, 0x3c, !PT ;  /* 0x0000000405058212 */ /* 0x008fc800078e3cff */
[----:B------:R-:W-:-:S04]  /*19fc0*/  @!P0 LOP3.LUT R4, R5, R4, RZ, 0x3c, !PT ;  /* 0x0000000405048212 */ /* 0x000fc800078e3cff */
[----:B------:R-:W-:-:S05]  /*19fd0*/  @!P0 LOP3.LUT R5, R5, R4, RZ, 0x3c, !PT ;  /* 0x0000000405058212 */ /* 0x000fca00078e3cff */
[----:B------:R-:W3:Y:S04]  /*19fe0*/  @!P0 LDG.E.U16 R18, [R4.64] ;  /* 0x0000000604128981 */ /* 0x000ee8000c1e1500 */
        /* <DEDUP_REMOVED lines=11> */
[----:B------:R-:W3:Y:S04]  /*1a0a0*/  LDL.LU R4, [R1+0x10e4] ;  /* 0x0010e40001047983 */ /* 0x000ee80000300800 */
[----:B------:R-:W4:Y:S01]  /*1a0b0*/  LDL R5, [R1+0x1560] ;  /* 0x0015600001057983 */ /* 0x000f220000100800 */
[----:B--2---:R-:W-:-:S03]  /*1a0c0*/  PRMT R23, RZ, 0x7610, R23 ;  /* 0x00007610ff177816 */ /* 0x004fc60000000017 */
[----:B---3--:R0:W-:Y:S02]  /*1a0d0*/  STS.U16 [R0+0x3200], R4 ;  /* 0x0032000400007388 */ /* 0x0081e40000000400 */
[----:B0-----:R-:W-:Y:S02]  /*1a0e0*/  @!P0 IMAD.MOV.U32 R4, RZ, RZ, R28 ;  /* 0x000000ffff048224 */ /* 0x001fe400078e001c */
[----:B------:R-:W2:Y:S04]  /*1a0f0*/  LDL R28, [R1+0x1524] ;  /* 0x00152400011c7983 */ /* 0x000ea80000100800 */
[----:B----4-:R-:W3:Y:S04]  /*1a100*/  @!P0 LDG.E.U16 R23, [R4.64] ;  /* 0x0000000604178981 */ /* 0x010ee8000c1e1500 */
        /* <DEDUP_REMOVED lines=18> */
[----:B------:R-:W-:Y:S01]  /*1a230*/  @!P0 LOP3.LUT R5, R5, R4, RZ, 0x3c, !PT ;  /* 0x0000000405058212 */ /* 0x000fe200078e3cff */
[----:B--2---:R0:W-:Y:S04]  /*1a240*/  STS.U16 [R0+0x3600], R2 ;  /* 0x0036000200007388 */ /* 0x0041e80000000400 */
[----:B------:R1:W2:Y:S04]  /*1a250*/  @!P0 LDG.E.U16 R17, [R4.64] ;  /* 0x0000000604118981 */ /* 0x0002a8000c1e1500 */
[----:B0-----:R-:W4:Y:S04]  /*1a260*/  LDL.LU R2, [R1+0x3a20] ;  /* 0x003a200001027983 */ /* 0x001f280000300800 */
[----:B-1----:R-:W2:Y:S04]  /*1a270*/  LDL R4, [R1+0x1530] ;  /* 0x0015300001047983 */ /* 0x002ea80000100800 */
[----:B------:R-:W2:Y:S01]  /*1a280*/  LDL R5, [R1+0x1534] ;  /* 0x0015340001057983 */ /* 0x000ea20000100800 */
[----:B----4-:R-:W-:-:S02]  /*1a290*/  PRMT R2, RZ, 0x7610, R2 ;  /* 0x00007610ff027816 */ /* 0x010fc40000000002 */
[----:B--2---:R-:W-:-:S04]  /*1a2a0*/  @!P0 LOP3.LUT R5, R5, R4, RZ, 0x3c, !PT ;  /* 0x0000000405058212 */ /* 0x004fc800078e3cff */
[----:B------:R-:W-:-:S04]  /*1a2b0*/  @!P0 LOP3.LUT R4, R5, R4, RZ, 0x3c, !PT ;  /* 0x0000000405048212 */ /* 0x000fc800078e3cff */
[----:B------:R-:W-:-:S05]  /*1a2c0*/  @!P0 LOP3.LUT R5, R5, R4, RZ, 0x3c, !PT ;  /* 0x0000000405058212 */ /* 0x000fca00078e3cff */
[----:B------:R-:W2:Y:S04]  /*1a2d0*/  @!P0 LDG.E.U16 R2, [R4.64] ;  /* 0x0000000604028981 */ /* 0x000ea8000c1e1500 */
[----:B------:R0:W-:Y:S04]  /*1a2e0*/  STL [R1+0x14], R17 ;  /* 0x0000141101007387 */ /* 0x0001e80000100800 */
[----:B0-----:R-:W4:Y:S04]  /*1a2f0*/  LDL.LU R17, [R1+0x10f8] ;  /* 0x0010f80001117983 */ /* 0x001f280000300800 */
[----:B--2---:R0:W-:Y:S04]  /*1a300*/  STL [R1+0x10], R2 ;  /* 0x0000100201007387 */ /* 0x0041e80000100800 */
[----:B0-----:R-:W2:Y:S04]  /*1a310*/  LDL.LU R2, [R1+0x3a1c] ;  /* 0x003a1c0001027983 */ /* 0x001ea80000300800 */
[----:B------:R-:W2:Y:S01]  /*1a320*/  LDL R5, [R1+0x1520] ;  /* 0x0015200001057983 */ /* 0x000ea20000100800 */
[----:B------:R-:W-:Y:S01]  /*1a330*/  PRMT R3, RZ, 0x7610, R3 ;  /* 0x00007610ff037816 */ /* 0x000fe20000000003 */
[----:B------:R-:W-:-:S02]  /*1a340*/  @!P0 IMAD.MOV.U32 R4, RZ, RZ, R28 ;  /* 0x000000ffff048224 */ /* 0x000fc400078e001c */
[----:B------:R-:W3:Y:S04]  /*1a350*/  LDL R28, [R1+0x14e0] ;  /* 0x0014e000011c7983 */ /* 0x000ee80000100800 */
        /* <DEDUP_REMOVED lines=28> */
[----:B0-----:R-:W3:Y:S01]  /*1a520*/  LDL.LU R5, [R1+0x10fc] ;  /* 0x0010fc0001057983 */ /* 0x001ee20000300800 */
[----:B------:R-:W-:Y:S01]  /*1a530*/  PRMT R27, RZ, 0x7610, R27 ;  /* 0x00007610ff1b7816 */ /* 0x000fe2000000001b */
[----:B------:R-:W-:Y:S02]  /*1a540*/  @!P0 IMAD.MOV.U32 R4, RZ, RZ, R3 ;  /* 0x000000ffff048224 */ /* 0x000fe400078e0003 */
[----:B--2---:R0:W-:Y:S01]  /*1a550*/  STL [R1+0x39a8], R2 ;  /* 0x0039a80201007387 */ /* 0x0041e20000100800 */
[----:B------:R-:W-:-:S03]  /*1a560*/  PRMT R26, RZ, 0x7610, R26 ;  /* 0x00007610ff1a7816 */ /* 0x000fc6000000001a */
[----:B------:R-:W2:Y:S04]  /*1a570*/  LDL R3, [R1+0x14b4] ;  /* 0x0014b40001037983 */ /* 0x000ea80000100800 */
[----:B---3--:R1:W-:Y:S04]  /*1a580*/  STS.U16 [R0+0x4200], R5 ;  /* 0x0042000500007388 */ /* 0x0083e80000000400 */
[----:B0-----:R-:W3:Y:S01]  /*1a590*/  LDL R2, [R1+0x14c4] ;  /* 0x0014c40001027983 */ /* 0x001ee20000100800 */
[----:B-1----:R-:W-:-:S03]  /*1a5a0*/  @!P0 IMAD.MOV.U32 R5, RZ, RZ, R28 ;  /* 0x000000ffff058224 */ /* 0x002fc600078e001c */
[----:B------:R-:W2:Y:S04]  /*1a5b0*/  LDL R28, [R1+0x14b0] ;  /* 0x0014b000011c7983 */ /* 0x000ea80000100800 */
[----:B------:R0:W2:Y:S04]  /*1a5c0*/  @!P0 LDG.E.U16 R27, [R4.64] ;  /* 0x00000006041b8981 */ /* 0x0000a8000c1e1500 */
[----:B0-----:R-:W3:Y:S04]  /*1a5d0*/  LDL R4, [R1+0x14d0] ;  /* 0x0014d00001047983 */ /* 0x001ee80000100800 */
[----:B------:R-:W3:Y:S04]  /*1a5e0*/  LDL R5, [R1+0x14d4] ;  /* 0x0014d40001057983 */ /* 0x000ee80000100800 */
[----:B----4-:R-:W-:Y:S04]  /*1a5f0*/  STS.U16 [R0+0x4400], R17 ;  /* 0x0044001100007388 */ /* 0x010fe80000000400 */
[----:B--2---:R0:W-:Y:S04]  /*1a600*/  STL [R1+0x39ac], R27 ;  /* 0x0039ac1b01007387 */ /* 0x0041e80000100800 */
[----:B0-----:R-:W2:Y:S01]  /*1a610*/  LDL.LU R27, [R1+0x10f0] ;  /* 0x0010f000011b7983 */ /* 0x001ea20000300800 */
[----:B---3--:R-:W-:-:S03]  /*1a620*/  @!P0 LOP3.LUT R5, R5, R4, RZ, 0x3c, !PT ;  /* 0x0000000405058212 */ /* 0x008fc600078e3cff */
[----:B------:R-:W3:Y:S01]  /*1a630*/  LDL.LU R17, [R1+0x3a10] ;  /* 0x003a100001117983 */ /* 0x000ee20000300800 */
[----:B------:R-:W-:-:S04]  /*1a640*/  @!P0 LOP3.LUT R4, R5, R4, RZ, 0x3c, !PT ;  /* 0x0000000405048212 */ /* 0x000fc800078e3cff */
[----:B------:R-:W-:-:S05]  /*1a650*/  @!P0 LOP3.LUT R5, R5, R4, RZ, 0x3c, !PT ;  /* 0x0000000405058212 */ /* 0x000fca00078e3cff */
[----:B------:R0:W4:Y:S04]  /*1a660*/  @!P0 LDG.E.U16 R26, [R4.64] ;  /* 0x00000006041a8981 */ /* 0x000128000c1e1500 */
[----:B0-----:R-:W2:Y:S04]  /*1a670*/  LDL.LU R4, [R1+0x10f4] ;  /* 0x0010f40001047983 */ /* 0x001ea80000300800 */
[----:B------:R-:W3:Y:S04]  /*1a680*/  LDL R5, [R1+0x14c0] ;  /* 0x0014c00001057983 */ /* 0x000ee80000100800 */
[----:B------:R0:W-:Y:S02]  /*1a690*/  STS.U16 [R0+0x2000], R25 ;  /* 0x0020001900007388 */ /* 0x0001e40000000400 */
[----:B0-----:R-:W-:-:S02]  /*1a6a0*/  PRMT R25, RZ, 0x7610, R25 ;  /* 0x00007610ff197816 */ /* 0x001fc40000000019 */
[----:B--2---:R0:W-:Y:S02]  /*1a6b0*/  STS.U16 [R0+0x4600], R4 ;  /* 0x0046000400007388 */ /* 0x0041e40000000400 */
[----:B0-----:R-:W-:-:S05]  /*1a6c0*/  @!P0 IMAD.MOV.U32 R4, RZ, RZ, R2 ;  /* 0x000000ffff048224 */ /* 0x001fca00078e0002 */
[----:B---3--:R0:W2:Y:S04]  /*1a6d0*/  @!P0 LDG.E.U16 R25, [R4.64] ;  /* 0x0000000604198981 */ /* 0x0080a8000c1e1500 */
[----:B------:R1:W-:Y:S04]  /*1a6e0*/  STS.U16 [R0+0x2200], R24 ;  /* 0x0022001800007388 */ /* 0x0003e80000000400 */
[----:B----4-:R3:W-:Y:S01]  /*1a6f0*/  STL [R1+0x39b0], R26 ;  /* 0x0039b01a01007387 */ /* 0x0107e20000100800 */
[----:B0-----:R-:W-:Y:S02]  /*1a700*/  @!P0 IMAD.MOV.U32 R4, RZ, RZ, R3 ;  /* 0x000000ffff048224 */ /* 0x001fe400078e0003 */
[----:B------:R-:W-:Y:S01]  /*1a710*/  @!P0 IMAD.MOV.U32 R5, RZ, RZ, R28 ;  /* 0x000000ffff058224 */ /* 0x000fe200078e001c */
[----:B-1----:R-:W-:Y:S01]  /*1a720*/  PRMT R24, RZ, 0x7610, R24 ;  /* 0x00007610ff187816 */ /* 0x002fe20000000018 */
[----:B------:R0:W-:Y:S04]  /*1a730*/  STS.U16 [R0+0x4800], R27 ;  /* 0x0048001b00007388 */ /* 0x0001e80000000400 */
[----:B---3--:R-:W3:Y:S04]  /*1a740*/  LDL.LU R26, [R1+0x1104] ;  /* 0x00110400011a7983 */ /* 0x008ee80000300800 */
[----:B------:R-:W4:Y:S04]  /*1a750*/  LDL R2, [R1+0x1494] ;  /* 0x0014940001027983 */ /* 0x000f280000100800 */
[----:B------:R1:W3:Y:S04]  /*1a760*/  @!P0 LDG.E.U16 R24, [R4.64] ;  /* 0x0000000604188981 */ /* 0x0002e8000c1e1500 */
[----:B--2---:R2:W-:Y:S04]  /*1a770*/  STL [R1+0x39b4], R25 ;  /* 0x0039b41901007387 */ /* 0x0045e80000100800 */
[----:B------:R-:W3:Y:S04]  /*1a780*/  LDL R28, [R1+0x1480] ;  /* 0x00148000011c7983 */ /* 0x000ee80000100800 */
[----:B0-----:R-:W3:Y:S04]  /*1a790*/  LDL R27, [R1+0x1484] ;  /* 0x00148400011b7983 */ /* 0x001ee80000100800 */
[----:B--2---:R-:W2:Y:S04]  /*1a7a0*/  LDL R25, [R1+0x1490] ;  /* 0x0014900001197983 */ /* 0x004ea80000100800 */
[----:B------:R-:W2:Y:S04]  /*1a7b0*/  LDL.LU R3, [R1+0x1124] ;  /* 0x0011240001037983 */ /* 0x000ea80000300800 */
[----:B-1----:R-:W2:Y:S04]  /*1a7c0*/  LDL R4, [R1+0x14a0] ;  /* 0x0014a00001047983 */ /* 0x002ea80000100800 */
[----:B------:R-:W2:Y:S04]  /*1a7d0*/  LDL R5, [R1+0x14a4] ;  /* 0x0014a40001057983 */ /* 0x000ea80000100800 */
[----:B------:R0:W-:Y:S04]  /*1a7e0*/  STS.U16 [R0+0x3800], R23 ;  /* 0x0038001700007388 */ /* 0x0001e80000000400 */
[----:B------:R1:W-:Y:S01]  /*1a7f0*/  STS.U16 [R0+0x4000], R22 ;  /* 0x0040001600007388 */ /* 0x0003e20000000400 */
[----:B0-----:R-:W-:-:S02]  /*1a800*/  PRMT R23, RZ, 0x7610, R23 ;  /* 0x00007610ff177816 */ /* 0x001fc40000000017 */
[----:B-1----:R-:W-:Y:S02]  /*1a810*/  PRMT R22, RZ, 0x7610, R22 ;  /* 0x00007610ff167816 */ /* 0x002fe40000000016 */
[----:B--2---:R-:W-:-:S04]  /*1a820*/  @!P0 LOP3.LUT R5, R5, R4, RZ, 0x3c, !PT ;  /* 0x0000000405058212 */ /* 0x004fc800078e3cff */
[----:B------:R-:W-:-:S04]  /*1a830*/  @!P0 LOP3.LUT R4, R5, R4, RZ, 0x3c, !PT ;  /* 0x0000000405048212 */ /* 0x000fc800078e3cff */
[----:B------:R-:W-:-:S05]  /*1a840*/  @!P0 LOP3.LUT R5, R5, R4, RZ, 0x3c, !PT ;  /* 0x0000000405058212 */ /* 0x000fca00078e3cff */
[----:B------:R4:W2:Y:S02]  /*1a850*/  @!P0 LDG.E.U16 R23, [R4.64] ;  /* 0x0000000604178981 */ /* 0x0008a4000c1e1500 */
[----:B----4-:R-:W-:Y:S02]  /*1a860*/  @!P0 IMAD.MOV.U32 R4, RZ, RZ, R2 ;  /* 0x000000ffff048224 */ /* 0x010fe400078e0002 */
[----:B------:R-:W-:-:S05]  /*1a870*/  @!P0 IMAD.MOV.U32 R5, RZ, RZ, R25 ;  /* 0x000000ffff058224 */ /* 0x000fca00078e0019 */
[----:B------:R0:W4:Y:S01]  /*1a880*/  @!P0 LDG.E.U16 R22, [R4.64] ;  /* 0x0000000604168981 */ /* 0x000122000c1e1500 */
[----:B------:R-:W-:-:S03]  /*1a890*/  PRMT R21, RZ, 0x7610, R21 ;  /* 0x00007610ff157816 */ /* 0x000fc60000000015 */
[----:B---3--:R1:W-:Y:S01]  /*1a8a0*/  STL [R1+0x39b8], R24 ;  /* 0x0039b81801007387 */ /* 0x0083e20000100800 */
[----:B0-----:R-:W-:Y:S02]  /*1a8b0*/  @!P0 IMAD.MOV.U32 R4, RZ, RZ, R27 ;  /* 0x000000ffff048224 */ /* 0x001fe400078e001b */
[----:B------:R-:W-:Y:S01]  /*1a8c0*/  @!P0 IMAD.MOV.U32 R5, RZ, RZ, R28 ;  /* 0x000000ffff058224 */ /* 0x000fe200078e001c */
[----:B-1----:R-:W3:Y:S04]  /*1a8d0*/  LDL.LU R24, [R1+0x10ec] ;  /* 0x0010ec0001187983 */ /* 0x002ee80000300800 */
[----:B------:R-:W3:Y:S04]  /*1a8e0*/  @!P0 LDG.E.U16 R21, [R4.64] ;  /* 0x0000000604158981 */ /* 0x000ee8000c1e1500 */
[----:B--2---:R-:W-:Y:S04]  /*1a8f0*/  STL [R1+0x39bc], R23 ;  /* 0x0039bc1701007387 */ /* 0x004fe80000100800 */
[----:B------:R-:W2:Y:S04]  /*1a900*/  LDL R2, [R1+0x1474] ;  /* 0x0014740001027983 */ /* 0x000ea80000100800 */
[----:B------:R-:W2:Y:S04]  /*1a910*/  LDL.LU R25, [R1+0x111c] ;  /* 0x00111c0001197983 */ /* 0x000ea80000300800 */
[----:B----4-:R0:W-:Y:S01]  /*1a920*/  STL [R1+0x39c0], R22 ;  /* 0x0039c01601007387 */ /* 0x0101e20000100800 */
[----:B------:R-:W-:-:S03]  /*1a930*/  PRMT R20, RZ, 0x7610, R20 ;  /* 0x00007610ff147816 */ /* 0x000fc60000000014 */
[----:B------:R-:W4:Y:S04]  /*1a940*/  LDL R27, [R1+0x1464] ;  /* 0x00146400011b7983 */ /* 0x000f280000100800 */
[----:B0-----:R-:W4:Y:S04]  /*1a950*/  LDL R22, [R1+0x1470] ;  /* 0x0014700001167983 */ /* 0x001f280000100800 */
[----:B------:R-:W4:Y:S04]  /*1a960*/  LDL.LU R28, [R1+0x1118] ;  /* 0x00111800011c7983 */ /* 0x000f280000300800 */
[----:B---3--:R0:W-:Y:S04]  /*1a970*/  STL [R1+0x39c4], R21 ;  /* 0x0039c41501007387 */ /* 0x0081e80000100800 */
[----:B------:R1:W-:Y:S04]  /*1a980*/  STS.U16 [R0+0x4a00], R24 ;  /* 0x004a001800007388 */ /* 0x0003e80000000400 */
[----:B------:R3:W-:Y:S04]  /*1a990*/  STS.U16 [R0+0x5000], R26 ;  /* 0x0050001a00007388 */ /* 0x0007e80000000400 */
[----:B0-----:R-:W4:Y:S04]  /*1a9a0*/  LDL.LU R21, [R1+0x1120] ;  /* 0x0011200001157983 */ /* 0x001f280000300800 */
[----:B-1----:R-:W4:Y:S04]  /*1a9b0*/  LDL R24, [R1+0x1450] ;  /* 0x0014500001187983 */ /* 0x002f280000100800 */
[----:B------:R-:W4:Y:S04]  /*1a9c0*/  LDL R23, [R1+0x1454] ;  /* 0x0014540001177983 */ /* 0x000f280000100800 */
[----:B---3--:R-:W3:Y:S01]  /*1a9d0*/  LDL.LU R26, [R1+0x1114] ;  /* 0x00111400011a7983 */ /* 0x008ee20000300800 */
[----:B--2---:R-:W-:-:S02]  /*1a9e0*/  @!P0 IMAD.MOV.U32 R4, RZ, RZ, R2 ;  /* 0x000000ffff048224 */ /* 0x004fc400078e0002 */
[----:B----4-:R-:W-:-:S05]  /*1a9f0*/  @!P0 IMAD.MOV.U32 R5, RZ, RZ, R22 ;  /* 0x000000ffff058224 */ /* 0x010fca00078e0016 */
[----:B------:R0:W2:Y:S04]  /*1aa00*/  @!P0 LDG.E.U16 R20, [R4.64] ;  /* 0x0000000604148981 */ /* 0x0000a8000c1e1500 */
[----:B0-----:R-:W4:Y:S01]  /*1aa10*/  LDL R5, [R1+0x1460] ;  /* 0x0014600001057983 */ /* 0x001f220000100800 */
[----:B------:R-:W-:-:S03]  /*1aa20*/  @!P0 IMAD.MOV.U32 R4, RZ, RZ, R27 ;  /* 0x000000ffff048224 */ /* 0x000fc600078e001b */
[----:B------:R0:W-:Y:S02]  /*1aa30*/  STS.U16 [R0+0x3a00], R19 ;  /* 0x003a001300007388 */ /* 0x0001e40000000400 */
[----:B0-----:R-:W-:Y:S02]  /*1aa40*/  PRMT R19, RZ, 0x7610, R19 ;  /* 0x00007610ff137816 */ /* 0x001fe40000000013 */
[----:B------:R0:W-:Y:S02]  /*1aa50*/  STS.U16 [R0+0x3000], R18 ;  /* 0x0030001200007388 */ /* 0x0001e40000000400 */
[----:B0-----:R-:W-:Y:S02]  /*1aa60*/  PRMT R18, RZ, 0x7610, R18 ;  /* 0x00007610ff127816 */ /* 0x001fe40000000012 */
[----:B----4-:R0:W4:Y:S02]  /*1aa70*/  @!P0 LDG.E.U16 R19, [R4.64] ;  /* 0x0000000604138981 */ /* 0x010124000c1e1500 */
[----:B0-----:R-:W-:-:S02]  /*1aa80*/  @!P0 IMAD.MOV.U32 R4, RZ, RZ, R23 ;  /* 0x000000ffff048224 */ /* 0x001fc400078e0017 */
[----:B------:R-:W-:-:S05]  /*1aa90*/  @!P0 IMAD.MOV.U32 R5, RZ, RZ, R24 ;  /* 0x000000ffff058224 */ /* 0x000fca00078e0018 */
[----:B------:R-:W3:Y:S04]  /*1aaa0*/  @!P0 LDG.E.U16 R18, [R4.64] ;  /* 0x0000000604128981 */ /* 0x000ee8000c1e1500 */
[----:B--2---:R-:W-:Y:S04]  /*1aab0*/  STL [R1+0x39c8], R20 ;  /* 0x0039c81401007387 */ /* 0x004fe80000100800 */
[----:B------:R-:W2:Y:S04]  /*1aac0*/  LDL R22, [R1+0x1440] ;  /* 0x0014400001167983 */ /* 0x000ea80000100800 */
[----:B------:R-:W2:Y:S04]  /*1aad0*/  LDL R2, [R1+0x1444] ;  /* 0x0014440001027983 */ /* 0x000ea80000100800 */
[----:B------:R0:W-:Y:S04]  /*1aae0*/  STS.U16 [R0+0x5200], R3 ;  /* 0x0052000300007388 */ /* 0x0001e80000000400 */
[----:B------:R1:W-:Y:S04]  /*1aaf0*/  STS.U16 [R0+0x5400], R21 ;  /* 0x0054001500007388 */ /* 0x0003e80000000400 */
[----:B0-----:R-:W2:Y:S04]  /*1ab00*/  LDL.LU R3, [R1+0x1420] ;  /* 0x0014200001037983 */ /* 0x001ea80000300800 */
[----:B------:R-:W2:Y:S04]  /*1ab10*/  LDL.LU R27, [R1+0x1110] ;  /* 0x00111000011b7983 */ /* 0x000ea80000300800 */
[----:B----4-:R0:W-:Y:S04]  /*1ab20*/  STL [R1+0x39cc], R19 ;  /* 0x0039cc1301007387 */ /* 0x0101e80000100800 */
[----:B-1----:R-:W4:Y:S04]  /*1ab30*/  LDL R21, [R1+0x1430] ;  /* 0x0014300001157983 */ /* 0x002f280000100800 */
[----:B------:R-:W4:Y:S04]  /*1ab40*/  LDL R20, [R1+0x1434] ;  /* 0x0014340001147983 */ /* 0x000f280000100800 */
[----:B---3--:R-:W-:Y:S04]  /*1ab50*/  STL [R1+0x39d0], R18 ;  /* 0x0039d01201007387 */ /* 0x008fe80000100800 */
[----:B0-----:R-:W3:Y:S04]  /*1ab60*/  LDL R19, [R1+0x1424] ;  /* 0x0014240001137983 */ /* 0x001ee80000100800 */
[----:B------:R0:W-:Y:S01]  /*1ab70*/  STS.U16 [R0+0x4c00], R17 ;  /* 0x004c001100007388 */ /* 0x0001e20000000400 */
[----:B--2---:R-:W-:-:S02]  /*1ab80*/  @!P0 IMAD.MOV.U32 R5, RZ, RZ, R22 ;  /* 0x000000ffff058224 */ /* 0x004fc400078e0016 */
[----:B------:R-:W-:Y:S01]  /*1ab90*/  @!P0 IMAD.MOV.U32 R4, RZ, RZ, R2 ;  /* 0x000000ffff048224 */ /* 0x000fe200078e0002 */
[----:B------:R1:W-:Y:S04]  /*1aba0*/  STS.U16 [R0+0x4e00], R16 ;  /* 0x004e001000007388 */ /* 0x0003e80000000400 */
[----:B------:R2:W-:Y:S01]  /*1abb0*/  STS.U16 [R0+0x2400], R15 ;  /* 0x0024000f00007388 */ /* 0x0005e20000000400 */
[----:B0-----:R-:W-:-:S03]  /*1abc0*/  PRMT R17, RZ, 0x7610, R17 ;  /* 0x00007610ff117816 */ /* 0x001fc60000000011 */
[----:B------:R-:W3:Y:S01]  /*1abd0*/  LDL R18, [R1+0x1410] ;  /* 0x0014100001127983 */ /* 0x000ee20000100800 */
[----:B-1----:R-:W-:-:S03]  /*1abe0*/  PRMT R16, RZ, 0x7610, R16 ;  /* 0x00007610ff107816 */ /* 0x002fc60000000010 */
[----:B------:R4:W3:Y:S01]  /*1abf0*/  @!P0 LDG.E.U16 R17, [R4.64] ;  /* 0x0000000604118981 */ /* 0x0008e2000c1e1500 */
[----:B--2---:R-:W-:-:S03]  /*1ac00*/  PRMT R15, RZ, 0x7610, R15 ;  /* 0x00007610ff0f7816 */ /* 0x004fc6000000000f */
[----:B------:R-:W2:Y:S04]  /*1ac10*/  LDL R2, [R1+0x1414] ;  /* 0x0014140001027983 */ /* 0x000ea80000100800 */
[----:B------:R-:W2:Y:S01]  /*1ac20*/  LDL.LU R24, [R1+0x110c] ;  /* 0x00110c0001187983 */ /* 0x000ea20000300800 */
[----:B----4-:R-:W-:Y:S02]  /*1ac30*/  @!P0 IMAD.MOV.U32 R5, RZ, RZ, R21 ;  /* 0x000000ffff058224 */ /* 0x010fe400078e0015 */
[----:B------:R-:W-:-:S05]  /*1ac40*/  @!P0 IMAD.MOV.U32 R4, RZ, RZ, R20 ;  /* 0x000000ffff048224 */ /* 0x000fca00078e0014 */
[----:B------:R3:W4:Y:S02]  /*1ac50*/  @!P0 LDG.E.U16 R16, [R4.64] ;  /* 0x0000000604108981 */ /* 0x000724000c1e1500 */
[----:B---3--:R-:W-:Y:S02]  /*1ac60*/  @!P0 IMAD.MOV.U32 R4, RZ, RZ, R19 ;  /* 0x000000ffff048224 */ /* 0x008fe400078e0013 */
[----:B------:R-:W-:-:S05]  /*1ac70*/  @!P0 IMAD.MOV.U32 R5, RZ, RZ, R3 ;  /* 0x000000ffff058224 */ /* 0x000fca00078e0003 */
[----:B------:R0:W3:Y:S04]  /*1ac80*/  @!P0 LDG.E.U16 R15, [R4.64] ;  /* 0x00000006040f8981 */ /* 0x0000e8000c1e1500 */
[----:B------:R1:W-:Y:S04]  /*1ac90*/  STS.U16 [R0+0x5800], R28 ;  /* 0x0058001c00007388 */ /* 0x0003e80000000400 */
[----:B------:R2:W-:Y:S04]  /*1aca0*/  STS.U16 [R0+0x5600], R25 ;  /* 0x0056001900007388 */ /* 0x0005e80000000400 */
[----:B------:R-:W-:Y:S04]  /*1acb0*/  STL [R1+0x39d4], R17 ;  /* 0x0039d41101007387 */ /* 0x000fe80000100800 */
[----:B-1----:R-:W3:Y:S01]  /*1acc0*/  LDL.LU R28, [R1+0x1128] ;  /* 0x00112800011c7983 */ /* 0x002ee20000300800 */
[----:B0-----:R-:W-:-:S03]  /*1acd0*/  @!P0 IMAD.MOV.U32 R5, RZ, RZ, R18 ;  /* 0x000000ffff058224 */ /* 0x001fc600078e0012 */
[----:B----4-:R-:W-:Y:S04]  /*1ace0*/  STL [R1+0x39d8], R16 ;  /* 0x0039d81001007387 */ /* 0x010fe80000100800 */
[----:B--2---:R-:W2:Y:S04]  /*1acf0*/  LDL.LU R25, [R1+0x1130] ;  /* 0x0011300001197983 */ /* 0x004ea80000300800 */
[----:B------:R-:W4:Y:S04]  /*1ad00*/  LDL R20, [R1+0x1400] ;  /* 0x0014000001147983 */ /* 0x000f280000100800 */
[----:B------:R0:W-:Y:S04]  /*1ad10*/  STL [R1+0x1814], R3 ;  /* 0x0018140301007387 */ /* 0x0001e80000100800 */
[----:B0-----:R-:W2:Y:S04]  /*1ad20*/  LDL.LU R3, [R1+0x1404] ;  /* 0x0014040001037983 */ /* 0x001ea80000300800 */
[----:B---3--:R-:W-:Y:S04]  /*1ad30*/  STL [R1+0x39dc], R15 ;  /* 0x0039dc0f01007387 */ /* 0x008fe80000100800 */
[----:B------:R-:W3:Y:S04]  /*1ad40*/  LDL R19, [R1+0x13f0] ;  /* 0x0013f00001137983 */ /* 0x000ee80000100800 */
[----:B------:R-:W3:Y:S01]  /*1ad50*/  LDL R18, [R1+0x13f4] ;  /* 0x0013f40001127983 */ /* 0x000ee20000100800 */
[----:B------:R-:W-:-:S03]  /*1ad60*/  @!P0 IMAD.MOV.U32 R4, RZ, RZ, R2 ;  /* 0x000000ffff048224 */ /* 0x000fc600078e0002 */
[----:B------:R0:W-:Y:S04]  /*1ad70*/  STS.U16 [R0+0x2600], R14 ;  /* 0x0026000e00007388 */ /* 0x0001e80000000400 */
[----:B------:R1:W-:Y:S04]  /*1ad80*/  STS.U16 [R0+0x3c00], R13 ;  /* 0x003c000d00007388 */ /* 0x0003e80000000400 */
[----:B------:R1:W-:Y:S01]  /*1ad90*/  STS.U16 [R0+0x3e00], R12 ;  /* 0x003e000c00007388 */ /* 0x0003e20000000400 */
[----:B0-----:R-:W-:-:S03]  /*1ada0*/  PRMT R14, RZ, 0x7610, R14 ;  /* 0x00007610ff0e7816 */ /* 0x001fc6000000000e */
[----:B------:R-:W3:Y:S01]  /*1adb0*/  LDL R17, [R1+0x13e0] ;  /* 0x0013e00001117983 */ /* 0x000ee20000100800 */
[----:B-1----:R-:W-:-:S03]  /*1adc0*/  PRMT R13, RZ, 0x7610, R13 ;  /* 0x00007610ff0d7816 */ /* 0x002fc6000000000d */
[----:B------:R4:W3:Y:S01]  /*1add0*/  @!P0 LDG.E.U16 R14, [R4.64] ;  /* 0x00000006040e8981 */ /* 0x0008e2000c1e1500 */
[----:B------:R-:W-:-:S03]  /*1ade0*/  PRMT R12, RZ, 0x7610, R12 ;  /* 0x00007610ff0c7816 */ /* 0x000fc6000000000c */
[----:B------:R-:W3:Y:S04]  /*1adf0*/  LDL R2, [R1+0x13e4] ;  /* 0x0013e40001027983 */ /* 0x000ee80000100800 */
[----:B------:R0:W-:Y:S04]  /*1ae00*/  STS.U16 [R0+0x5a00], R26 ;  /* 0x005a001a00007388 */ /* 0x0001e80000000400 */
[----:B------:R-:W3:Y:S04]  /*1ae10*/  LDL R16, [R1+0x13d0] ;  /* 0x0013d00001107983 */ /* 0x000ee80000100800 */
[----:B------:R-:W3:Y:S04]  /*1ae20*/  LDL R15, [R1+0x13d4] ;  /* 0x0013d400010f7983 */ /* 0x000ee80000100800 */
[----:B------:R1:W-:Y:S04]  /*1ae30*/  STS.U16 [R0+0x5c00], R27 ;  /* 0x005c001b00007388 */ /* 0x0003e80000000400 */
[----:B0-----:R-:W3:Y:S04]  /*1ae40*/  LDL.LU R26, [R1+0x1148] ;  /* 0x00114800011a7983 */ /* 0x001ee80000300800 */
[----:B-1----:R-:W3:Y:S01]  /*1ae50*/  LDL.LU R27, [R1+0x1144] ;  /* 0x00114400011b7983 */ /* 0x002ee20000300800 */
[----:B----4-:R-:W-:-:S02]  /*1ae60*/  @!P0 IMAD.MOV.U32 R5, RZ, RZ, R20 ;  /* 0x000000ffff058224 */ /* 0x010fc400078e0014 */
[----:B--2---:R-:W-:-:S05]  /*1ae70*/  @!P0 IMAD.MOV.U32 R4, RZ, RZ, R3 ;  /* 0x000000ffff048224 */ /* 0x004fca00078e0003 */
[----:B------:R3:W2:Y:S02]  /*1ae80*/  @!P0 LDG.E.U16 R13, [R4.64] ;  /* 0x00000006040d8981 */ /* 0x0006a4000c1e1500 */
[----:B---3--:R-:W-:Y:S02]  /*1ae90*/  @!P0 IMAD.MOV.U32 R4, RZ, RZ, R18 ;  /* 0x000000ffff048224 */ /* 0x008fe400078e0012 */
[----:B------:R-:W-:-:S05]  /*1aea0*/  @!P0 IMAD.MOV.U32 R5, RZ, RZ, R19 ;  /* 0x000000ffff058224 */ /* 0x000fca00078e0013 */
[----:B------:R-:W3:Y:S04]  /*1aeb0*/  @!P0 LDG.E.U16 R12, [R4.64] ;  /* 0x00000006040c8981 */ /* 0x000ee8000c1e1500 */
[----:B------:R0:W-:Y:S04]  /*1aec0*/  STS.U16 [R0+0x6000], R28 ;  /* 0x0060001c00007388 */ /* 0x0001e80000000400 */
[----:B------:R1:W-:Y:S04]  /*1aed0*/  STL [R1+0x39e0], R14 ;  /* 0x0039e00e01007387 */ /* 0x0003e80000100800 */
[----:B------:R-:W-:Y:S04]  /*1aee0*/  STL [R1+0x1818], R3 ;  /* 0x0018180301007387 */ /* 0x000fe80000100800 */
[----:B--2---:R2:W-:Y:S04]  /*1aef0*/  STL [R1+0x39e4], R13 ;  /* 0x0039e40d01007387 */ /* 0x0045e80000100800 */
[----:B0-----:R-:W4:Y:S04]  /*1af00*/  LDL.LU R28, [R1+0x13b0] ;  /* 0x0013b000011c7983 */ /* 0x001f280000300800 */
[----:B-1----:R-:W4:Y:S04]  /*1af10*/  LDL R14, [R1+0x13c0] ;  /* 0x0013c000010e7983 */ /* 0x002f280000100800 */
[----:B--2---:R-:W2:Y:S04]  /*1af20*/  LDL R13, [R1+0x13c4] ;  /* 0x0013c400010d7983 */ /* 0x004ea80000100800 */
[----:B---3--:R-:W-:Y:S04]  /*1af30*/  STL [R1+0x39e8], R12 ;  /* 0x0039e80c01007387 */ /* 0x008fe80000100800 */
[----:B------:R-:W3:Y:S01]  /*1af40*/  LDL R3, [R1+0x13b4] ;  /* 0x0013b40001037983 */ /* 0x000ee20000100800 */
[----:B------:R-:W-:-:S03]  /*1af50*/  @!P0 IMAD.MOV.U32 R4, RZ, RZ, R2 ;  /* 0x000000ffff048224 */ /* 0x000fc600078e0002 */
[----:B------:R0:W-:Y:S01]  /*1af60*/  STS.U16 [R0+0x2800], R11 ;  /* 0x0028000b00007388 */ /* 0x0001e20000000400 */
[----:B------:R-:W-:-:S03]  /*1af70*/  @!P0 IMAD.MOV.U32 R5, RZ, RZ, R17 ;  /* 0x000000ffff058224 */ /* 0x000fc600078e0011 */
[----:B------:R1:W-:Y:S04]  /*1af80*/  STS.U16 [R0+0x2a00], R10 ;  /* 0x002a000a00007388 */ /* 0x0003e80000000400 */
[----:B------:R1:W-:Y:S01]  /*1af90*/  STS.U16 [R0+0x2c00], R9 ;  /* 0x002c000900007388 */ /* 0x0003e20000000400 */
[----:B0-----:R-:W-:-:S03]  /*1afa0*/  PRMT R11, RZ, 0x7610, R11 ;  /* 0x00007610ff0b7816 */ /* 0x001fc6000000000b */
[----:B------:R0:W-:Y:S01]  /*1afb0*/  STS.U16 [R0+0x2e00], R8 ;  /* 0x002e000800007388 */ /* 0x0001e20000000400 */
[----:B-1----:R-:W-:-:S03]  /*1afc0*/  PRMT R10, RZ, 0x7610, R10 ;  /* 0x00007610ff0a7816 */ /* 0x002fc6000000000a */
[----:B------:R1:W3:Y:S01]  /*1afd0*/  @!P0 LDG.E.U16 R11, [R4.64] ;  /* 0x00000006040b8981 */ /* 0x0002e2000c1e1500 */
[----:B------:R-:W-:-:S03]  /*1afe0*/  PRMT R9, RZ, 0x7610, R9 ;  /* 0x00007610ff097816 */ /* 0x000fc60000000009 */
[----:B------:R-:W3:Y:S01]  /*1aff0*/  LDL.LU R2, [R1+0x1140] ;  /* 0x0011400001027983 */ /* 0x000ee20000300800 */
[----:B-1----:R-:W-:Y:S02]  /*1b000*/  @!P0 IMAD.MOV.U32 R4, RZ, RZ, R15 ;  /* 0x000000ffff048224 */ /* 0x002fe400078e000f */
[----:B------:R-:W-:-:S05]  /*1b010*/  @!P0 IMAD.MOV.U32 R5, RZ, RZ, R16 ;  /* 0x000000ffff058224 */ /* 0x000fca00078e0010 */
[----:B------:R4:W3:Y:S01]  /*1b020*/  @!P0 LDG.E.U16 R10, [R4.64] ;  /* 0x00000006040a8981 */ /* 0x0008e2000c1e1500 */
[----:B0-----:R-:W-:Y:S01]  /*1b030*/  PRMT R8, RZ, 0x7610, R8 ;  /* 0x00007610ff087816 */ /* 0x001fe20000000008 */
[----:B----4-:R-:W-:Y:S02]  /*1b040*/  @!P0 IMAD.MOV.U32 R5, RZ, RZ, R14 ;  /* 0x000000ffff058224 */ /* 0x010fe400078e000e */
[----:B--2---:R-:W-:-:S05]  /*1b050*/  @!P0 IMAD.MOV.U32 R4, RZ, RZ, R13 ;  /* 0x000000ffff048224 */ /* 0x004fca00078e000d */
[----:B------:R3:W2:Y:S02]  /*1b060*/  @!P0 LDG.E.U16 R9, [R4.64] ;  /* 0x0000000604098981 */ /* 0x0006a4000c1e1500 */
[----:B---3--:R-:W-:Y:S02]  /*1b070*/  @!P0 IMAD.MOV.U32 R4, RZ, RZ, R3 ;  /* 0x000000ffff048224 */ /* 0x008fe400078e0003 */
[----:B------:R-:W-:-:S05]  /*1b080*/  @!P0 IMAD.MOV.U32 R5, RZ, RZ, R28 ;  /* 0x000000ffff058224 */ /* 0x000fca00078e001c */
[----:B------:R-:W3:Y:S04]  /*1b090*/  @!P0 LDG.E.U16 R8, [R4.64] ;  /* 0x0000000604088981 */ /* 0x000ee8000c1e1500 */
[----:B------:R0:W-:Y:S04]  /*1b0a0*/  STS.U16 [R0+0x6400], R29 ;  /* 0x0064001d00007388 */ /* 0x0001e80000000400 */
[----:B------:R-:W-:Y:S04]  /*1b0b0*/  STL [R1+0x39ec], R11 ;  /* 0x0039ec0b01007387 */ /* 0x000fe80000100800 */
[----:B0-----:R-:W4:Y:S04]  /*1b0c0*/  LDL.LU R29, [R1+0x1390] ;  /* 0x00139000011d7983 */ /* 0x001f280000300800 */
[----:B------:R0:W-:Y:S04]  /*1b0d0*/  STL [R1+0x39f0], R10 ;  /* 0x0039f00a01007387 */ /* 0x0001e80000100800 */
[----:B--2---:R1:W-:Y:S04]  /*1b0e0*/  STL [R1+0x39f4], R9 ;  /* 0x0039f40901007387 */ /* 0x0043e80000100800 */
[----:B0-----:R-:W2:Y:S04]  /*1b0f0*/  LDL.LU R10, [R1+0x113c] ;  /* 0x00113c00010a7983 */ /* 0x001ea80000300800 */
[----:B-1----:R-:W2:Y:S04]  /*1b100*/  LDL R9, [R1+0x13a4] ;  /* 0x0013a40001097983 */ /* 0x002ea80000100800 */
[----:B------:R-:W4:Y:S04]  /*1b110*/  LDL.LU R11, [R1+0x1138] ;  /* 0x00113800010b7983 */ /* 0x000f280000300800 */
        /* <DEDUP_REMOVED lines=8> */
[----:B------:R0:W-:Y:S04]  /*1b1a0*/  STL [R1+0x17ac], R28 ;  /* 0x0017ac1c01007387 */ /* 0x0001e80000100800 */
[----:B0-----:R-:W4:Y:S04]  /*1b1b0*/  LDL R28, [R1+0x13a0] ;  /* 0x0013a000011c7983 */ /* 0x001f280000100800 */
[----:B---3--:R0:W-:Y:S04]  /*1b1c0*/  STL [R1+0x39f8], R8 ;  /* 0x0039f80801007387 */ /* 0x0081e80000100800 */
[----:B0-----:R-:W3:Y:S01]  /*1b1d0*/  LDL R8, [R1+0x1394] ;  /* 0x0013940001087983 */ /* 0x001ee20000100800 */
[----:B------:R-:W-:-:S03]  /*1b1e0*/  PRMT R7, RZ, 0x7610, R7 ;  /* 0x00007610ff077816 */ /* 0x000fc60000000007 */
[----:B------:R0:W-:Y:S04]  /*1b1f0*/  STS.U16 [R0], R6 ;  /* 0x0000000600007388 */ /* 0x0001e80000000400 */
[----:B------:R-:W3:Y:S04]  /*1b200*/  LDL.LU R19, [R1+0x1164] ;  /* 0x0011640001137983 */ /* 0x000ee80000300800 */
[----:B------:R-:W3:Y:S01]  /*1b210*/  LDL.LU R20, [R1+0xa0] ;  /* 0x0000a00001147983 */ /* 0x000ee20000300800 */
[----:B0-----:R-:W-:-:S03]  /*1b220*/  PRMT R6, RZ, 0x7610, R6 ;  /* 0x00007610ff067816 */ /* 0x001fc60000000006 */
[----:B------:R-:W3:Y:S04]  /*1b230*/  LDL.LU R21, [R1+0x9c] ;  /* 0x00009c0001157983 */ /* 0x000ee80000300800 */
[----:B------:R-:W3:Y:S04]  /*1b240*/  LDL.LU R22, [R1+0x98] ;  /* 0x0000980001167983 */ /* 0x000ee80000300800 */
[----:B------:R0:W-:Y:S04]  /*1b250*/  STS.U16 [R0+0x5e00], R24 ;  /* 0x005e001800007388 */ /* 0x0001e80000000400 */
[----:B------:R-:W3:Y:S04]  /*1b260*/  LDL.LU R23, [R1+0x94] ;  /* 0x0000940001177983 */ /* 0x000ee80000300800 */
[----:B------:R1:W-:Y:S04]  /*1b270*/  STS.U16 [R0+0x6200], R25 ;  /* 0x0062001900007388 */ /* 0x0003e80000000400 */
[----:B0-----:R-:W3:Y:S04]  /*1b280*/  LDL.LU R24, [R1+0x90] ;  /* 0x0000900001187983 */ /* 0x001ee80000300800 */
[----:B------:R0:W-:Y:S04]  /*1b290*/  STS.U16 [R0+0x6600], R26 ;  /* 0x0066001a00007388 */ /* 0x0001e80000000400 */
[----:B-1----:R-:W3:Y:S04]  /*1b2a0*/  LDL.LU R25, [R1+0x8c] ;  /* 0x00008c0001197983 */ /* 0x002ee80000300800 */
[----:B------:R1:W-:Y:S04]  /*1b2b0*/  STS.U16 [R0+0x6800], R27 ;  /* 0x0068001b00007388 */ /* 0x0003e80000000400 */
[----:B0-----:R-:W3:Y:S04]  /*1b2c0*/  LDL.LU R26, [R1+0x88] ;  /* 0x00008800011a7983 */ /* 0x001ee80000300800 */
[----:B------:R0:W-:Y:S04]  /*1b2d0*/  STS.U16 [R0+0x6a00], R2 ;  /* 0x006a000200007388 */ /* 0x0001e80000000400 */
[----:B-1----:R-:W3:Y:S04]  /*1b2e0*/  LDL.LU R27, [R1+0x84] ;  /* 0x00008400011b7983 */ /* 0x002ee80000300800 */
[----:B0-----:R-:W3:Y:S01]  /*1b2f0*/  LDL.LU R2, [R1+0x80] ;  /* 0x0000800001027983 */ /* 0x001ee20000300800 */
[----:B--2---:R-:W-:-:S02]  /*1b300*/  @!P0 IMAD.MOV.U32 R4, RZ, RZ, R9 ;  /* 0x000000ffff048224 */ /* 0x004fc400078e0009 */
[----:B----4-:R-:W-:-:S05]  /*1b310*/  @!P0 IMAD.MOV.U32 R5, RZ, RZ, R28 ;  /* 0x000000ffff058224 */ /* 0x010fca00078e001c */
[----:B------:R3:W2:Y:S02]  /*1b320*/  @!P0 LDG.E.U16 R7, [R4.64] ;  /* 0x0000000604078981 */ /* 0x0006a4000c1e1500 */
[----:B---3--:R-:W-:Y:S02]  /*1b330*/  @!P0 IMAD.MOV.U32 R4, RZ, RZ, R8 ;  /* 0x000000ffff048224 */ /* 0x008fe400078e0008 */
[----:B------:R-:W-:-:S05]  /*1b340*/  @!P0 IMAD.MOV.U32 R5, RZ, RZ, R29 ;  /* 0x000000ffff058224 */ /* 0x000fca00078e001d */
[----:B------:R-:W3:Y:S04]  /*1b350*/  @!P0 LDG.E.U16 R6, [R4.64] ;  /* 0x0000000604068981 */ /* 0x000ee8000c1e1500 */
[----:B--2---:R-:W-:Y:S04]  /*1b360*/  STL [R1+0x39fc], R7 ;  /* 0x0039fc0701007387 */ /* 0x004fe80000100800 */
[----:B------:R-:W-:Y:S04]  /*1b370*/  STL [R1+0x17b0], R29 ;  /* 0x0017b01d01007387 */ /* 0x000fe80000100800 */
[----:B---3--:R0:W-:Y:S04]  /*1b380*/  STL [R1+0x3a00], R6 ;  /* 0x003a000601007387 */ /* 0x0081e80000100800 */
[----:B------:R-:W-:Y:S04]  /*1b390*/  STL [R1+0x17b4], R0 ;  /* 0x0017b40001007387 */ /* 0x000fe80000100800 */
[----:B0-----:R-:W2:Y:S04]  /*1b3a0*/  LDL.LU R6, [R1+0x70] ;  /* 0x0000700001067983 */ /* 0x001ea80000300800 */
[----:B--2---:R0:W-:Y:S04]  /*1b3b0*/  STL [R1+0x3a04], R6 ;  /* 0x003a040601007387 */ /* 0x0041e80000100800 */
[----:B0-----:R-:W2:Y:S04]  /*1b3c0*/  LDL.LU R6, [R1+0x74] ;  /* 0x0000740001067983 */ /* 0x001ea80000300800 */
[----:B--2---:R0:W-:Y:S04]  /*1b3d0*/  STL [R1+0x3a08], R6 ;  /* 0x003a080601007387 */ /* 0x0041e80000100800 */
[----:B0-----:R-:W2:Y:S04]  /*1b3e0*/  LDL.LU R6, [R1+0x78] ;  /* 0x0000780001067983 */ /* 0x001ea80000300800 */
[----:B------:R-:W-:Y:S04]  /*1b3f0*/  STS.U16 [R0+0x6c00], R10 ;  /* 0x006c000a00007388 */ /* 0x000fe80000000400 */
[----:B------:R-:W-:Y:S04]  /*1b400*/  STS.U16 [R0+0x6e00], R11 ;  /* 0x006e000b00007388 */ /* 0x000fe80000000400 */
[----:B------:R-:W-:Y:S04]  /*1b410*/  STS.U16 [R0+0x7000], R12 ;  /* 0x0070000c00007388 */ /* 0x000fe80000000400 */
[----:B------:R-:W-:Y:S04]  /*1b420*/  STS.U16 [R0+0x7200], R13 ;  /* 0x0072000d00007388 */ /* 0x000fe80000000400 */
[----:B------:R-:W-:Y:S04]  /*1b430*/  STS.U16 [R0+0x7400], R3 ;  /* 0x0074000300007388 */ /* 0x000fe80000000400 */
[----:B--2---:R0:W-:Y:S04]  /*1b440*/  STL [R1+0x3a0c], R6 ;  /* 0x003a0c0601007387 */ /* 0x0041e80000100800 */
[----:B0-----:R-:W2:Y:S04]  /*1b450*/  LDL.LU R6, [R1+0x7c] ;  /* 0x00007c0001067983 */ /* 0x001ea80000300800 */
[----:B------:R-:W3:Y:S04]  /*1b460*/  LDL.LU R7, [R1+0x6c] ;  /* 0x00006c0001077983 */ /* 0x000ee80000300800 */
[----:B------:R-:W4:Y:S04]  /*1b470*/  LDL.LU R8, [R1+0x68] ;  /* 0x0000680001087983 */ /* 0x000f280000300800 */
[----:B------:R-:W3:Y:S01]  /*1b480*/  LDL.LU R9, [R1+0x64] ;  /* 0x0000640001097983 */ /* 0x000ee20000300800 */
[----:B------:R-:W-:-:S03]  /*1b490*/  LOP3.LUT R3, R0, 0x20, RZ, 0x3c, !PT ;  /* 0x0000002000037812 */ /* 0x000fc600078e3cff */
[----:B------:R-:W3:Y:S04]  /*1b4a0*/  LDL.LU R10, [R1+0x60] ;  /* 0x00006000010a7983 */ /* 0x000ee80000300800 */
        /* <DEDUP_REMOVED lines=32> */
[----:B0-----:R-:W3:Y:S04]  /*1b6b0*/  LDL.LU R2, [R1+0x18] ;  /* 0x0000180001027983 */ /* 0x001ee80000300800 */
[----:B------:R-:W3:Y:S04]  /*1b6c0*/  LDL.LU R0, [R1+0x14] ;  /* 0x0000140001007983 */ /* 0x000ee80000300800 */
[----:B------:R-:W3:Y:S04]  /*1b6d0*/  LDL.LU R4, [R1+0x10] ;  /* 0x0000100001047983 */ /* 0x000ee80000300800 */
[----:B------:R-:W3:Y:S04]  /*1b6e0*/  LDL.LU R5, [R1+0xc] ;  /* 0x00000c0001057983 */ /* 0x000ee80000300800 */
[----:B------:R-:W3:Y:S04]  /*1b6f0*/  LDL.LU R29, [R1+0x8] ;  /* 0x00000800011d7983 */ /* 0x000ee80000300800 */
[----:B------:R-:W3:Y:S04]  /*1b700*/  LDL.LU R28, [R1+0x4] ;  /* 0x00000400011c7983 */ /* 0x000ee80000300800 */
[----:B--2---:R0:W-:Y:S04]  /*1b710*/  STS.U16 [R3+0x1300], R6 ;  /* 0x0013000603007388 */ /* 0x0041e80000000400 */
[----:B0-----:R-:W2:Y:S04]  /*1b720*/  LDL.LU R6, [R1+0x3a0c] ;  /* 0x003a0c0001067983 */ /* 0x001ea80000300800 */
[----:B--2---:R0:W-:Y:S04]  /*1b730*/  STS.U16 [R3+0x1500], R6 ;  /* 0x0015000603007388 */ /* 0x0041e80000000400 */
[----:B0-----:R-:W2:Y:S04]  /*1b740*/  LDL.LU R6, [R1+0x3a08] ;  /* 0x003a080001067983 */ /* 0x001ea80000300800 */
[----:B--2---:R0:W-:Y:S04]  /*1b750*/  STS.U16 [R3+0x1700], R6 ;  /* 0x0017000603007388 */ /* 0x0041e80000000400 */
[----:B0-----:R-:W2:Y:S04]  /*1b760*/  LDL.LU R6, [R1+0x3a04] ;  /* 0x003a040001067983 */ /* 0x001ea80000300800 */
[----:B--2---:R0:W-:Y:S04]  /*1b770*/  STS.U16 [R3+0x1900], R6 ;  /* 0x0019000603007388 */ /* 0x0041e80000000400 */
[----:B---3--:R1:W-:Y:S04]  /*1b780*/  STS.U16 [R3+0x1b00], R7 ;  /* 0x001b000703007388 */ /* 0x0083e80000000400 */
[----:B----4-:R2:W-:Y:S04]  /*1b790*/  STS.U16 [R3+0x1d00], R8 ;  /* 0x001d000803007388 */ /* 0x0105e80000000400 */
[----:B0-----:R-:W3:Y:S04]  /*1b7a0*/  LDL.LU R6, [R1+0x3a00] ;  /* 0x003a000001067983 */ /* 0x001ee80000300800 */
[----:B-1----:R-:W4:Y:S04]  /*1b7b0*/  LDL.LU R7, [R1+0x39fc] ;  /* 0x0039fc0001077983 */ /* 0x002f280000300800 */
[----:B--2---:R-:W2:Y:S04]  /*1b7c0*/  LDL.LU R8, [R1+0x39f8] ;  /* 0x0039f80001087983 */ /* 0x004ea80000300800 */
[----:B------:R0:W-:Y:S04]  /*1b7d0*/  STS.U16 [R3+0x1f00], R9 ;  /* 0x001f000903007388 */ /* 0x0001e80000000400 */
[----:B------:R1:W-:Y:S04]  /*1b7e0*/  STS.U16 [R3+0x2100], R10 ;  /* 0x0021000a03007388 */ /* 0x0003e80000000400 */
[----:B------:R1:W-:Y:S04]  /*1b7f0*/  STS.U16 [R3+0x2300], R11 ;  /* 0x0023000b03007388 */ /* 0x0003e80000000400 */
[----:B0-----:R-:W2:Y:S04]  /*1b800*/  LDL.LU R9, [R1+0x39f4] ;  /* 0x0039f40001097983 */ /* 0x001ea80000300800 */
[----:B-1----:R-:W2:Y:S04]  /*1b810*/  LDL.LU R10, [R1+0x39f0] ;  /* 0x0039f000010a7983 */ /* 0x002ea80000300800 */
[----:B------:R-:W2:Y:S04]  /*1b820*/  LDL.LU R11, [R1+0x39ec] ;  /* 0x0039ec00010b7983 */ /* 0x000ea80000300800 */
        /* <DEDUP_REMOVED lines=32> */
[----:B0-----:R-:W2:Y:S04]  /*1ba30*/  LDL.LU R27, [R1+0x39ac] ;  /* 0x0039ac00011b7983 */ /* 0x001ea80000300800 */
[----:B-1----:R-:W2:Y:S04]  /*1ba40*/  LDL.LU R2, [R1+0x39a8] ;  /* 0x0039a80001027983 */ /* 0x002ea80000300800 */
[----:B------:R-:W-:Y:S04]  /*1ba50*/  STS.U16 [R3+0x4700], R0 ;  /* 0x0047000003007388 */ /* 0x000fe80000000400 */
[----:B------:R-:W-:Y:S04]  /*1ba60*/  STS.U16 [R3+0x4900], R4 ;  /* 0x0049000403007388 */ /* 0x000fe80000000400 */
[----:B------:R0:W-:Y:S04]  /*1ba70*/  STS.U16 [R3+0x4b00], R5 ;  /* 0x004b000503007388 */ /* 0x0001e80000000400 */
[----:B------:R-:W-:Y:S04]  /*1ba80*/  STS.U16 [R3+0x4d00], R29 ;  /* 0x004d001d03007388 */ /* 0x000fe80000000400 */
[----:B------:R1:W-:Y:S04]  /*1ba90*/  STS.U16 [R3+0x4f00], R28 ;  /* 0x004f001c03007388 */ /* 0x0003e80000000400 */
[----:B0-----:R-:W0:Y:S04]  /*1baa0*/  S2R R5, SR_TID.X ;  /* 0x0000000000057919 */ /* 0x001e280000002100 */
[----:B-1----:R-:W1:Y:S01]  /*1bab0*/  S2R R28, SR_TID.X ;  /* 0x00000000001c7919 */ /* 0x002e620000002100 */
[----:B0-----:R-:W-:-:S02]  /*1bac0*/  IMAD.SHL.U32 R4, R5, 0x2, RZ ;  /* 0x0000000205047824 */ /* 0x001fc400078e00ff */
[----:B-1----:R-:W-:Y:S01]  /*1bad0*/  IMAD.SHL.U32 R28, R28, 0x100, RZ ;  /* 0x000001001c1c7824 */ /* 0x002fe200078e00ff */
[----:B------:R-:W-:Y:S01]  /*1bae0*/  LOP3.LUT R29, R5, 0x60, RZ, 0xc0, !PT ;  /* 0x00000060051d7812 */ /* 0x000fe200078ec0ff */
[----:B--2---:R0:W-:Y:S04]  /*1baf0*/  STS.U16 [R3+0x5100], R2 ;  /* 0x0051000203007388 */ /* 0x0041e80000000400 */
[----:B0-----:R-:W0:Y:S04]  /*1bb00*/  S2R R2, SR_TID.X ;  /* 0x0000000000027919 */ /* 0x001e280000002100 */
[----:B------:R-:W-:Y:S04]  /*1bb10*/  STS.U16 [R3+0x5300], R27 ;  /* 0x0053001b03007388 */ /* 0x000fe80000000400 */
        /* <DEDUP_REMOVED lines=10> */
[----:B------:R-:W-:Y:S01]  /*1bbc0*/  STS.U16 [R3+0x6900], R16 ;  /* 0x0069001003007388 */ /* 0x000fe20000000400 */
[----:B0-----:R-:W-:-:S03]  /*1bbd0*/  LOP3.LUT R2, R2, 0x7, RZ, 0xc0, !PT ;  /* 0x0000000702027812 */ /* 0x001fc600078ec0ff */
[----:B------:R-:W-:Y:S04]  /*1bbe0*/  STS.U16 [R3+0x6b00], R15 ;  /* 0x006b000f03007388 */ /* 0x000fe80000000400 */
[----:B------:R-:W-:Y:S04]  /*1bbf0*/  STS.U16 [R3+0x6d00], R14 ;  /* 0x006d000e03007388 */ /* 0x000fe80000000400 */
[----:B------:R-:W-:Y:S04]  /*1bc00*/  STS.U16 [R3+0x6f00], R13 ;  /* 0x006f000d03007388 */ /* 0x000fe80000000400 */
[----:B------:R-:W-:Y:S04]  /*1bc10*/  STS.U16 [R3+0x7100], R12 ;  /* 0x0071000c03007388 */ /* 0x000fe80000000400 */
[----:B------:R-:W-:Y:S01]  /*1bc20*/  STS.U16 [R3+0x7300], R11 ;  /* 0x0073000b03007388 */ /* 0x000fe20000000400 */
[----:B------:R-:W-:-:S03]  /*1bc30*/  IMAD R2, R2, 0x210, RZ ;  /* 0x0000021002027824 */ /* 0x000fc600078e02ff */
[----:B------:R-:W-:Y:S04]  /*1bc40*/  STS.U16 [R3+0x7500], R10 ;  /* 0x0075000a03007388 */ /* 0x000fe80000000400 */
[----:B------:R-:W-:Y:S04]  /*1bc50*/  STS.U16 [R3+0x7700], R9 ;  /* 0x0077000903007388 */ /* 0x000fe80000000400 */
[----:B------:R-:W-:Y:S04]  /*1bc60*/  STS.U16 [R3+0x7900], R8 ;  /* 0x0079000803007388 */ /* 0x000fe80000000400 */
[----:B----4-:R-:W-:Y:S04]  /*1bc70*/  STS.U16 [R3+0x7b00], R7 ;  /* 0x007b000703007388 */ /* 0x010fe80000000400 */
[----:B---3--:R-:W-:Y:S01]  /*1bc80*/  STS.U16 [R3+0x7d00], R6 ;  /* 0x007d000603007388 */ /* 0x008fe20000000400 */
[----:B------:R-:W-:-:S04]  /*1bc90*/  LOP3.LUT R2, R2, 0x10, R4, 0x78, !PT ;  /* 0x0000001002027812 */ /* 0x000fc800078e7804 */
[----:B------:R-:W-:Y:S01]  /*1bca0*/  LOP3.LUT R2, R2, 0x1000, R28, 0xf8, !PT ;  /* 0x0000100002027812 */ /* 0x000fe200078ef81c */
[----:B------:R-:W-:Y:S01]  /*1bcb0*/  BAR.SYNC.DEFER_BLOCKING 0x0 ;  /* 0x0000000000007b1d */ /* 0x000fe20000010000 */
[C---:B------:R-:W-:Y:S01]  /*1bcc0*/  LOP3.LUT R28, R5.reuse, 0x7, RZ, 0xc0, !PT ;  /* 0x00000007051c7812 */ /* 0x040fe200078ec0ff */
[----:B------:R-:W-:-:S05]  /*1bcd0*/  IMAD.SHL.U32 R5, R5, 0x8, RZ ;  /* 0x0000000805057824 */ /* 0x000fca00078e00ff */
[----:B------:R-:W-:Y:S01]  /*1bce0*/  LOP3.LUT R5, R5, 0x30, R4, 0x48, !PT ;  /* 0x0000003005057812 */ /* 0x000fe200078e4804 */
[----:B------:R-:W-:-:S04]  /*1bcf0*/  IMAD R4, R28, 0x4, R29 ;  /* 0x000000041c047824 */ /* 0x000fc800078e021d */
[----:B------:R-:W-:-:S05]  /*1bd00*/  IMAD.U32 R4, R4, 0x10, R5 ;  /* 0x0000001004047824 */ /* 0x000fca00078e0005 */
[----:B------:R-:W0:Y:S04]  /*1bd10*/  LDSM.16.M88.4 R8, [R4] ;  /* 0x000000000408783b */ /* 0x000e280000000200 */
[----:B------:R-:W-:Y:S04]  /*1bd20*/  LDSM.16.M88.4 R16, [R4+0x1800] ;  /* 0x001800000410783b */ /* 0x000fe80000000200 */
[----:B------:R-:W-:Y:S04]  /*1bd30*/  LDSM.16.M88.4 R12, [R4+0x2000] ;  /* 0x00200000040c783b */ /* 0x000fe80000000200 */
[----:B------:R-:W-:Y:S04]  /*1bd40*/  LDSM.16.MT88.4 R24, [R2+0x8080] ;  /* 0x008080000218783b */ /* 0x000fe80000004200 */
[----:B------:R-:W-:Y:S04]  /*1bd50*/  LDSM.16.MT88.4 R20, [R2+0x8000] ;  /* 0x008000000214783b */ /* 0x000fe80000004200 */
[----:B0-----:R-:W-:Y:S01]  /*1bd60*/  STL.64 [R1+0xb0], R8 ;  /* 0x0000b00801007387 */ /* 0x001fe20000100a00 */
[----:B------:R-:W-:-:S02]  /*1bd70*/  IMAD.MOV.U32 R6, RZ, RZ, R8 ;  /* 0x000000ffff067224 */ /* 0x000fc400078e0008 */
[----:B------:R-:W-:Y:S01]  /*1bd80*/  IMAD.MOV.U32 R5, RZ, RZ, R9 ;  /* 0x000000ffff057224 */ /* 0x000fe200078e0009 */
[----:B------:R-:W-:Y:S04]  /*1bd90*/  STL.64 [R1+0xb8], R10 ;  /* 0x0000b80a01007387 */ /* 0x000fe80000100a00 */
[----:B------:R-:W0:Y:S04]  /*1bda0*/  LDSM.16.M88.4 R8, [R4+0x800] ;  /* 0x000800000408783b */ /* 0x000e280000000200 */
[----:B0-----:R-:W-:Y:S01]  /*1bdb0*/  STL.64 [R1+0xa0], R8 ;  /* 0x0000a00801007387 */ /* 0x001fe20000100a00 */
[----:B------:R-:W-:-:S02]  /*1bdc0*/  IMAD.MOV.U32 R3, RZ, RZ, R8 ;  /* 0x000000ffff037224 */ /* 0x000fc400078e0008 */
[----:B------:R-:W-:Y:S01]  /*1bdd0*/  IMAD.MOV.U32 R0, RZ, RZ, R9 ;  /* 0x000000ffff007224 */ /* 0x000fe200078e0009 */
[----:B------:R-:W-:Y:S04]  /*1bde0*/  STL.64 [R1+0xa8], R10 ;  /* 0x0000a80a01007387 */ /* 0x000fe80000100a00 */
[----:B------:R-:W0:Y:S04]  /*1bdf0*/  LDSM.16.M88.4 R8, [R4+0x1000] ;  /* 0x001000000408783b */ /* 0x000e280000000200 */
[----:B0-----:R-:W-:Y:S04]  /*1be00*/  STL.64 [R1+0x90], R8 ;  /* 0x0000900801007387 */ /* 0x001fe80000100a00 */
[----:B------:R-:W-:Y:S04]  /*1be10*/  STL.64 [R1+0x98], R10 ;  /* 0x0000980a01007387 */ /* 0x000fe80000100a00 */
[----:B------:R-:W0:Y:S04]  /*1be20*/  LDSM.16.M88.4 R8, [R4+0x2800] ;  /* 0x002800000408783b */ /* 0x000e280000000200 */
[----:B------:R-:W-:Y:S04]  /*1be30*/  STL.64 [R1+0x80], R16 ;  /* 0x0000801001007387 */ /* 0x000fe80000100a00 */
[----:B------:R-:W-:Y:S04]  /*1be40*/  STL.64 [R1+0x88], R18 ;  /* 0x0000881201007387 */ /* 0x000fe80000100a00 */
[----:B------:R-:W1:Y:S04]  /*1be50*/  LDSM.16.M88.4 R16, [R4+0x3000] ;  /* 0x003000000410783b */ /* 0x000e680000000200 */
[----:B------:R-:W-:Y:S04]  /*1be60*/  STL.64 [R1+0x70], R12 ;  /* 0x0000700c01007387 */ /* 0x000fe80000100a00 */
[----:B------:R-:W-:Y:S04]  /*1be70*/  STL.64 [R1+0x78], R14 ;  /* 0x0000780e01007387 */ /* 0x000fe80000100a00 */
[----:B------:R-:W2:Y:S04]  /*1be80*/  LDSM.16.M88.4 R12, [R4+0x3800] ;  /* 0x00380000040c783b */ /* 0x000ea80000000200 */
[----:B0-----:R-:W-:Y:S04]  /*1be90*/  STL.64 [R1+0x60], R8 ;  /* 0x0000600801007387 */ /* 0x001fe80000100a00 */
[----:B------:R-:W-:Y:S04]  /*1bea0*/  STL.64 [R1+0x68], R10 ;  /* 0x0000680a01007387 */ /* 0x000fe80000100a00 */
[----:B------:R-:W0:Y:S04]  /*1beb0*/  LDSM.16.M88.4 R8, [R4+0x4000] ;  /* 0x004000000408783b */ /* 0x000e280000000200 */
[----:B-1----:R-:W-:Y:S04]  /*1bec0*/  STL.64 [R1+0x50], R16 ;  /* 0x0000501001007387 */ /* 0x002fe80000100a00 */
[----:B------:R-:W-:Y:S04]  /*1bed0*/  STL.64 [R1+0x58], R18 ;  /* 0x0000581201007387 */ /* 0x000fe80000100a00 */
[----:B------:R-:W1:Y:S04]  /*1bee0*/  LDSM.16.M88.4 R16, [R4+0x4800] ;  /* 0x004800000410783b */ /* 0x000e680000000200 */
[----:B--2---:R-:W-:Y:S04]  /*1bef0*/  STL.64 [R1+0x40], R12 ;  /* 0x0000400c01007387 */ /* 0x004fe80000100a00 */
[----:B------:R-:W-:Y:S04]  /*1bf00*/  STL.64 [R1+0x48], R14 ;  /* 0x0000480e01007387 */ /* 0x000fe80000100a00 */
[----:B------:R-:W2:Y:S04]  /*1bf10*/  LDSM.16.M88.4 R12, [R4+0x5000] ;  /* 0x00500000040c783b */ /* 0x000ea80000000200 */
[----:B0-----:R-:W-:Y:S04]  /*1bf20*/  STL.64 [R1+0x30], R8 ;  /* 0x0000300801007387 */ /* 0x001fe80000100a00 */
[----:B------:R-:W-:Y:S04]  /*1bf30*/  STL.64 [R1+0x38], R10 ;  /* 0x0000380a01007387 */ /* 0x000fe80000100a00 */
[----:B------:R-:W-:Y:S04]  /*1bf40*/  LDSM.16.M88.4 R8, [R4+0x5800] ;  /* 0x005800000408783b */ /* 0x000fe80000000200 */
[----:B-1----:R-:W-:Y:S04]  /*1bf50*/  STL.64 [R1+0x20], R16 ;  /* 0x0000201001007387 */ /* 0x002fe80000100a00 */
[----:B------:R-:W-:Y:S04]  /*1bf60*/  STL.64 [R1+0x28], R18 ;  /* 0x0000281201007387 */ /* 0x000fe80000100a00 */
[----:B------:R-:W0:Y:S04]  /*1bf70*/  LDSM.16.M88.4 R16, [R4+0x6000] ;  /* 0x006000000410783b */ /* 0x000e280000000200 */
[----:B--2---:R-:W-:Y:S04]  /*1bf80*/  STL.64 [R1+0x10], R12 ;  /* 0x0000100c01007387 */ /* 0x004fe80000100a00 */
[----:B------:R-:W-:Y:S04]  /*1bf90*/  STL.64 [R1+0x18], R14 ;  /* 0x0000180e01007387 */ /* 0x000fe80000100a00 */
[----:B------:R-:W1:Y:S04]  /*1bfa0*/  LDSM.16.M88.4 R12, [R4+0x6800] ;  /* 0x00680000040c783b */ /* 0x000e680000000200 */
[----:B0-----:R-:W-:Y:S04]  /*1bfb0*/  STL [R1+0x2a14], R18 ;  /* 0x002a141201007387 */ /* 0x001fe80000100800 */
[----:B------:R-:W-:Y:S04]  /*1bfc0*/  STL.64 [R1], R8 ;  /* 0x0000000801007387 */ /* 0x000fe80000100a00 */
[----:B------:R-:W-:Y:S04]  /*1bfd0*/  STL.64 [R1+0x8], R10 ;  /* 0x0000080a01007387 */ /* 0x000fe80000100a00 */
[----:B------:R-:W0:Y:S04]  /*1bfe0*/  LDSM.16.M88.4 R8, [R4+0x7000] ;  /* 0x007000000408783b */ /* 0x000e280000000200 */
[----:B------:R-:W-:Y:S04]  /*1bff0*/  STL [R1+0x2a10], R19 ;  /* 0x002a101301007387 */ /* 0x000fe80000100800 */
[----:B------:R-:W-:Y:S04]  /*1c000*/  STL.64 [R1+0x3908], R16 ;  /* 0x0039081001007387 */ /* 0x000fe80000100a00 */
[----:B-1----:R-:W-:Y:S04]  /*1c010*/  STL [R1+0x2bf4], R14 ;  /* 0x002bf40e01007387 */ /* 0x002fe80000100800 */
[----:B------:R-:W-:Y:S04]  /*1c020*/  STL [R1+0x2994], R15 ;  /* 0x0029940f01007387 */ /* 0x000fe80000100800 */
[----:B------:R-:W-:Y:S04]  /*1c030*/  STL.64 [R1+0x3958], R12 ;  /* 0x0039580c01007387 */ /* 0x000fe80000100a00 */
[----:B0-----:R-:W-:Y:S04]  /*1c040*/  STL [R1+0x2df8], R10 ;  /* 0x002df80a01007387 */ /* 0x001fe80000100800 */
[----:B------:R-:W-:Y:S04]  /*1c050*/  STL [R1+0x2df4], R11 ;  /* 0x002df40b01007387 */ /* 0x000fe80000100800 */
[----:B------:R0:W-:Y:S04]  /*1c060*/  STL.64 [R1+0x3980], R8 ;  /* 0x0039800801007387 */ /* 0x0001e80000100a00 */
[----:B0-----:R-:W2:Y:S04]  /*1c070*/  LDL.LU.64 R8, [R1+0x1090] ;  /* 0x0010900001087983 */ /* 0x001ea80000300a00 */
[----:B------:R-:W3:Y:S01]  /*1c080*/  LDL.LU.64 R10, [R1+0x1098] ;  /* 0x00109800010a7983 */ /* 0x000ee20000300a00 */
[----:B------:R-:W-:-:S02]  /*1c090*/  IMAD.MOV.U32 R12, RZ, RZ, R6 ;  /* 0x000000ffff0c7224 */ /* 0x000fc400078e0006 */
[----:B------:R-:W-:Y:S02]  /*1c0a0*/  IMAD.MOV.U32 R13, RZ, RZ, R5 ;  /* 0x000000ffff0d7224 */ /* 0x000fe400078e0005 */
[----:B------:R-:W0:Y:S04]  /*1c0b0*/  LDSM.16.M88.4 R4, [R4+0x7800] ;  /* 0x007800000404783b */ /* 0x000e280000000200 */
[----:B---3--:R-:W-:Y:S04]  /*1c0c0*/  STL.64 [R1+0x3990], R10 ;  /* 0x0039900a01007387 */ /* 0x008fe80000100a00 */
[----:B--2---:R1:W-:Y:S02]  /*1c0d0*/  STL.64 [R1+0x3988], R8 ;  /* 0x0039880801007387 */ /* 0x0043e40000100a00 */
[----:B-1----:R-:W-:-:S02]  /*1c0e0*/  IMAD.MOV.U32 R8, RZ, RZ, R3 ;  /* 0x000000ffff087224 */ /* 0x002fc400078e0003 */
[----:B------:R-:W-:-:S05]  /*1c0f0*/  IMAD.MOV.U32 R9, RZ, RZ, R0 ;  /* 0x000000ffff097224 */ /* 0x000fca00078e0000 */
[----:B------:R1:W-:Y:S04]  /*1c100*/  STL.64 [R1+0x39a0], R8 ;  /* 0x0039a00801007387 */ /* 0x0003e80000100a00 */
[----:B-1----:R-:W2:Y:S04]  /*1c110*/  LDL.LU.64 R8, [R1+0x10b0] ;  /* 0x0010b00001087983 */ /* 0x002ea80000300a00 */
[----:B------:R-:W2:Y:S04]  /*1c120*/  LDL.LU.64 R10, [R1+0x10b8] ;  /* 0x0010b800010a7983 */ /* 0x000ea80000300a00 */
[----:B------:R-:W3:Y:S04]  /*1c130*/  LDL.64 R16, [R1+0x80] ;  /* 0x0000800001107983 */ /* 0x000ee80000100a00 */
[----:B---3--:R1:W-:Y:S04]  /*1c140*/  STL.64 [R1+0x3998], R16 ;  /* 0x0039981001007387 */ /* 0x0083e80000100a00 */
[----:B-1----:R-:W3:Y:S04]  /*1c150*/  LDL.LU.64 R16, [R1+0x10a0] ;  /* 0x0010a00001107983 */ /* 0x002ee80000300a00 */
[----:B------:R-:W3:Y:S04]  /*1c160*/  LDL.LU.64 R18, [R1+0x10a8] ;  /* 0x0010a80001127983 */ /* 0x000ee80000300a00 */
[----:B0-----:R-:W-:Y:S04]  /*1c170*/  STL [R1+0x38f4], R4 ;  /* 0x0038f40401007387 */ /* 0x001fe80000100800 */
[----:B------:R0:W-:Y:S04]  /*1c180*/  STL [R1+0x38f0], R5 ;  /* 0x0038f00501007387 */ /* 0x0001e80000100800 */
[----:B------:R-:W-:Y:S04]  /*1c190*/  STL [R1+0x2990], R6 ;  /* 0x0029900601007387 */ /* 0x000fe80000100800 */
[----:B------:R-:W-:Y:S04]  /*1c1a0*/  STL [R1+0x2978], R7 ;  /* 0x0029780701007387 */ /* 0x000fe80000100800 */
[----:B0-----:R-:W4:Y:S04]  /*1c1b0*/  LDL.64 R4, [R1+0x90] ;  /* 0x0000900001047983 */ /* 0x001f280000100a00 */
[----:B------:R-:W-:Y:S04]  /*1c1c0*/  STL [R1+0x38d8], R27 ;  /* 0x0038d81b01007387 */ /* 0x000fe80000100800 */
[----:B------:R-:W-:Y:S04]  /*1c1d0*/  STL [R1+0x3930], R26 ;  /* 0x0039301a01007387 */ /* 0x000fe80000100800 */
[----:B------:R0:W-:Y:S04]  /*1c1e0*/  STL.64 [R1+0x3928], R24 ;  /* 0x0039281801007387 */ /* 0x0001e80000100a00 */
[----:B0-----:R-:W3:Y:S01]  /*1c1f0*/  LDL.64 R24, [R1+0x60] ;  /* 0x0000600001187983 */ /* 0x001ee20000100a00 */
[----:B--2---:R-:W-:Y:S03]  /*1c200*/  HMMA.16816.F32 R12, R20, R12, R8 ;  /* 0x0000000c140c723c */ /* 0x004fe60000001808 */
[----:B---3--:R0:W-:Y:S04]  /*1c210*/  STL.64 [R1+0x3968], R24 ;  /* 0x0039681801007387 */ /* 0x0081e80000100a00 */
[----:B0-----:R-:W2:Y:S04]  /*1c220*/  LDL.64 R24, [R1+0x70] ;  /* 0x0000700001187983 */ /* 0x001ea80000100a00 */
[----:B------:R-:W-:Y:S04]  /*1c230*/  STL [R1+0x38b0], R2 ;  /* 0x0038b00201007387 */ /* 0x000fe80000100800 */
[----:B------:R-:W3:Y:S09]  /*1c240*/  LDL.LU.64 R8, [R1+0x39a0] ;  /* 0x0039a00001087983 */ /* 0x000ef20000300a00 */
[----:B------:R-:W-:-:S02]  /*1c250*/  IMAD.MOV.U32 R0, RZ, RZ, R15 ;  /* 0x000000ffff007224 */ /* 0x000fc400078e000f */
[----:B------:R-:W-:Y:S02]  /*1c260*/  IMAD.MOV.U32 R3, RZ, RZ, R14 ;  /* 0x000000ffff037224 */ /* 0x000fe400078e000e */
[----:B------:R-:W-:Y:S02]  /*1c270*/  IMAD.MOV.U32 R29, RZ, RZ, R12 ;  /* 0x000000ffff1d7224 */ /* 0x000fe400078e000c */
[----:B------:R-:W-:Y:S02]  /*1c280*/  IMAD.MOV.U32 R28, RZ, RZ, R13 ;  /* 0x000000ffff1c7224 */ /* 0x000fe400078e000d */
[----:B------:R-:W2:Y:S04]  /*1c290*/  LDL.LU.64 R12, [R1+0x1080] ;  /* 0x00108000010c7983 */ /* 0x000ea80000300a00 */
[----:B------:R-:W2:Y:S04]  /*1c2a0*/  LDL.LU.64 R14, [R1+0x1088] ;  /* 0x00108800010e7983 */ /* 0x000ea80000300a00 */
[----:B------:R-:W-:Y:S04]  /*1c2b0*/  STL [R1+0x2ba4], R0 ;  /* 0x002ba40001007387 */ /* 0x000fe80000100800 */
[----:B------:R-:W-:Y:S04]  /*1c2c0*/  STL [R1+0x2ba0], R3 ;  /* 0x002ba00301007387 */ /* 0x000fe80000100800 */
[----:B------:R-:W-:Y:S04]  /*1c2d0*/  STL [R1+0x2b9c], R28 ;  /* 0x002b9c1c01007387 */ /* 0x000fe80000100800 */
[----:B------:R-:W-:Y:S01]  /*1c2e0*/  STL [R1+0x2b98], R29 ;  /* 0x002b981d01007387 */ /* 0x000fe20000100800 */
[C---:B---3--:R-:W-:Y:S03]  /*1c2f0*/  HMMA.16816.F32 R8, R20.reuse, R8, R16 ;  /* 0x000000081408723c */ /* 0x048fe60000001810 */
[----:B------:R-:W2:Y:S11]  /*1c300*/  LDL.LU.64 R16, [R1+0x3998] ;  /* 0x0039980001107983 */ /* 0x000eb60000300a00 */
[----:B------:R-:W-:Y:S09]  /*1c310*/  @!UPT UIADD3 URZ, URZ, URZ, URZ ;  /* 0x0000003f3f3ff290 */ /* 0x000ff2000fffe03f */
[----:B------:R-:W-:Y:S04]  /*1c320*/  STL.64 [R1+0x10a0], R8 ;  /* 0x0010a00801007387 */ /* 0x000fe80000100a00 */
[----:B------:R0:W-:Y:S04]  /*1c330*/  STL.64 [R1+0x10a8], R10 ;  /* 0x0010a80a01007387 */ /* 0x0001e80000100a00 */
[----:B0-----:R-:W4:Y:S04]  /*1c340*/  LDL.LU.64 R10, [R1+0x3990] ;  /* 0x00399000010a7983 */ /* 0x001f280000300a00 */
[----:B------:R-:W4:Y:S02]  /*1c350*/  LDL.LU.64 R8, [R1+0x3988] ;  /* 0x0039880001087983 */ /* 0x000f240000300a00 */
[----:B----4-:R-:W-:Y:S11]  /*1c360*/  HMMA.16816.F32 R8, R20, R4, R8 ;  /* 0x000000041408723c */ /* 0x010ff60000001808 */
[----:B------:R-:W-:Y:S11]  /*1c370*/  @!UPT UIADD3 URZ, URZ, URZ, URZ ;  /* 0x0000003f3f3ff290 */ /* 0x000ff6000fffe03f */
[----:B------:R-:W-:Y:S01]  /*1c380*/  @!UPT UIADD3 URZ, URZ, URZ, URZ ;  /* 0x0000003f3f3ff290 */ /* 0x000fe2000fffe03f */
[----:B------:R0:W-:Y:S04]  /*1c390*/  STL.64 [R1+0x1090], R8 ;  /* 0x0010900801007387 */ /* 0x0001e80000100a00 */
[----:B------:R1:W-:Y:S04]  /*1c3a0*/  STL.64 [R1+0x1098], R10 ;  /* 0x0010980a01007387 */ /* 0x0003e80000100a00 */
[----:B0-----:R-:W3:Y:S01]  /*1c3b0*/  LDL.LU.64 R8, [R1+0x3980] ;  /* 0x0039800001087983 */ /* 0x001ee20000300a00 */
[----:B-1----:R-:W-:Y:S02]  /*1c3c0*/  IMAD.MOV.U32 R11, RZ, RZ, R4 ;  /* 0x000000ffff0b7224 */ /* 0x002fe400078e0004 */
[----:B------:R-:W-:-:S02]  /*1c3d0*/  IMAD.MOV.U32 R10, RZ, RZ, R5 ;  /* 0x000000ffff0a7224 */ /* 0x000fc400078e0005 */
[----:B------:R-:W4:Y:S01]  /*1c3e0*/  LDL.64 R4, [R1+0x40] ;  /* 0x0000400001047983 */ /* 0x000f220000100a00 */
[----:B--2---:R-:W-:Y:S03]  /*1c3f0*/  HMMA.16816.F32 R12, R20, R16, R12 ;  /* 0x00000010140c723c */ /* 0x004fe6000000180c */
[----:B----4-:R0:W-:Y:S04]  /*1c400*/  STL.64 [R1+0x3960], R4 ;  /* 0x0039600401007387 */ /* 0x0101e80000100a00 */
[----:B0-----:R-:W2:Y:S04]  /*1c410*/  LDL.LU.64 R4, [R1+0xf90] ;  /* 0x000f900001047983 */ /* 0x001ea80000300a00 */
[----:B------:R-:W4:Y:S01]  /*1c420*/  LDL.LU.64 R6, [R1+0xf98] ;  /* 0x000f980001067983 */ /* 0x000f220000300a00 */
[----:B------:R-:W-:-:S02]  /*1c430*/  IMAD.MOV.U32 R29, RZ, RZ, R16 ;  /* 0x000000ffff1d7224 */ /* 0x000fc400078e0010 */
[----:B------:R-:W-:Y:S01]  /*1c440*/  IMAD.MOV.U32 R28, RZ, RZ, R17 ;  /* 0x000000ffff1c7224 */ /* 0x000fe200078e0011 */
[----:B----4-:R-:W-:Y:S04]  /*1c450*/  STL.64 [R1+0x3978], R6 ;  /* 0x0039780601007387 */ /* 0x010fe80000100a00 */
[----:B--2---:R0:W-:Y:S04]  /*1c460*/  STL.64 [R1+0x3970], R4 ;  /* 0x0039700401007387 */ /* 0x0041e80000100a00 */
[----:B0-----:R-:W2:Y:S04]  /*1c470*/  LDL.LU.64 R4, [R1+0xfa0] ;  /* 0x000fa00001047983 */ /* 0x001ea80000300a00 */
[----:B------:R-:W2:Y:S04]  /*1c480*/  LDL.LU.64 R6, [R1+0xfa8] ;  /* 0x000fa80001067983 */ /* 0x000ea80000300a00 */
[----:B------:R-:W-:Y:S04]  /*1c490*/  STL [R1+0x38b8], R11 ;  /* 0x0038b80b01007387 */ /* 0x000fe80000100800 */
[----:B------:R-:W-:Y:S04]  /*1c4a0*/  STL [R1+0x38b4], R10 ;  /* 0x0038b40a01007387 */ /* 0x000fe80000100800 */
[----:B------:R0:W-:Y:S04]  /*1c4b0*/  STL.64 [R1+0x1080], R12 ;  /* 0x0010800c01007387 */ /* 0x0001e80000100a00 */
[----:B------:R1:W-:Y:S04]  /*1c4c0*/  STL.64 [R1+0x1088], R14 ;  /* 0x0010880e01007387 */ /* 0x0003e80000100a00 */
[----:B0-----:R-:W4:Y:S04]  /*1c4d0*/  LDL.LU.64 R12, [R1+0xf80] ;  /* 0x000f8000010c7983 */ /* 0x001f280000300a00 */
[----:B-1----:R-:W4:Y:S04]  /*1c4e0*/  LDL.LU.64 R14, [R1+0xf88] ;  /* 0x000f8800010e7983 */ /* 0x002f280000300a00 */
[----:B------:R-:W2:Y:S04]  /*1c4f0*/  LDL.64 R16, [R1] ;  /* 0x0000000001107983 */ /* 0x000ea80000100a00 */
[----:B--2---:R0:W-:Y:S04]  /*1c500*/  STL.64 [R1+0x3920], R16 ;  /* 0x0039201001007387 */ /* 0x0041e80000100a00 */
[----:B0-----:R-:W2:Y:S01]  /*1c510*/  LDL.64 R16, [R1+0x10] ;  /* 0x0000100001107983 */ /* 0x001ea20000100a00 */
[----:B------:R-:W-:Y:S01]  /*1c520*/  HMMA.16816.F32 R4, R20, R24, R4 ;  /* 0x000000181404723c */ /* 0x000fe20000001804 */
[----:B------:R-:W-:-:S02]  /*1c530*/  IMAD.MOV.U32 R2, RZ, RZ, R25 ;  /* 0x000000ffff027224 */ /* 0x000fc400078e0019 */
[----:B--2---:R0:W-:Y:S04]  /*1c540*/  STL.64 [R1+0x3938], R16 ;  /* 0x0039381001007387 */ /* 0x0041e80000100a00 */
[----:B0-----:R-:W4:Y:S04]  /*1c550*/  LDL.64 R16, [R1+0x50] ;  /* 0x0000500001107983 */ /* 0x001f280000100a00 */
[----:B------:R-:W-:Y:S04]  /*1c560*/  STL [R1+0x38c0], R28 ;  /* 0x0038c01c01007387 */ /* 0x000fe80000100800 */
[----:B------:R-:W-:Y:S08]  /*1c570*/  STL [R1+0x38bc], R29 ;  /* 0x0038bc1d01007387 */ /* 0x000ff00000100800 */
[----:B------:R-:W-:Y:S04]  /*1c580*/  STL.64 [R1+0xfa0], R4 ;  /* 0x000fa00401007387 */ /* 0x000fe80000100a00 */
[----:B------:R0:W-:Y:S04]  /*1c590*/  STL.64 [R1+0xfa8], R6 ;  /* 0x000fa80601007387 */ /* 0x0001e80000100a00 */
[----:B0-----:R-:W2:Y:S04]  /*1c5a0*/  LDL.LU.64 R6, [R1+0x3978] ;  /* 0x0039780001067983 */ /* 0x001ea80000300a00 */
[----:B------:R-:W2:Y:S04]  /*1c5b0*/  LDL.LU.64 R4, [R1+0x3970] ;  /* 0x0039700001047983 */ /* 0x000ea80000300a00 */
[----:B------:R-:W2:Y:S04]  /*1c5c0*/  LDL.LU.64 R24, [R1+0x3968] ;  /* 0x0039680001187983 */ /* 0x000ea80000300a00 */
[----:B------:R-:W-:Y:S01]  /*1c5d0*/  STL [R1+0x38c4], R2 ;  /* 0x0038c40201007387 */ /* 0x000fe20000100800 */
[----:B--2---:R-:W-:Y:S01]  /*1c5e0*/  HMMA.16816.F32 R4, R20, R24, R4 ;  /* 0x000000181404723c */ /* 0x004fe20000001804 */
[----:B------:R-:W-:-:S02]  /*1c5f0*/  IMAD.MOV.U32 R11, RZ, RZ, R24 ;  /* 0x000000ffff0b7224 */ /* 0x000fc400078e0018 */
[----:B------:R-:W-:Y:S11]  /*1c600*/  IMAD.MOV.U32 R10, RZ, RZ, R25 ;  /* 0x000000ffff0a7224 */ /* 0x000ff600078e0019 */
[----:B------:R-:W-:Y:S09]  /*1c610*/  @!UPT UIADD3 URZ, URZ, URZ, URZ ;  /* 0x0000003f3f3ff290 */ /* 0x000ff2000fffe03f */
[----:B------:R0:W-:Y:S04]  /*1c620*/  STL.64 [R1+0xf90], R4 ;  /* 0x000f900401007387 */ /* 0x0001e80000100a00 */
[----:B------:R-:W-:Y:S04]  /*1c630*/  STL.64 [R1+0xf98], R6 ;  /* 0x000f980601007387 */ /* 0x000fe80000100a00 */
[----:B0-----:R-:W2:Y:S04]  /*1c640*/  LDL.LU.64 R4, [R1+0x3960] ;  /* 0x0039600001047983 */ /* 0x001ea80000300a00 */
[----:B------:R-:W2:Y:S04]  /*1c650*/  LDL.LU.64 R24, [R1+0xf70] ;  /* 0x000f700001187983 */ /* 0x000ea80000300a00 */
[----:B------:R-:W2:Y:S04]  /*1c660*/  LDL.LU.64 R26, [R1+0xf78] ;  /* 0x000f7800011a7983 */ /* 0x000ea80000300a00 */
[----:B------:R-:W-:Y:S04]  /*1c670*/  STL.64 [R1+0x38e8], R10 ;  /* 0x0038e80a01007387 */ /* 0x000fe80000100a00 */
[----:B---3--:R0:W-:Y:S04]  /*1c680*/  STL.64 [R1+0x38e0], R8 ;  /* 0x0038e00801007387 */ /* 0x0081e80000100a00 */
[----:B0-----:R-:W3:Y:S01]  /*1c690*/  LDL.64 R8, [R1+0x20] ;  /* 0x0000200001087983 */ /* 0x001ee20000100a00 */
[----:B----4-:R-:W-:Y:S01]  /*1c6a0*/  HMMA.16816.F32 R12, R20, R16, R12 ;  /* 0x00000010140c723c */ /* 0x010fe2000000180c */
[----:B------:R-:W-:-:S02]  /*1c6b0*/  IMAD.MOV.U32 R28, RZ, RZ, R16 ;  /* 0x000000ffff1c7224 */ /* 0x000fc400078e0010 */
[----:B------:R-:W-:Y:S01]  /*1c6c0*/  IMAD.MOV.U32 R29, RZ, RZ, R17 ;  /* 0x000000ffff1d7224 */ /* 0x000fe200078e0011 */
[----:B---3--:R0:W-:Y:S04]  /*1c6d0*/  STL.64 [R1+0x3940], R8 ;  /* 0x0039400801007387 */ /* 0x0081e80000100a00 */
[----:B0-----:R-:W3:Y:S11]  /*1c6e0*/  LDL.64 R8, [R1+0x30] ;  /* 0x0000300001087983 */ /* 0x001ef60000100a00 */
[----:B------:R-:W-:Y:S04]  /*1c6f0*/  @!UPT UIADD3 URZ, URZ, URZ, URZ ;  /* 0x0000003f3f3ff290 */ /* 0x000fe8000fffe03f */
[----:B------:R0:W-:Y:S04]  /*1c700*/  STL.64 [R1+0xf80], R12 ;  /* 0x000f800c01007387 */ /* 0x0001e80000100a00 */
[----:B------:R-:W-:Y:S04]  /*1c710*/  STL.64 [R1+0xf88], R14 ;  /* 0x000f880e01007387 */ /* 0x000fe80000100a00 */
[----:B0-----:R-:W4:Y:S04]  /*1c720*/  LDL.LU.64 R12, [R1+0x3958] ;  /* 0x00395800010c7983 */ /* 0x001f280000300a00 */
[----:B------:R-:W3:Y:S04]  /*1c730*/  LDL.LU.64 R16, [R1+0xf50] ;  /* 0x000f500001107983 */ /* 0x000ee80000300a00 */
[----:B------:R-:W3:Y:S01]  /*1c740*/  LDL.LU.64 R18, [R1+0xf58] ;  /* 0x000f580001127983 */ /* 0x000ee20000300a00 */
[----:B--2---:R-:W-:Y:S03]  /*1c750*/  HMMA.16816.F32 R24, R20, R4, R24 ;  /* 0x000000041418723c */ /* 0x004fe60000001818 */
[----:B---3--:R-:W-:Y:S04]  /*1c760*/  STL.64 [R1+0x3950], R18 ;  /* 0x0039501201007387 */ /* 0x008fe80000100a00 */
[----:B------:R0:W-:Y:S04]  /*1c770*/  STL.64 [R1+0x3948], R16 ;  /* 0x0039481001007387 */ /* 0x0001e80000100a00 */
[----:B0-----:R-:W2:Y:S04]  /*1c780*/  LDL.LU.64 R16, [R1+0xf60] ;  /* 0x000f600001107983 */ /* 0x001ea80000300a00 */
[----:B------:R-:W2:Y:S08]  /*1c790*/  LDL.LU.64 R18, [R1+0xf68] ;  /* 0x000f680001127983 */ /* 0x000eb00000300a00 */
[----:B------:R0:W-:Y:S04]  /*1c7a0*/  STL.64 [R1+0xf70], R24 ;  /* 0x000f701801007387 */ /* 0x0001e80000100a00 */
[----:B------:R1:W-:Y:S01]  /*1c7b0*/  STL.64 [R1+0xf78], R26 ;  /* 0x000f781a01007387 */ /* 0x0003e20000100a00 */
[----:B------:R-:W-:-:S02]  /*1c7c0*/  IMAD.MOV.U32 R2, RZ, RZ, R8 ;  /* 0x000000ffff027224 */ /* 0x000fc400078e0008 */
[----:B------:R-:W-:Y:S01]  /*1c7d0*/  IMAD.MOV.U32 R15, RZ, RZ, R9 ;  /* 0x000000ffff0f7224 */ /* 0x000fe200078e0009 */
[----:B0-----:R-:W3:Y:S04]  /*1c7e0*/  LDL.LU.64 R24, [R1+0xf40] ;  /* 0x000f400001187983 */ /* 0x001ee80000300a00 */
[----:B-1----:R-:W3:Y:S01]  /*1c7f0*/  LDL.LU.64 R26, [R1+0xf48] ;  /* 0x000f4800011a7983 */ /* 0x002ee20000300a00 */
[----:B------:R-:W-:Y:S01]  /*1c800*/  IMAD.MOV.U32 R14, RZ, RZ, R4 ;  /* 0x000000ffff0e7224 */ /* 0x000fe200078e0004 */
[C---:B--2---:R-:W-:Y:S11]  /*1c810*/  HMMA.16816.F32 R16, R20.reuse, R8, R16 ;  /* 0x000000081410723c */ /* 0x044ff60000001810 */
[----:B------:R-:W-:Y:S11]  /*1c820*/  @!UPT UIADD3 URZ, URZ, URZ, URZ ;  /* 0x0000003f3f3ff290 */ /* 0x000ff6000fffe03f */
[----:B------:R-:W-:Y:S01]  /*1c830*/  @!UPT UIADD3 URZ, URZ, URZ, URZ ;  /* 0x0000003f3f3ff290 */ /* 0x000fe2000fffe03f */
[----:B------:R-:W-:Y:S04]  /*1c840*/  STL.64 [R1+0xf60], R16 ;  /* 0x000f601001007387 */ /* 0x000fe80000100a00 */
[----:B------:R0:W-:Y:S04]  /*1c850*/  STL.64 [R1+0xf68], R18 ;  /* 0x000f681201007387 */ /* 0x0001e80000100a00 */
[----:B0-----:R-:W2:Y:S04]  /*1c860*/  LDL.LU.64 R18, [R1+0x3950] ;  /* 0x0039500001127983 */ /* 0x001ea80000300a00 */
[----:B------:R-:W2:Y:S04]  /*1c870*/  LDL.LU.64 R16, [R1+0x3948] ;  /* 0x0039480001107983 */ /* 0x000ea80000300a00 */
[----:B------:R-:W2:Y:S04]  /*1c880*/  LDL.LU.64 R8, [R1+0x3940] ;  /* 0x0039400001087983 */ /* 0x000ea80000300a00 */
[----:B------:R-:W-:Y:S04]  /*1c890*/  STL.64 [R1+0x3900], R14 ;  /* 0x0039000e01007387 */ /* 0x000fe80000100a00 */
[----:B----4-:R0:W-:Y:S04]  /*1c8a0*/  STL.64 [R1+0x38f8], R12 ;  /* 0x0038f80c01007387 */ /* 0x0101e80000100a00 */
[----:B0-----:R-:W4:Y:S04]  /*1c8b0*/  LDL.LU.64 R12, [R1+0xf20] ;  /* 0x000f2000010c7983 */ /* 0x001f280000300a00 */
[----:B------:R-:W3:Y:S01]  /*1c8c0*/  LDL.LU.64 R14, [R1+0xf28] ;  /* 0x000f2800010e7983 */ /* 0x000ee20000300a00 */
[----:B--2---:R-:W-:Y:S03]  /*1c8d0*/  HMMA.16816.F32 R16, R20, R8, R16 ;  /* 0x000000081410723c */ /* 0x004fe60000001810 */
[----:B---3--:R-:W-:Y:S04]  /*1c8e0*/  STL.64 [R1+0x3918], R14 ;  /* 0x0039180e01007387 */ /* 0x008fe80000100a00 */
[----:B----4-:R0:W-:Y:S04]  /*1c8f0*/  STL.64 [R1+0x3910], R12 ;  /* 0x0039100c01007387 */ /* 0x0101e80000100a00 */
[----:B0-----:R-:W2:Y:S04]  /*1c900*/  LDL.LU.64 R12, [R1+0xf30] ;  /* 0x000f3000010c7983 */ /* 0x001ea80000300a00 */
[----:B------:R-:W2:Y:S08]  /*1c910*/  LDL.LU.64 R14, [R1+0xf38] ;  /* 0x000f3800010e7983 */ /* 0x000eb00000300a00 */
[----:B------:R0:W-:Y:S04]  /*1c920*/  STL.64 [R1+0xf50], R16 ;  /* 0x000f501001007387 */ /* 0x0001e80000100a00 */
[----:B------:R-:W-:Y:S04]  /*1c930*/  STL.64 [R1+0xf58], R18 ;  /* 0x000f581201007387 */ /* 0x000fe80000100a00 */
[----:B0-----:R-:W3:Y:S01]  /*1c940*/  LDL.LU.64 R16, [R1+0x3938] ;  /* 0x0039380001107983 */ /* 0x001ee20000300a00 */
[----:B------:R-:W-:-:S02]  /*1c950*/  IMAD.MOV.U32 R3, RZ, RZ, R8 ;  /* 0x000000ffff037224 */ /* 0x000fc400078e0008 */
[----:B------:R-:W-:Y:S02]  /*1c960*/  IMAD.MOV.U32 R0, RZ, RZ, R9 ;  /* 0x000000ffff007224 */ /* 0x000fe400078e0009 */
[----:B------:R-:W4:Y:S04]  /*1c970*/  LDL.LU.64 R8, [R1+0xf10] ;  /* 0x000f100001087983 */ /* 0x000f280000300a00 */
[----:B------:R-:W4:Y:S01]  /*1c980*/  LDL.LU.64 R10, [R1+0xf18] ;  /* 0x000f1800010a7983 */ /* 0x000f220000300a00 */
[----:B---3--:R-:W-:Y:S01]  /*1c990*/  HMMA.16816.F32 R24, R20, R16, R24 ;  /* 0x000000101418723c */ /* 0x008fe20000001818 */
[----:B------:R-:W-:Y:S11]  /*1c9a0*/  IMAD.MOV.U32 R7, RZ, RZ, R17 ;  /* 0x000000ffff077224 */ /* 0x000ff600078e0011 */
[----:B------:R-:W-:Y:S11]  /*1c9b0*/  @!UPT UIADD3 URZ, URZ, URZ, URZ ;  /* 0x0000003f3f3ff290 */ /* 0x000ff6000fffe03f */
[----:B------:R-:W-:Y:S04]  /*1c9c0*/  STL.64 [R1+0xf40], R24 ;  /* 0x000f401801007387 */ /* 0x000fe80000100a00 */
[----:B------:R0:W-:Y:S04]  /*1c9d0*/  STL.64 [R1+0xf48], R26 ;  /* 0x000f481a01007387 */ /* 0x0001e80000100a00 */
[----:B0-----:R-:W3:Y:S01]  /*1c9e0*/  LDL.LU R26, [R1+0x3930] ;  /* 0x00393000011a7983 */ /* 0x001ee20000300800 */
[----:B------:R-:W-:-:S03]  /*1c9f0*/  IMAD.MOV.U32 R27, RZ, RZ, R16 ;  /* 0x000000ffff1b7224 */ /* 0x000fc600078e0010 */
[----:B------:R-:W3:Y:S04]  /*1ca00*/  LDL.LU.64 R24, [R1+0x3928] ;  /* 0x0039280001187983 */ /* 0x000ee80000300a00 */
[----:B------:R-:W2:Y:S01]  /*1ca10*/  LDL.LU.64 R16, [R1+0x3920] ;  /* 0x0039200001107983 */ /* 0x000ea20000300a00 */
[----:B------:R-:W-:Y:S01]  /*1ca20*/  IMAD.MOV.U32 R6, RZ, RZ, R5 ;  /* 0x000000ffff067224 */ /* 0x000fe200078e0005 */
[C---:B--2---:R-:W-:Y:S01]  /*1ca30*/  HMMA.16816.F32 R12, R20.reuse, R16, R12 ;  /* 0x00000010140c723c */ /* 0x044fe2000000180c */
[----:B------:R-:W-:Y:S02]  /*1ca40*/  IMAD.MOV.U32 R4, RZ, RZ, R16 ;  /* 0x000000ffff047224 */ /* 0x000fe400078e0010 */
[----:B------:R-:W-:Y:S11]  /*1ca50*/  IMAD.MOV.U32 R5, RZ, RZ, R17 ;  /* 0x000000ffff057224 */ /* 0x000ff600078e0011 */
[----:B------:R-:W-:Y:S09]  /*1ca60*/  @!UPT UIADD3 URZ, URZ, URZ, URZ ;  /* 0x0000003f3f3ff290 */ /* 0x000ff2000fffe03f */
[----:B------:R-:W-:Y:S04]  /*1ca70*/  STL.64 [R1+0xf30], R12 ;  /* 0x000f300c01007387 */ /* 0x000fe80000100a00 */
[----:B------:R0:W-:Y:S04]  /*1ca80*/  STL.64 [R1+0xf38], R14 ;  /* 0x000f380e01007387 */ /* 0x0001e80000100a00 */
[----:B0-----:R-:W2:Y:S04]  /*1ca90*/  LDL.LU.64 R14, [R1+0x3918] ;  /* 0x00391800010e7983 */ /* 0x001ea80000300a00 */
[----:B------:R-:W2:Y:S04]  /*1caa0*/  LDL.LU.64 R12, [R1+0x3910] ;  /* 0x00391000010c7983 */ /* 0x000ea80000300a00 */
[----:B------:R-:W2:Y:S02]  /*1cab0*/  LDL.LU.64 R16, [R1+0x3908] ;  /* 0x0039080001107983 */ /* 0x000ea40000300a00 */
[----:B--2---:R-:W-:Y:S11]  /*1cac0*/  HMMA.16816.F32 R12, R20, R16, R12 ;  /* 0x00000010140c723c */ /* 0x004ff6000000180c */
[----:B------:R-:W-:Y:S11]  /*1cad0*/  @!UPT UIADD3 URZ, URZ, URZ, URZ ;  /* 0x0000003f3f3ff290 */ /* 0x000ff6000fffe03f */
[----:B------:R-:W-:Y:S01]  /*1cae0*/  @!UPT UIADD3 URZ, URZ, URZ, URZ ;  /* 0x0000003f3f3ff290 */ /* 0x000fe2000fffe03f */
[----:B------:R0:W-:Y:S01]  /*1caf0*/  STL.64 [R1+0xf20], R12 ;  /* 0x000f200c01007387 */ /* 0x0001e20000100a00 */
[----:B------:R-:W-:Y:S02]  /*1cb00*/  IMAD.MOV.U32 R18, RZ, RZ, R14 ;  /* 0x000000ffff127224 */ /* 0x000fe400078e000e */
[----:B------:R-:W-:Y:S02]  /*1cb10*/  IMAD.MOV.U32 R19, RZ, RZ, R15 ;  /* 0x000000ffff137224 */ /* 0x000fe400078e000f */
[----:B------:R-:W2:Y:S04]  /*1cb20*/  LDL.LU.64 R14, [R1+0x3900] ;  /* 0x00390000010e7983 */ /* 0x000ea80000300a00 */
[----:B0-----:R-:W4:Y:S01]  /*1cb30*/  LDL.LU.64 R12, [R1+0x38f8] ;  /* 0x0038f800010c7983 */ /* 0x001f220000300a00 */
[----:B------:R-:W-:Y:S02]  /*1cb40*/  STL.64 [R1+0x37d0], R18 ;  /* 0x0037d01201007387 */ /* 0x000fe40000100a00 */
[----:B------:R0:W-:Y:S02]  /*1cb50*/  STL.64 [R1+0x37c8], R16 ;  /* 0x0037c81001007387 */ /* 0x0001e40000100a00 */
[----:B0-----:R-:W-:-:S02]  /*1cb60*/  IMAD.MOV.U32 R16, RZ, RZ, R4 ;  /* 0x000000ffff107224 */ /* 0x001fc400078e0004 */
[----:B------:R-:W-:Y:S01]  /*1cb70*/  IMAD.MOV.U32 R17, RZ, RZ, R5 ;  /* 0x000000ffff117224 */ /* 0x000fe200078e0005 */
[----:B------:R-:W2:Y:S01]  /*1cb80*/  LDL.LU R4, [R1+0x38f4] ;  /* 0x0038f40001047983 */ /* 0x000ea20000300800 */
[----:B------:R-:W2:Y:S03]  /*1cb90*/  LDL.LU R5, [R1+0x38f0] ;  /* 0x0038f00001057983 */ /* 0x000ea60000300800 */
[----:B------:R0:W-:Y:S04]  /*1cba0*/  STL.64 [R1+0x37e8], R16 ;  /* 0x0037e81001007387 */ /* 0x0001e80000100a00 */
[----:B0-----:R-:W2:Y:S01]  /*1cbb0*/  LDL.LU.64 R16, [R1+0xf00] ;  /* 0x000f000001107983 */ /* 0x001ea20000300a00 */
[----:B------:R-:W2:Y:S01]  /*1cbc0*/  LDL.LU.64 R18, [R1+0xf08] ;  /* 0x000f080001127983 */ /* 0x000ea20000300a00 */
[C---:B----4-:R-:W-:Y:S11]  /*1cbd0*/  HMMA.16816.F32 R8, R20.reuse, R12, R8 ;  /* 0x0000000c1408723c */ /* 0x050ff60000001808 */
[----:B------:R-:W-:Y:S11]  /*1cbe0*/  @!UPT UIADD3 URZ, URZ, URZ, URZ ;  /* 0x0000003f3f3ff290 */ /* 0x000ff6000fffe03f */
[----:B------:R-:W-:Y:S01]  /*1cbf0*/  @!UPT UIADD3 URZ, URZ, URZ, URZ ;  /* 0x0000003f3f3ff290 */ /* 0x000fe2000fffe03f */
[----:B------:R-:W-:Y:S01]  /*1cc00*/  STL.64 [R1+0xf10], R8 ;  /* 0x000f100801007387 */ /* 0x000fe20000100a00 */
[----:B------:R0:W-:Y:S03]  /*1cc10*/  STL.64 [R1+0xf18], R10 ;  /* 0x000f180a01007387 */ /* 0x0001e60000100a00 */
[----:B0-----:R-:W4:Y:S01]  /*1cc20*/  LDL.LU.64 R10, [R1+0x38e8] ;  /* 0x0038e800010a7983 */ /* 0x001f220000300a00 */
[----:B------:R-:W3:Y:S02]  /*1cc30*/  LDL.LU.64 R8, [R1+0x38e0] ;  /* 0x0038e00001087983 */ /* 0x000ee40000300a00 */
[----:B--2---:R-:W-:Y:S02]  /*1cc40*/  STL.64 [R1+0x38d0], R14 ;  /* 0x0038d00e01007387 */ /* 0x004fe40000100a00 */
[----:B------:R0:W-:Y:S02]  /*1cc50*/  STL.64 [R1+0x38c8], R12 ;  /* 0x0038c80c01007387 */ /* 0x0001e40000100a00 */
[----:B0-----:R-:W2:Y:S01]  /*1cc60*/  LDL.64 R12, [R1+0xb0] ;  /* 0x0000b000010c7983 */ /* 0x001ea20000100a00 */
[C---:B---3--:R-:W-:Y:S11]  /*1cc70*/  HMMA.16816.F32 R16, R20.reuse, R8, R16 ;  /* 0x000000081410723c */ /* 0x048ff60000001810 */
[----:B------:R-:W-:Y:S11]  /*1cc80*/  @!UPT UIADD3 URZ, URZ, URZ, URZ ;  /* 0x0000003f3f3ff290 */ /* 0x000ff6000fffe03f */
[----:B------:R-:W-:Y:S01]  /*1cc90*/  @!UPT UIADD3 URZ, URZ, URZ, URZ ;  /* 0x0000003f3f3ff290 */ /* 0x000fe2000fffe03f */
[----:B------:R0:W-:Y:S01]  /*1cca0*/  STL.64 [R1+0xf00], R16 ;  /* 0x000f001001007387 */ /* 0x0001e20000100a00 */
[----:B------:R-:W-:Y:S02]  /*1ccb0*/  STL.64 [R1+0xf08], R18 ;  /* 0x000f081201007387 */ /* 0x000fe40000100a00 */
[----:B0-----:R-:W-:Y:S02]  /*1ccc0*/  IMAD.MOV.U32 R16, RZ, RZ, R27 ;  /* 0x000000ffff107224 */ /* 0x001fe400078e001b */
[----:B------:R-:W-:Y:S01]  /*1ccd0*/  IMAD.MOV.U32 R17, RZ, RZ, R7 ;  /* 0x000000ffff117224 */ /* 0x000fe200078e0007 */
[----:B------:R-:W3:Y:S04]  /*1cce0*/  LDL.LU R27, [R1+0x38d8] ;  /* 0x0038d800011b7983 */ /* 0x000ee80000300800 */
[----:B------:R0:W-:Y:S04]  /*1ccf0*/  STL.64 [R1+0x3800], R16 ;  /* 0x0038001001007387 */ /* 0x0001e80000100a00 */
[----:B0-----:R-:W2:Y:S01]  /*1cd00*/  LDL.LU.64 R16, [R1+0x8f0] ;  /* 0x0008f00001107983 */ /* 0x001ea20000300a00 */
[----:B------:R-:W2:Y:S02]  /*1cd10*/  LDL.LU.64 R18, [R1+0x8f8] ;  /* 0x0008f80001127983 */ /* 0x000ea40000300a00 */
[----:B------:R-:W-:Y:S01]  /*1cd20*/  STL.64 [R1+0x37c0], R8 ;  /* 0x0037c00801007387 */ /* 0x000fe20000100a00 */
[----:B--2---:R-:W-:Y:S01]  /*1cd30*/  HMMA.16816.F32 R16, R20, R4, R16 ;  /* 0x000000041410723c */ /* 0x004fe20000001810 */
[----:B------:R-:W2:Y:S01]  /*1cd40*/  LDL.LU.64 R20, [R1+0xce0] ;  /* 0x000ce00001147983 */ /* 0x000ea20000300a00 */
[----:B------:R-:W2:Y:S11]  /*1cd50*/  LDL.LU.64 R22, [R1+0xce8] ;  /* 0x000ce80001167983 */ /* 0x000eb60000300a00 */
[----:B------:R-:W-:Y:S10]  /*1cd60*/  @!UPT UIADD3 URZ, URZ, URZ, URZ ;  /* 0x0000003f3f3ff290 */ /* 0x000ff4000fffe03f */
[----:B------:R0:W-:Y:S01]  /*1cd70*/  STL.64 [R1+0x8f0], R16 ;  /* 0x0008f01001007387 */ /* 0x0001e20000100a00 */
[----:B------:R-:W-:Y:S02]  /*1cd80*/  STL.64 [R1+0x8f8], R18 ;  /* 0x0008f81201007387 */ /* 0x000fe40000100a00 */
[----:B0-----:R-:W-:Y:S02]  /*1cd90*/  IMAD.MOV.U32 R16, RZ, RZ, R3 ;  /* 0x000000ffff107224 */ /* 0x001fe400078e0003 */
[----:B------:R-:W-:-:S05]  /*1cda0*/  IMAD.MOV.U32 R17, RZ, RZ, R0 ;  /* 0x000000ffff117224 */ /* 0x000fca00078e0000 */
[----:B------:R0:W-:Y:S04]  /*1cdb0*/  STL.64 [R1+0x3818], R16 ;  /* 0x0038181001007387 */ /* 0x0001e80000100a00 */
[----:B0-----:R-:W3:Y:S01]  /*1cdc0*/  LDL.LU.64 R16, [R1+0xfb0] ;  /* 0x000fb00001107983 */ /* 0x001ee20000300a00 */
[----:B------:R-:W3:Y:S02]  /*1cdd0*/  LDL.LU.64 R18, [R1+0xfb8] ;  /* 0x000fb80001127983 */ /* 0x000ee40000300a00 */
[----:B------:R-:W2:Y:S02]  /*1cde0*/  LDL.LU.64 R14, [R1+0x38d0] ;  /* 0x0038d000010e7983 */ /* 0x000ea40000300a00 */
[----:B------:R-:W-:Y:S02]  /*1cdf0*/  IMAD.MOV.U32 R3, RZ, RZ, R12 ;  /* 0x000000ffff037224 */ /* 0x000fe400078e000c */
[----:B------:R-:W-:Y:S01]  /*1ce00*/  IMAD.MOV.U32 R0, RZ, RZ, R13 ;  /* 0x000000ffff007224 */ /* 0x000fe200078e000d */
[----:B---3--:R-:W-:Y:S01]  /*1ce10*/  HMMA.16816.F32 R16, R24, R12, R16 ;  /* 0x0000000c1810723c */ /* 0x008fe20000001810 */
[----:B------:R-:W3:Y:S11]  /*1ce20*/  LDL.LU.64 R12, [R1+0x38c8] ;  /* 0x0038c800010c7983 */ /* 0x000ef60000300a00 */
[----:B------:R-:W-:Y:S11]  /*1ce30*/  @!UPT UIADD3 URZ, URZ, URZ, URZ ;  /* 0x0000003f3f3ff290 */ /* 0x000ff6000fffe03f */
[----:B------:R2:W-:Y:S01]  /*1ce40*/  STL [R1+0xfb4], R17 ;  /* 0x000fb41101007387 */ /* 0x0005e20000100800 */
[----:B------:R-:W-:Y:S02]  /*1ce50*/  IMAD.MOV.U32 R7, RZ, RZ, R16 ;  /* 0x000000ffff077224 */ /* 0x000fe400078e0010 */
[----:B------:R-:W-:Y:S02]  /*1ce60*/  IMAD.MOV.U32 R16, RZ, RZ, R2 ;  /* 0x000000ffff107224 */ /* 0x000fe400078e0002 */
[----:B------:R-:W-:Y:S01]  /*1ce70*/  STL.64 [R1+0xfb8], R18 ;  /* 0x000fb81201007387 */ /* 0x000fe20000100a00 */
[----:B------:R-:W3:Y:S01]  /*1ce80*/  LDL.LU R2, [R1+0x38c4] ;  /* 0x0038c40001027983 */ /* 0x000ee20000300800 */
[----:B--2---:R-:W-:-:S05]  /*1ce90*/  IMAD.MOV.U32 R17, RZ, RZ, R15 ;  /* 0x000000ffff117224 */ /* 0x004fca00078e000f */
[----:B------:R0:W-:Y:S02]  /*1cea0*/  STL.64 [R1+0x3830], R16 ;  /* 0x0038301001007387 */ /* 0x0001e40000100a00 */
[----:B0-----:R-:W-:Y:S02]  /*1ceb0*/  IMAD.MOV.U32 R16, RZ, RZ, R14 ;  /* 0x000000ffff107224 */ /* 0x001fe400078e000e */
[----:B------:R-:W-:-:S05]  /*1cec0*/  IMAD.MOV.U32 R17, RZ, RZ, R6 ;  /* 0x000000ffff117224 */ /* 0x000fca00078e0006 */
[----:B------:R0:W-:Y:S04]  /*1ced0*/  STL.64 [R1+0x3848], R16 ;  /* 0x0038481001007387 */ /* 0x0001e80000100a00 */
[----:B0-----:R-:W2:Y:S01]  /*1cee0*/  LDL.64 R16, [R1+0xa0] ;  /* 0x0000a00001107983 */ /* 0x001ea20000100a00 */
[----:B------:R0:W-:Y:S02]  /*1cef0*/  STL [R1+0x2ba8], R7 ;  /* 0x002ba80701007387 */ /* 0x0001e40000100800 */
[----:B----4-:R-:W-:Y:S02]  /*1cf00*/  IMAD.MOV.U32 R8, RZ, RZ, R11 ;  /* 0x000000ffff087224 */ /* 0x010fe400078e000b */
[----:B------:R-:W-:Y:S01]  /*1cf10*/  IMAD.MOV.U32 R9, RZ, RZ, R10 ;  /* 0x000000ffff097224 */ /* 0x000fe200078e000a */
[----:B--2---:R-:W-:Y:S01]  /*1cf20*/  HMMA.16816.F32 R20, R24, R16, R20 ;  /* 0x000000101814723c */ /* 0x004fe20000001814 */
[----:B------:R-:W-:-:S02]  /*1cf30*/  IMAD.MOV.U32 R14, RZ, RZ, R16 ;  /* 0x000000ffff0e7224 */ /* 0x000fc400078e0010 */
[----:B0-----:R-:W-:-:S04]  /*1cf40*/  IMAD.MOV.U32 R7, RZ, RZ, R17 ;  /* 0x000000ffff077224 */ /* 0x001fc800078e0011 */
[----:B------:R-:W-:Y:S02]  /*1cf50*/  IMAD.MOV.U32 R16, RZ, RZ, R28 ;  /* 0x000000ffff107224 */ /* 0x000fe400078e001c */
[----:B------:R-:W-:Y:S11]  /*1cf60*/  IMAD.MOV.U32 R17, RZ, RZ, R29 ;  /* 0x000000ffff117224 */ /* 0x000ff600078e001d */
[----:B------:R-:W-:Y:S03]  /*1cf70*/  @!UPT UIADD3 URZ, URZ, URZ, URZ ;  /* 0x0000003f3f3ff290 */ /* 0x000fe6000fffe03f */
[----:B------:R-:W-:Y:S01]  /*1cf80*/  STL [R1+0xce4], R21 ;  /* 0x000ce41501007387 */ /* 0x000fe20000100800 */
[----:B------:R-:W-:Y:S02]  /*1cf90*/  STL [R1+0xce8], R22 ;  /* 0x000ce81601007387 */ /* 0x000fe40000100800 */
[----:B------:R-:W2:Y:S02]  /*1cfa0*/  LDL.LU R28, [R1+0x38c0] ;  /* 0x0038c000011c7983 */ /* 0x000ea40000300800 */
[----:B------:R-:W4:Y:S01]  /*1cfb0*/  LDL.LU R29, [R1+0x38bc] ;  /* 0x0038bc00011d7983 */ /* 0x000f220000300800 */
[----:B------:R-:W-:Y:S01]  /*1cfc0*/  STL.64 [R1+0x3860], R16 ;  /* 0x0038601001007387 */ /* 0x000fe20000100a00 */
[----:B------:R-:W2:Y:S02]  /*1cfd0*/  LDL.LU R11, [R1+0x38b8] ;  /* 0x0038b800010b7983 */ /* 0x000ea40000300800 */
[----:B------:R-:W2:Y:S02]  /*1cfe0*/  LDL.LU R10, [R1+0x38b4] ;  /* 0x0038b400010a7983 */ /* 0x000ea40000300800 */
[----:B------:R0:W-:Y:S02]  /*1cff0*/  STL.64 [R1+0x3868], R8 ;  /* 0x0038680801007387 */ /* 0x0001e40000100a00 */
[----:B0-----:R-:W2:Y:S01]  /*1d000*/  LDL R8, [R1+0x70] ;  /* 0x0000700001087983 */ /* 0x001ea20000100800 */
[----:B---3--:R-:W-:-:S02]  /*1d010*/  IMAD.MOV.U32 R9, RZ, RZ, R2 ;  /* 0x000000ffff097224 */ /* 0x008fc400078e0002 */
[----:B------:R-:W3:Y:S03]  /*1d020*/  LDL.LU R2, [R1+0x38b0] ;  /* 0x0038b00001027983 */ /* 0x000ee60000300800 */
[----:B--2---:R4:W-:Y:S02]  /*1d030*/  STL.64 [R1+0x3880], R8 ;  /* 0x0038800801007387 */ /* 0x0049e40000100a00 */
[----:B----4-:R-:W-:Y:S02]  /*1d040*/  IMAD.MOV.U32 R8, RZ, RZ, R29 ;  /* 0x000000ffff087224 */ /* 0x010fe400078e001d */
[----:B------:R-:W-:-:S05]  /*1d050*/  IMAD.MOV.U32 R9, RZ, RZ, R28 ;  /* 0x000000ffff097224 */ /* 0x000fca00078e001c */
[----:B------:R-:W-:Y:S01]  /*1d060*/  STL.64 [R1+0x3898], R8 ;  /* 0x0038980801007387 */ /* 0x000fe20000100a00 */
[----:B------:R-:W2:Y:S02]  /*1d070*/  LDL.LU.64 R16, [R1+0x8a0] ;  /* 0x0008a00001107983 */ /* 0x000ea40000300a00 */
[----:B------:R-:W4:Y:S02]  /*1d080*/  LDL.LU.64 R18, [R1+0x8a8] ;  /* 0x0008a80001127983 */ /* 0x000f240000300a00 */
[----:B----4-:R-:W-:Y:S01]  /*1d090*/  STL.64 [R1+0x3878], R18 ;  /* 0x0038781201007387 */ /* 0x010fe20000100a00 */
[----:B--2---:R0:W-:Y:S03]  /*1d0a0*/  STL.64 [R1+0x3870], R16 ;  /* 0x0038701001007387 */ /* 0x0041e60000100a00 */
[----:B0-----:R-:W2:Y:S01]  /*1d0b0*/  LDL.LU.64 R16, [R1+0x8b0] ;  /* 0x0008b00001107983 */ /* 0x001ea20000300a00 */
[----:B------:R-:W4:Y:S03]  /*1d0c0*/  LDL.LU.64 R18, [R1+0x8b8] ;  /* 0x0008b80001127983 */ /* 0x000f260000300a00 */
[----:B----4-:R-:W-:Y:S01]  /*1d0d0*/  STL.64 [R1+0x3890], R18 ;  /* 0x0038901201007387 */ /* 0x010fe20000100a00 */
[----:B--2---:R0:W-:Y:S03]  /*1d0e0*/  STL.64 [R1+0x3888], R16 ;  /* 0x0038881001007387 */ /* 0x0041e60000100a00 */
[----:B0-----:R-:W2:Y:S01]  /*1d0f0*/  LDL.LU.64 R16, [R1+0xcc0] ;  /* 0x000cc00001107983 */ /* 0x001ea20000300a00 */
[----:B------:R-:W4:Y:S02]  /*1d100*/  LDL.LU.64 R18, [R1+0xcc8] ;  /* 0x000cc80001127983 */ /* 0x000f240000300a00 */
[----:B------:R-:W-:-:S02]  /*1d110*/  IMAD.MOV.U32 R15, RZ, RZ, R20 ;  /* 0x000000ffff0f7224 */ /* 0x000fc400078e0014 */
[----:B------:R-:W-:Y:S01]  /*1d120*/  IMAD.MOV.U32 R6, RZ, RZ, R23 ;  /* 0x000000ffff067224 */ /* 0x000fe200078e0017 */
[----:B----4-:R-:W-:Y:S01]  /*1d130*/  STL.64 [R1+0x38a8], R18 ;  /* 0x0038a81201007387 */ /* 0x010fe20000100a00 */
[----:B--2---:R0:W-:Y:S03]  /*1d140*/  STL.64 [R1+0x38a0], R16 ;  /* 0x0038a01001007387 */ /* 0x0041e60000100a00 */
[----:B0-----:R-:W2:Y:S01]  /*1d150*/  LDL.LU.64 R16, [R1+0xcd0] ;  /* 0x000cd00001107983 */ /* 0x001ea20000300a00 */
[----:B------:R-:W2:Y:S02]  /*1d160*/  LDL.LU.64 R18, [R1+0xcd8] ;  /* 0x000cd80001127983 */ /* 0x000ea40000300a00 */
[----:B------:R-:W4:Y:S02]  /*1d170*/  LDL.LU.64 R20, [R1+0x830] ;  /* 0x0008300001147983 */ /* 0x000f240000300a00 */
[----:B------:R-:W2:Y:S02]  /*1d180*/  LDL.LU.64 R22, [R1+0x838] ;  /* 0x0008380001167983 */ /* 0x000ea40000300a00 */
[----:B--2---:R-:W-:Y:S01]  /*1d190*/  STL.64 [R1+0x37e0], R22 ;  /* 0x0037e01601007387 */ /* 0x004fe20000100a00 */
[----:B----4-:R0:W-:Y:S03]  /*1d1a0*/  STL.64 [R1+0x37d8], R20 ;  /* 0x0037d81401007387 */ /* 0x0101e60000100a00 */
[----:B0-----:R-:W2:Y:S01]  /*1d1b0*/  LDL.LU.64 R20, [R1+0x840] ;  /* 0x0008400001147983 */ /* 0x001ea20000300a00 */
[----:B------:R-:W4:Y:S03]  /*1d1c0*/  LDL.LU.64 R22, [R1+0x848] ;  /* 0x0008480001167983 */ /* 0x000f260000300a00 */
[----:B----4-:R-:W-:Y:S01]  /*1d1d0*/  STL.64 [R1+0x37f8], R22 ;  /* 0x0037f81601007387 */ /* 0x010fe20000100a00 */
[----:B--2---:R0:W-:Y:S03]  /*1d1e0*/  STL.64 [R1+0x37f0], R20 ;  /* 0x0037f01401007387 */ /* 0x0041e60000100a00 */
        /* <DEDUP_REMOVED lines=11> */
[----:B------:R-:W-:-:S07]  /*1d2a0*/  IMAD.MOV.U32 R9, RZ, RZ, R10 ;  /* 0x000000ffff097224 */ /* 0x000fce00078e000a */
[C---:B------:R-:W-:Y:S01]  /*1d2b0*/  HMMA.16816.F32 R8, R24.reuse, R8, R16 ;  /* 0x000000081808723c */ /* 0x040fe20000001810 */
[----:B----4-:R-:W-:Y:S01]  /*1d2c0*/  STL.64 [R1+0x3840], R22 ;  /* 0x0038401601007387 */ /* 0x010fe20000100a00 */
[----:B--2---:R0:W-:Y:S03]  /*1d2d0*/  STL.64 [R1+0x3838], R20 ;  /* 0x0038381401007387 */ /* 0x0041e60000100a00 */
[----:B0-----:R-:W2:Y:S01]  /*1d2e0*/  LDL.LU.64 R20, [R1+0x880] ;  /* 0x0008800001147983 */ /* 0x001ea20000300a00 */
[----:B------:R-:W4:Y:S03]  /*1d2f0*/  LDL.LU.64 R22, [R1+0x888] ;  /* 0x0008880001167983 */ /* 0x000f260000300a00 */
[----:B----4-:R-:W-:Y:S01]  /*1d300*/  STL.64 [R1+0x3858], R22 ;  /* 0x0038581601007387 */ /* 0x010fe20000100a00 */
[----:B--2---:R0:W-:Y:S03]  /*1d310*/  STL.64 [R1+0x3850], R20 ;  /* 0x0038501401007387 */ /* 0x0041e60000100a00 */
[----:B0-----:R-:W2:Y:S01]  /*1d320*/  LDL.LU.64 R20, [R1+0x890] ;  /* 0x0008900001147983 */ /* 0x001ea20000300a00 */
[----:B------:R-:W2:Y:S02]  /*1d330*/  LDL.LU.64 R22, [R1+0x898] ;  /* 0x0008980001167983 */ /* 0x000ea40000300a00 */
[----:B------:R-:W-:Y:S02]  /*1d340*/  STL [R1+0x2bf8], R15 ;  /* 0x002bf80f01007387 */ /* 0x000fe40000100800 */
[----:B------:R-:W-:Y:S01]  /*1d350*/  STL [R1+0x2bac], R6 ;  /* 0x002bac0601007387 */ /* 0x000fe20000100800 */
[----:B------:R-:W4:Y:S01]  /*1d360*/  LDL.LU.64 R18, [R1+0x38a8] ;  /* 0x0038a80001127983 */ /* 0x000f220000300a00 */
[----:B------:R-:W4:Y:S03]  /*1d370*/  LDL.LU.64 R16, [R1+0x38a0] ;  /* 0x0038a00001107983 */ /* 0x000f260000300a00 */
[----:B------:R0:W-:Y:S02]  /*1d380*/  STL.64 [R1+0xcd0], R8 ;  /* 0x000cd00801007387 */ /* 0x0001e40000100a00 */
[----:B------:R4:W-:Y:S01]  /*1d390*/  STL.64 [R1+0xcd8], R10 ;  /* 0x000cd80a01007387 */ /* 0x0009e20000100a00 */
[----:B0-----:R-:W4:Y:S02]  /*1d3a0*/  LDL.LU.64 R8, [R1+0x3898] ;  /* 0x0038980001087983 */ /* 0x001f240000300a00 */
[C---:B----4-:R-:W-:Y:S02]  /*1d3b0*/  HMMA.16816.F32 R8, R24.reuse, R8, R16 ;  /* 0x000000081808723c */ /* 0x050fe40000001810 */
[----:B------:R-:W4:Y:S01]  /*1d3c0*/  LDL.LU.64 R18, [R1+0x3890] ;  /* 0x0038900001127983 */ /* 0x000f220000300a00 */
[----:B------:R-:W4:Y:S11]  /*1d3d0*/  LDL.LU.64 R16, [R1+0x3888] ;  /* 0x0038880001107983 */ /* 0x000f360000300a00 */
[----:B------:R-:W-:Y:S09]  /*1d3e0*/  @!UPT UIADD3 URZ, URZ, URZ, URZ ;  /* 0x0000003f3f3ff290 */ /* 0x000ff2000fffe03f */
[----:B------:R0:W-:Y:S01]  /*1d3f0*/  STL.64 [R1+0xcc0], R8 ;  /* 0x000cc00801007387 */ /* 0x0001e20000100a00 */
[----:B------:R4:W-:Y:S03]  /*1d400*/  STL.64 [R1+0xcc8], R10 ;  /* 0x000cc80a01007387 */ /* 0x0009e60000100a00 */
        /* <DEDUP_REMOVED lines=9> */
[----:B------:R-:W2:Y:S11]  /*1d4a0*/  LDL.LU.64 R16, [R1+0x3860] ;  /* 0x0038600001107983 */ /* 0x000eb60000300a00 */
[----:B------:R-:W-:Y:S10]  /*1d4b0*/  @!UPT UIADD3 URZ, URZ, URZ, URZ ;  /* 0x0000003f3f3ff290 */ /* 0x000ff4000fffe03f */
[----:B------:R0:W-:Y:S01]  /*1d4c0*/  STL.64 [R1+0x8a0], R8 ;  /* 0x0008a00801007387 */ /* 0x0001e20000100a00 */
[----:B------:R1:W-:Y:S03]  /*1d4d0*/  STL.64 [R1+0x8a8], R10 ;  /* 0x0008a80a01007387 */ /* 0x0003e60000100a00 */
[----:B0-----:R-:W4:Y:S01]  /*1d4e0*/  LDL.LU.64 R8, [R1+0x820] ;  /* 0x0008200001087983 */ /* 0x001f220000300a00 */
[----:B-1----:R-:W4:Y:S01]  /*1d4f0*/  LDL.LU.64 R10, [R1+0x828] ;  /* 0x00082800010a7983 */ /* 0x002f220000300a00 */
[C---:B--2---:R-:W-:Y:S02]  /*1d500*/  HMMA.16816.F32 R16, R24.reuse, R16, R20 ;  /* 0x000000101810723c */ /* 0x044fe40000001814 */
[----:B------:R-:W2:Y:S01]  /*1d510*/  LDL.LU.64 R22, [R1+0x3858] ;  /* 0x0038580001167983 */ /* 0x000ea20000300a00 */
[----:B------:R-:W2:Y:S11]  /*1d520*/  LDL.LU.64 R20, [R1+0x3850] ;  /* 0x0038500001147983 */ /* 0x000eb60000300a00 */
[----:B------:R-:W-:Y:S09]  /*1d530*/  @!UPT UIADD3 URZ, URZ, URZ, URZ ;  /* 0x0000003f3f3ff290 */ /* 0x000ff2000fffe03f */
[----:B------:R0:W-:Y:S01]  /*1d540*/  STL.64 [R1+0x890], R16 ;  /* 0x0008901001007387 */ /* 0x0001e20000100a00 */
[----:B------:R2:W-:Y:S03]  /*1d550*/  STL.64 [R1+0x898], R18 ;  /* 0x0008981201007387 */ /* 0x0005e60000100a00 */
[----:B0-----:R-:W2:Y:S02]  /*1d560*/  LDL.LU.64 R16, [R1+0x3848] ;  /* 0x0038480001107983 */ /* 0x001ea40000300a00 */
        /* <DEDUP_REMOVED lines=32> */
[----:B------:R-:W-:Y:S01]  /*1d770*/  STL.64 [R1+0x840], R16 ;  /* 0x0008401001007387 */ /* 0x000fe20000100a00 */
[----:B------:R0:W-:Y:S03]  /*1d780*/  STL.64 [R1+0x848], R18 ;  /* 0x0008481201007387 */ /* 0x0001e60000100a00 */
[----:B0-----:R-:W2:Y:S01]  /*1d790*/  LDL.LU.64 R18, [R1+0x37d0] ;  /* 0x0037d00001127983 */ /* 0x001ea20000300a00 */
[----:B------:R-:W2:Y:S01]  /*1d7a0*/  LDL.LU.64 R16, [R1+0x37c8] ;  /* 0x0037c80001107983 */ /* 0x000ea20000300a00 */
[C---:B----4-:R-:W-:Y:S08]  /*1d7b0*/  HMMA.16816.F32 R8, R24.reuse, R12, R8 ;  /* 0x0000000c1808723c */ /* 0x050ff00000001808 */
[----:B--2---:R-:W-:Y:S01]  /*1d7c0*/  HMMA.16816.F32 R20, R24, R16, R20 ;  /* 0x000000101814723c */ /* 0x004fe20000001814 */
[----:B------:R-:W-:Y:S01]  /*1d7d0*/  STL.64 [R1+0x3728], R18 ;  /* 0x0037281201007387 */ /* 0x000fe20000100a00 */
[----:B------:R0:W-:Y:S05]  /*1d7e0*/  STL.64 [R1+0x3720], R16 ;  /* 0x0037201001007387 */ /* 0x0001ea0000100a00 */
[----:B0-----:R-:W-:-:S02]  /*1d7f0*/  IMAD.MOV.U32 R16, RZ, RZ, R14 ;  /* 0x000000ffff107224 */ /* 0x001fc400078e000e */
[----:B------:R-:W-:Y:S11]  /*1d800*/  IMAD.MOV.U32 R17, RZ, RZ, R7 ;  /* 0x000000ffff117224 */ /* 0x000ff600078e0007 */
[----:B------:R-:W-:Y:S03]  /*1d810*/  @!UPT UIADD3 URZ, URZ, URZ, URZ ;  /* 0x0000003f3f3ff290 */ /* 0x000fe6000fffe03f */
[----:B------:R0:W-:Y:S01]  /*1d820*/  STL.64 [R1+0x830], R20 ;  /* 0x0008301401007387 */ /* 0x0001e20000100a00 */
[----:B------:R1:W-:Y:S03]  /*1d830*/  STL.64 [R1+0x838], R22 ;  /* 0x0008381601007387 */ /* 0x0003e60000100a00 */
[----:B0-----:R-:W2:Y:S01]  /*1d840*/  LDL.LU.64 R20, [R1+0x130] ;  /* 0x0001300001147983 */ /* 0x001ea20000300a00 */
[----:B-1----:R-:W2:Y:S02]  /*1d850*/  LDL.LU.64 R22, [R1+0x138] ;  /* 0x0001380001167983 */ /* 0x002ea40000300a00 */
[----:B------:R-:W-:Y:S02]  /*1d860*/  STL.64 [R1+0x37a8], R16 ;  /* 0x0037a81001007387 */ /* 0x000fe40000100a00 */
[----:B------:R0:W-:Y:S01]  /*1d870*/  STL.64 [R1+0x820], R8 ;  /* 0x0008200801007387 */ /* 0x0001e20000100a00 */
[----:B------:R-:W-:Y:S04]  /*1d880*/  STL.64 [R1+0x828], R10 ;  /* 0x0008280a01007387 */ /* 0x000fe80000100a00 */
[----:B0-----:R-:W4:Y:S01]  /*1d890*/  LDL.LU.64 R8, [R1+0x37c0] ;  /* 0x0037c00001087983 */ /* 0x001f220000300a00 */
[----:B------:R-:W-:Y:S02]  /*1d8a0*/  STL [R1+0x3704], R12 ;  /* 0x0037040c01007387 */ /* 0x000fe40000100800 */
[----:B------:R0:W-:Y:S02]  /*1d8b0*/  STL [R1+0x3700], R13 ;  /* 0x0037000d01007387 */ /* 0x0001e40000100800 */
[----:B0-----:R-:W2:Y:S04]  /*1d8c0*/  LDL.64 R12, [R1+0x90] ;  /* 0x00009000010c7983 */ /* 0x001ea80000100a00 */
[----:B--2---:R0:W-:Y:S04]  /*1d8d0*/  STL.64 [R1+0x37a0], R12 ;  /* 0x0037a00c01007387 */ /* 0x0041e80000100a00 */
[----:B0-----:R-:W4:Y:S01]  /*1d8e0*/  LDL.LU.64 R12, [R1+0x810] ;  /* 0x00081000010c7983 */ /* 0x001f220000300a00 */
[----:B------:R-:W4:Y:S02]  /*1d8f0*/  LDL.LU.64 R14, [R1+0x818] ;  /* 0x00081800010e7983 */ /* 0x000f240000300a00 */
[C---:B----4-:R-:W-:Y:S11]  /*1d900*/  HMMA.16816.F32 R12, R24.reuse, R8, R12 ;  /* 0x00000008180c723c */ /* 0x050ff6000000180c */
[----:B------:R-:W-:Y:S11]  /*1d910*/  @!UPT UIADD3 URZ, URZ, URZ, URZ ;  /* 0x0000003f3f3ff290 */ /* 0x000ff6000fffe03f */
[----:B------:R-:W-:Y:S01]  /*1d920*/  @!UPT UIADD3 URZ, URZ, URZ, URZ ;  /* 0x0000003f3f3ff290 */ /* 0x000fe2000fffe03f */
[----:B------:R0:W-:Y:S01]  /*1d930*/  STL.64 [R1+0x810], R12 ;  /* 0x0008100c01007387 */ /* 0x0001e20000100a00 */
[----:B------:R1:W-:Y:S03]  /*1d940*/  STL.64 [R1+0x818], R14 ;  /* 0x0008180e01007387 */ /* 0x0003e60000100a00 */
[----:B0-----:R-:W2:Y:S01]  /*1d950*/  LDL.LU.64 R12, [R1+0xca0] ;  /* 0x000ca000010c7983 */ /* 0x001ea20000300a00 */
[----:B-1----:R-:W4:Y:S02]  /*1d960*/  LDL.LU.64 R14, [R1+0xca8] ;  /* 0x000ca800010e7983 */ /* 0x002f240000300a00 */
[----:B------:R-:W-:Y:S02]  /*1d970*/  IMAD.MOV.U32 R16, RZ, RZ, R3 ;  /* 0x000000ffff107224 */ /* 0x000fe400078e0003 */
[----:B------:R-:W-:Y:S01]  /*1d980*/  IMAD.MOV.U32 R17, RZ, RZ, R0 ;  /* 0x000000ffff117224 */ /* 0x000fe200078e0000 */
[----:B----4-:R-:W-:Y:S01]  /*1d990*/  STL.64 [R1+0x37b8], R14 ;  /* 0x0037b80e01007387 */ /* 0x010fe20000100a00 */
[----:B--2---:R0:W-:Y:S03]  /*1d9a0*/  STL.64 [R1+0x37b0], R12 ;  /* 0x0037b00c01007387 */ /* 0x0041e60000100a00 */
[----:B0-----:R-:W2:Y:S01]  /*1d9b0*/  LDL.LU.64 R12, [R1+0xcb0] ;  /* 0x000cb000010c7983 */ /* 0x001ea20000300a00 */
[----:B------:R-:W2:Y:S02]  /*1d9c0*/  LDL.LU.64 R14, [R1+0xcb8] ;  /* 0x000cb800010e7983 */ /* 0x000ea40000300a00 */
[----:B------:R-:W-:Y:S02]  /*1d9d0*/  STL [R1+0x36f8], R8 ;  /* 0x0036f80801007387 */ /* 0x000fe40000100800 */
[----:B------:R0:W-:Y:S02]  /*1d9e0*/  STL [R1+0x36f4], R9 ;  /* 0x0036f40901007387 */ /* 0x0001e40000100800 */
[----:B0-----:R-:W-:Y:S01]  /*1d9f0*/  HMMA.16816.F32 R8, R24, R4, R20 ;  /* 0x000000041808723c */ /* 0x001fe20000001814 */
[----:B---3--:R-:W-:Y:S04]  /*1da00*/  LDSM.16.MT88.4 R20, [R2+0x8100] ;  /* 0x008100000214783b */ /* 0x008fe80000004200 */
[----:B------:R-:W0:Y:S04]  /*1da10*/  LDSM.16.MT88.4 R24, [R2+0x8180] ;  /* 0x008180000218783b */ /* 0x000e280000004200 */
[----:B------:R-:W-:Y:S01]  /*1da20*/  STL [R1+0x36f0], R4 ;  /* 0x0036f00401007387 */ /* 0x000fe20000100800 */
[----:B------:R1:W-:Y:S11]  /*1da30*/  STL [R1+0x36ec], R5 ;  /* 0x0036ec0501007387 */ /* 0x0003f60000100800 */
[----:B------:R-:W-:Y:S02]  /*1da40*/  @!UPT UIADD3 URZ, URZ, URZ, URZ ;  /* 0x0000003f3f3ff290 */ /* 0x000fe4000fffe03f */
[----:B------:R3:W-:Y:S01]  /*1da50*/  STL.64 [R1+0x130], R8 ;  /* 0x0001300801007387 */ /* 0x0007e20000100a00 */
[----:B------:R4:W-:Y:S02]  /*1da60*/  STL.64 [R1+0x138], R10 ;  /* 0x0001380a01007387 */ /* 0x0009e40000100a00 */
[----:B-1----:R-:W2:Y:S02]  /*1da70*/  LDL.LU.64 R4, [R1+0xc90] ;  /* 0x000c900001047983 */ /* 0x002ea40000300a00 */
[----:B------:R-:W2:Y:S01]  /*1da80*/  LDL.LU.64 R6, [R1+0xc98] ;  /* 0x000c980001067983 */ /* 0x000ea20000300a00 */
[----:B---3--:R-:W3:Y:S01]  /*1da90*/  LDL.LU.64 R8, [R1+0xc80] ;  /* 0x000c800001087983 */ /* 0x008ee20000300a00 */
[----:B----4-:R-:W3:Y:S03]  /*1daa0*/  LDL.LU.64 R10, [R1+0xc88] ;  /* 0x000c8800010a7983 */ /* 0x010ee60000300a00 */
[----:B0-----:R-:W-:Y:S01]  /*1dab0*/  STL [R1+0x3708], R25 ;  /* 0x0037081901007387 */ /* 0x001fe20000100800 */
[----:B------:R-:W-:Y:S02]  /*1dac0*/  STL [R1+0x36fc], R26 ;  /* 0x0036fc1a01007387 */ /* 0x000fe40000100800 */
[----:B------:R-:W-:Y:S02]  /*1dad0*/  STL [R1+0x36e8], R27 ;  /* 0x0036e81b01007387 */ /* 0x000fe40000100800 */
[----:B------:R0:W-:Y:S02]  /*1dae0*/  STL [R1+0x3770], R24 ;  /* 0x0037701801007387 */ /* 0x0001e40000100800 */
[----:B0-----:R-:W3:Y:S01]  /*1daf0*/  LDL.64 R24, [R1+0x80] ;  /* 0x0000800001187983 */ /* 0x001ee20000100a00 */
[C---:B--2---:R-:W-:Y:S03]  /*1db00*/  HMMA.16816.F32 R16, R20.reuse, R16, R12 ;  /* 0x000000101410723c */ /* 0x044fe6000000180c */
[----:B------:R-:W2:Y:S01]  /*1db10*/  LDL.LU.64 R14, [R1+0x37b8] ;  /* 0x0037b800010e7983 */ /* 0x000ea20000300a00 */
[----:B------:R-:W2:Y:S11]  /*1db20*/  LDL.LU.64 R12, [R1+0x37b0] ;  /* 0x0037b000010c7983 */ /* 0x000eb60000300a00 */
[----:B------:R-:W-:Y:S08]  /*1db30*/  @!UPT UIADD3 URZ, URZ, URZ, URZ ;  /* 0x0000003f3f3ff290 */ /* 0x000ff0000fffe03f */
[----:B------:R0:W-:Y:S01]  /*1db40*/  STL.64 [R1+0xcb0], R16 ;  /* 0x000cb01001007387 */ /* 0x0001e20000100a00 */
[----:B------:R2:W-:Y:S03]  /*1db50*/  STL.64 [R1+0xcb8], R18 ;  /* 0x000cb81201007387 */ /* 0x0005e60000100a00 */
[----:B0-----:R-:W2:Y:S02]  /*1db60*/  LDL.LU.64 R16, [R1+0x37a8] ;  /* 0x0037a80001107983 */ /* 0x001ea40000300a00 */
[----:B--2---:R-:W-:Y:S02]  /*1db70*/  HMMA.16816.F32 R16, R20, R16, R12 ;  /* 0x000000101410723c */ /* 0x004fe4000000180c */
[----:B------:R-:W2:Y:S11]  /*1db80*/  LDL.LU.64 R12, [R1+0x37a0] ;  /* 0x0037a000010c7983 */ /* 0x000eb60000300a00 */
[----:B------:R-:W-:Y:S10]  /*1db90*/  @!UPT UIADD3 URZ, URZ, URZ, URZ ;  /* 0x0000003f3f3ff290 */ /* 0x000ff4000fffe03f */
[----:B------:R0:W-:Y:S01]  /*1dba0*/  STL.64 [R1+0xca0], R16 ;  /* 0x000ca01001007387 */ /* 0x0001e20000100a00 */
[----:B------:R-:W-:Y:S03]  /*1dbb0*/  STL.64 [R1+0xca8], R18 ;  /* 0x000ca81201007387 */ /* 0x000fe60000100a00 */
[----:B0-----:R-:W4:Y:S04]  /*1dbc0*/  LDL.64 R16, [R1] ;  /* 0x0000000001107983 */ /* 0x001f280000100a00 */
[----:B----4-:R0:W-:Y:S04]  /*1dbd0*/  STL.64 [R1+0x3740], R16 ;  /* 0x0037401001007387 */ /* 0x0101e80000100a00 */
[----:B0-----:R-:W4:Y:S04]  /*1dbe0*/  LDL.64 R16, [R1+0x10] ;  /* 0x0000100001107983 */ /* 0x001f280000100a00 */
[----:B----4-:R0:W-:Y:S04]  /*1dbf0*/  STL.64 [R1+0x3750], R16 ;  /* 0x0037501001007387 */ /* 0x0101e80000100a00 */
[----:B0-----:R-:W4:Y:S04]  /*1dc00*/  LDL.64 R16, [R1+0x20] ;  /* 0x0000200001107983 */ /* 0x001f280000100a00 */
[----:B----4-:R0:W-:Y:S04]  /*1dc10*/  STL.64 [R1+0x3760], R16 ;  /* 0x0037601001007387 */ /* 0x0101e80000100a00 */
[----:B0-----:R-:W4:Y:S01]  /*1dc20*/  LDL.64 R16, [R1+0x30] ;  /* 0x0000300001107983 */ /* 0x001f220000100a00 */
[----:B--2---:R-:W-:-:S03]  /*1dc30*/  IMAD.MOV.U32 R0, RZ, RZ, R13 ;  /* 0x000000ffff007224 */ /* 0x004fc600078e000d */
[----:B----4-:R0:W-:Y:S02]  /*1dc40*/  STL.64 [R1+0x3778], R16 ;  /* 0x0037781001007387 */ /* 0x0101e40000100a00 */
[C---:B0-----:R-:W-:Y:S11]  /*1dc50*/  HMMA.16816.F32 R16, R20.reuse, R12, R4 ;  /* 0x0000000c1410723c */ /* 0x041ff60000001804 */
[----:B------:R-:W-:Y:S11]  /*1dc60*/  @!UPT UIADD3 URZ, URZ, URZ, URZ ;  /* 0x0000003f3f3ff290 */ /* 0x000ff6000fffe03f */
[----:B------:R-:W-:Y:S01]  /*1dc70*/  @!UPT UIADD3 URZ, URZ, URZ, URZ ;  /* 0x0000003f3f3ff290 */ /* 0x000fe2000fffe03f */
[----:B------:R-:W-:Y:S01]  /*1dc80*/  STL.64 [R1+0xc90], R16 ;  /* 0x000c901001007387 */ /* 0x000fe20000100a00 */
[----:B------:R3:W-:Y:S02]  /*1dc90*/  STL.64 [R1+0xc98], R18 ;  /* 0x000c981201007387 */ /* 0x0007e40000100a00 */
[C---:B---3--:R-:W-:Y:S01]  /*1dca0*/  HMMA.16816.F32 R16, R20.reuse, R24, R8 ;  /* 0x000000181410723c */ /* 0x048fe20000001808 */
[----:B------:R-:W-:Y:S02]  /*1dcb0*/  IMAD.MOV.U32 R6, RZ, RZ, R12 ;  /* 0x000000ffff067224 */ /* 0x000fe400078e000c */
[----:B------:R-:W2:Y:S01]  /*1dcc0*/  LDL.LU.64 R12, [R1+0xc70] ;  /* 0x000c7000010c7983 */ /* 0x000ea20000300a00 */
[----:B------:R-:W2:Y:S11]  /*1dcd0*/  LDL.LU.64 R14, [R1+0xc78] ;  /* 0x000c7800010e7983 */ /* 0x000eb60000300a00 */
[----:B------:R-:W-:Y:S08]  /*1dce0*/  @!UPT UIADD3 URZ, URZ, URZ, URZ ;  /* 0x0000003f3f3ff290 */ /* 0x000ff0000fffe03f */
[----:B------:R0:W-:Y:S01]  /*1dcf0*/  STL.64 [R1+0xc80], R16 ;  /* 0x000c801001007387 */ /* 0x0001e20000100a00 */
[----:B------:R1:W-:Y:S03]  /*1dd00*/  STL.64 [R1+0xc88], R18 ;  /* 0x000c881201007387 */ /* 0x0003e60000100a00 */
[----:B0-----:R-:W3:Y:S01]  /*1dd10*/  LDL.LU.64 R16, [R1+0xc50] ;  /* 0x000c500001107983 */ /* 0x001ee20000300a00 */
[----:B-1----:R-:W4:Y:S02]  /*1dd20*/  LDL.LU.64 R18, [R1+0xc58] ;  /* 0x000c580001127983 */ /* 0x002f240000300a00 */
[----:B------:R-:W-:Y:S02]  /*1dd30*/  IMAD.MOV.U32 R10, RZ, RZ, R24 ;  /* 0x000000ffff0a7224 */ /* 0x000fe400078e0018 */
[----:B------:R-:W-:Y:S01]  /*1dd40*/  IMAD.MOV.U32 R7, RZ, RZ, R25 ;  /* 0x000000ffff077224 */ /* 0x000fe200078e0019 */
[----:B----4-:R-:W-:Y:S01]  /*1dd50*/  STL.64 [R1+0x3788], R18 ;  /* 0x0037881201007387 */ /* 0x010fe20000100a00 */
[----:B---3--:R0:W-:Y:S03]  /*1dd60*/  STL.64 [R1+0x3780], R16 ;  /* 0x0037801001007387 */ /* 0x0081e60000100a00 */
[----:B0-----:R-:W3:Y:S01]  /*1dd70*/  LDL.64 R16, [R1+0x60] ;  /* 0x0000600001107983 */ /* 0x001ee20000100a00 */
[----:B------:R-:W4:Y:S02]  /*1dd80*/  LDL.LU.64 R24, [R1+0xc40] ;  /* 0x000c400001187983 */ /* 0x000f240000300a00 */
[----:B------:R-:W2:Y:S02]  /*1dd90*/  LDL.LU.64 R26, [R1+0xc48] ;  /* 0x000c4800011a7983 */ /* 0x000ea40000300a00 */
[----:B--2---:R-:W-:Y:S01]  /*1dda0*/  STL.64 [R1+0x3798], R26 ;  /* 0x0037981a01007387 */ /* 0x004fe20000100a00 */
[----:B----4-:R0:W-:Y:S03]  /*1ddb0*/  STL.64 [R1+0x3790], R24 ;  /* 0x0037901801007387 */ /* 0x0101e60000100a00 */
[----:B0-----:R-:W2:Y:S01]  /*1ddc0*/  LDL.LU.64 R24, [R1+0xc60] ;  /* 0x000c600001187983 */ /* 0x001ea20000300a00 */
[----:B------:R-:W2:Y:S02]  /*1ddd0*/  LDL.LU.64 R26, [R1+0xc68] ;  /* 0x000c6800011a7983 */ /* 0x000ea40000300a00 */
[----:B------:R-:W-:Y:S02]  /*1dde0*/  STL.64 [R1+0x3768], R6 ;  /* 0x0037680601007387 */ /* 0x000fe40000100a00 */
[----:B------:R-:W4:Y:S02]  /*1ddf0*/  LDL.64 R4, [R1+0x70] ;  /* 0x0000700001047983 */ /* 0x000f240000100a00 */
[----:B---3--:R-:W-:Y:S01]  /*1de00*/  IMAD.MOV.U32 R28, RZ, RZ, R16 ;  /* 0x000000ffff1c7224 */ /* 0x008fe200078e0010 */
[C---:B----4-:R-:W-:Y:S08]  /*1de10*/  HMMA.16816.F32 R12, R20.reuse, R4, R12 ;  /* 0x00000004140c723c */ /* 0x050ff0000000180c */
[C---:B--2---:R-:W-:Y:S01]  /*1de20*/  HMMA.16816.F32 R24, R20.reuse, R16, R24 ;  /* 0x000000101418723c */ /* 0x044fe20000001818 */
[----:B------:R-:W-:Y:S11]  /*1de30*/  IMAD.MOV.U32 R11, RZ, RZ, R5 ;  /* 0x000000ffff0b7224 */ /* 0x000ff600078e0005 */
[----:B------:R-:W-:Y:S03]  /*1de40*/  @!UPT UIADD3 URZ, URZ, URZ, URZ ;  /* 0x0000003f3f3ff290 */ /* 0x000fe6000fffe03f */
[----:B------:R-:W-:Y:S01]  /*1de50*/  STL.64 [R1+0xc70], R12 ;  /* 0x000c700c01007387 */ /* 0x000fe20000100a00 */
[----:B------:R0:W-:Y:S02]  /*1de60*/  STL.64 [R1+0xc78], R14 ;  /* 0x000c780e01007387 */ /* 0x0001e40000100a00 */
[----:B0-----:R-:W-:Y:S02]  /*1de70*/  IMAD.MOV.U32 R14, RZ, RZ, R4 ;  /* 0x000000ffff0e7224 */ /* 0x001fe400078e0004 */
[----:B------:R-:W2:Y:S01]  /*1de80*/  LDL.LU.64 R4, [R1+0xc30] ;  /* 0x000c300001047983 */ /* 0x000ea20000300a00 */
[----:B------:R-:W2:Y:S02]  /*1de90*/  LDL.LU.64 R6, [R1+0xc38] ;  /* 0x000c380001067983 */ /* 0x000ea40000300a00 */
[----:B------:R-:W-:Y:S02]  /*1dea0*/  STL.64 [R1+0x3758], R10 ;  /* 0x0037580a01007387 */ /* 0x000fe40000100a00 */
[----:B------:R-:W3:Y:S01]  /*1deb0*/  LDL.64 R8, [R1+0x50] ;  /* 0x0000500001087983 */ /* 0x000ee20000100a00 */
[----:B------:R-:W-:Y:S01]  /*1dec0*/  STL.64 [R1+0xc60], R24 ;  /* 0x000c601801007387 */ /* 0x000fe20000100a00 */
[----:B------:R0:W-:Y:S02]  /*1ded0*/  STL.64 [R1+0xc68], R26 ;  /* 0x000c681a01007387 */ /* 0x0001e40000100a00 */
[----:B------:R-:W-:Y:S01]  /*1dee0*/  IMAD.MOV.U32 R15, RZ, RZ, R17 ;  /* 0x000000ffff0f7224 */ /* 0x000fe200078e0011 */
[----:B0-----:R-:W4:Y:S01]  /*1def0*/  LDL.LU.64 R26, [R1+0x3798] ;  /* 0x00379800011a7983 */ /* 0x001f220000300a00 */
[----:B------:R-:W4:Y:S02]  /*1df00*/  LDL.LU.64 R24, [R1+0x3790] ;  /* 0x0037900001187983 */ /* 0x000f240000300a00 */
[----:B------:R-:W3:Y:S02]  /*1df10*/  LDL.LU.64 R18, [R1+0x3788] ;  /* 0x0037880001127983 */ /* 0x000ee40000300a00 */
[----:B------:R-:W3:Y:S01]  /*1df20*/  LDL.LU.64 R16, [R1+0x3780] ;  /* 0x0037800001107983 */ /* 0x000ee20000300a00 */
[----:B------:R-:W-:Y:S01]  /*1df30*/  STL.64 [R1+0x3748], R14 ;  /* 0x0037480e01007387 */ /* 0x000fe20000100a00 */
[----:B------:R-:W4:Y:S01]  /*1df40*/  LDL.64 R12, [R1+0x40] ;  /* 0x00004000010c7983 */ /* 0x000f220000100a00 */
[C---:B---3--:R-:W-:Y:S11]  /*1df50*/  HMMA.16816.F32 R16, R20.reuse, R8, R16 ;  /* 0x000000081410723c */ /* 0x048ff60000001810 */
[----:B------:R-:W-:Y:S11]  /*1df60*/  @!UPT UIADD3 URZ, URZ, URZ, URZ ;  /* 0x0000003f3f3ff290 */ /* 0x000ff6000fffe03f */
[----:B------:R-:W-:Y:S01]  /*1df70*/  @!UPT UIADD3 URZ, URZ, URZ, URZ ;  /* 0x0000003f3f3ff290 */ /* 0x000fe2000fffe03f */
[----:B------:R0:W-:Y:S01]  /*1df80*/  STL.64 [R1+0xc50], R16 ;  /* 0x000c501001007387 */ /* 0x0001e20000100a00 */
[----:B------:R-:W-:Y:S03]  /*1df90*/  STL.64 [R1+0xc58], R18 ;  /* 0x000c581201007387 */ /* 0x000fe60000100a00 */
[----:B0-----:R-:W2:Y:S01]  /*1dfa0*/  LDL.LU.64 R16, [R1+0x3778] ;  /* 0x0037780001107983 */ /* 0x001ea20000300a00 */
[C---:B----4-:R-:W-:Y:S01]  /*1dfb0*/  HMMA.16816.F32 R24, R20.reuse, R12, R24 ;  /* 0x0000000c1418723c */ /* 0x050fe20000001818 */
[----:B------:R-:W-:Y:S02]  /*1dfc0*/  IMAD.MOV.U32 R3, RZ, RZ, R8 ;  /* 0x000000ffff037224 */ /* 0x000fe400078e0008 */
[----:B------:R-:W-:Y:S02]  /*1dfd0*/  IMAD.MOV.U32 R2, RZ, RZ, R9 ;  /* 0x000000ffff027224 */ /* 0x000fe400078e0009 */
[----:B------:R-:W3:Y:S01]  /*1dfe0*/  LDL.LU.64 R8, [R1+0xc20] ;  /* 0x000c200001087983 */ /* 0x000ee20000300a00 */
[----:B------:R-:W3:Y:S02]  /*1dff0*/  LDL.LU.64 R10, [R1+0xc28] ;  /* 0x000c2800010a7983 */ /* 0x000ee40000300a00 */
[----:B------:R-:W-:Y:S11]  /*1e000*/  IMAD.MOV.U32 R29, RZ, RZ, R13 ;  /* 0x000000ffff1d7224 */ /* 0x000ff600078e000d */
[----:B------:R-:W-:Y:S04]  /*1e010*/  @!UPT UIADD3 URZ, URZ, URZ, URZ ;  /* 0x0000003f3f3ff290 */ /* 0x000fe8000fffe03f */
[----:B------:R0:W-:Y:S01]  /*1e020*/  STL.64 [R1+0xc40], R24 ;  /* 0x000c401801007387 */ /* 0x0001e20000100a00 */
[----:B------:R1:W-:Y:S03]  /*1e030*/  STL.64 [R1+0xc48], R26 ;  /* 0x000c481a01007387 */ /* 0x0003e60000100a00 */
[----:B0-----:R-:W4:Y:S01]  /*1e040*/  LDL.LU R24, [R1+0x3770] ;  /* 0x0037700001187983 */ /* 0x001f220000300800 */
[----:B-1----:R-:W-:Y:S02]  /*1e050*/  IMAD.MOV.U32 R27, RZ, RZ, R12 ;  /* 0x000000ffff1b7224 */ /* 0x002fe400078e000c */
[----:B------:R-:W3:Y:S02]  /*1e060*/  LDL.LU.64 R12, [R1+0xc10] ;  /* 0x000c1000010c7983 */ /* 0x000ee40000300a00 */
[----:B------:R-:W3:Y:S01]  /*1e070*/  LDL.LU.64 R14, [R1+0xc18] ;  /* 0x000c1800010e7983 */ /* 0x000ee20000300a00 */
[C---:B--2---:R-:W-:Y:S11]  /*1e080*/  HMMA.16816.F32 R4, R20.reuse, R16, R4 ;  /* 0x000000101404723c */ /* 0x044ff60000001804 */
[----:B------:R-:W-:Y:S11]  /*1e090*/  @!UPT UIADD3 URZ, URZ, URZ, URZ ;  /* 0x0000003f3f3ff290 */ /* 0x000ff6000fffe03f */
[----:B------:R-:W-:Y:S01]  /*1e0a0*/  @!UPT UIADD3 URZ, URZ, URZ, URZ ;  /* 0x0000003f3f3ff290 */ /* 0x000fe2000fffe03f */
[----:B------:R-:W-:Y:S01]  /*1e0b0*/  STL.64 [R1+0xc30], R4 ;  /* 0x000c300401007387 */ /* 0x000fe20000100a00 */
[----:B------:R0:W-:Y:S03]  /*1e0c0*/  STL.64 [R1+0xc38], R6 ;  /* 0x000c380601007387 */ /* 0x0001e60000100a00 */
[----:B0-----:R-:W2:Y:S01]  /*1e0d0*/  LDL.LU.64 R6, [R1+0x3768] ;  /* 0x0037680001067983 */ /* 0x001ea20000300a00 */
[----:B------:R-:W-:Y:S02]  /*1e0e0*/  IMAD.MOV.U32 R4, RZ, RZ, R16 ;  /* 0x000000ffff047224 */ /* 0x000fe400078e0010 */
[----:B------:R-:W-:Y:S02]  /*1e0f0*/  IMAD.MOV.U32 R5, RZ, RZ, R17 ;  /* 0x000000ffff057224 */ /* 0x000fe400078e0011 */
[----:B------:R-:W3:Y:S04]  /*1e100*/  LDL.LU.64 R16, [R1+0x3760] ;  /* 0x0037600001107983 */ /* 0x000ee80000300a00 */
[----:B--2---:R-:W-:Y:S01]  /*1e110*/  STL.64 [R1+0x3718], R6 ;  /* 0x0037180601007387 */ /* 0x004fe20000100a00 */
[----:B------:R0:W-:Y:S03]  /*1e120*/  STL.64 [R1+0x3710], R4 ;  /* 0x0037100401007387 */ /* 0x0001e60000100a00 */
[----:B0-----:R-:W2:Y:S01]  /*1e130*/  LDL.LU.64 R4, [R1+0xbf0] ;  /* 0x000bf00001047983 */ /* 0x001ea20000300a00 */
[----:B------:R-:W2:Y:S01]  /*1e140*/  LDL.LU.64 R6, [R1+0xbf8] ;  /* 0x000bf80001067983 */ /* 0x000ea20000300a00 */
[C---:B---3--:R-:W-:Y:S02]  /*1e150*/  HMMA.16816.F32 R8, R20.reuse, R16, R8 ;  /* 0x000000101408723c */ /* 0x048fe40000001808 */
[----:B--2---:R-:W-:Y:S01]  /*1e160*/  STL.64 [R1+0x3738], R6 ;  /* 0x0037380601007387 */ /* 0x004fe20000100a00 */
[----:B------:R0:W-:Y:S03]  /*1e170*/  STL.64 [R1+0x3730], R4 ;  /* 0x0037300401007387 */ /* 0x0001e60000100a00 */
[----:B0-----:R-:W2:Y:S01]  /*1e180*/  LDL.LU.64 R4, [R1+0xc00] ;  /* 0x000c000001047983 */ /* 0x001ea20000300a00 */
[----:B------:R-:W2:Y:S11]  /*1e190*/  LDL.LU.64 R6, [R1+0xc08] ;  /* 0x000c080001067983 */ /* 0x000eb60000300a00 */
[----:B------:R-:W-:Y:S05]  /*1e1a0*/  @!UPT UIADD3 URZ, URZ, URZ, URZ ;  /* 0x0000003f3f3ff290 */ /* 0x000fea000fffe03f */
[----:B------:R0:W-:Y:S02]  /*1e1b0*/  STL.64 [R1+0xc20], R8 ;  /* 0x000c200801007387 */ /* 0x0001e40000100a00 */
[----:B------:R1:W-:Y:S02]  /*1e1c0*/  STL.64 [R1+0xc28], R10 ;  /* 0x000c280a01007387 */ /* 0x0003e40000100a00 */
[----:B0-----:R-:W-:Y:S01]  /*1e1d0*/  IMAD.MOV.U32 R8, RZ, RZ, R16 ;  /* 0x000000ffff087224 */ /* 0x001fe200078e0010 */
[----:B-1----:R-:W3:Y:S01]  /*1e1e0*/  LDL.LU.64 R10, [R1+0x3758] ;  /* 0x00375800010a7983 */ /* 0x002ee20000300a00 */
[----:B------:R-:W-:Y:S02]  /*1e1f0*/  IMAD.MOV.U32 R9, RZ, RZ, R17 ;  /* 0x000000ffff097224 */ /* 0x000fe400078e0011 */
[----:B------:R-:W2:Y:S02]  /*1e200*/  LDL.LU.64 R16, [R1+0x3750] ;  /* 0x0037500001107983 */ /* 0x000ea40000300a00 */
[C---:B--2---:R-:W-:Y:S01]  /*1e210*/  HMMA.16816.F32 R12, R20.reuse, R16, R12 ;  /* 0x00000010140c723c */ /* 0x044fe2000000180c */
[----:B------:R-:W-:Y:S11]  /*1e220*/  IMAD.MOV.U32 R26, RZ, RZ, R17 ;  /* 0x000000ffff1a7224 */ /* 0x000ff600078e0011 */
[----:B------:R-:W-:Y:S11]  /*1e230*/  @!UPT UIADD3 URZ, URZ, URZ, URZ ;  /* 0x0000003f3f3ff290 */ /* 0x000ff6000fffe03f */
[----:B------:R0:W-:Y:S01]  /*1e240*/  STL.64 [R1+0xc10], R12 ;  /* 0x000c100c01007387 */ /* 0x0001e20000100a00 */
[----:B------:R1:W-:Y:S02]  /*1e250*/  STL.64 [R1+0xc18], R14 ;  /* 0x000c180e01007387 */ /* 0x0003e40000100a00 */
[----:B0-----:R-:W-:Y:S01]  /*1e260*/  IMAD.MOV.U32 R13, RZ, RZ, R16 ;  /* 0x000000ffff0d7224 */ /* 0x001fe200078e0010 */
[----:B-1----:R-:W2:Y:S01]  /*1e270*/  LDL.LU.64 R14, [R1+0x3748] ;  /* 0x00374800010e7983 */ /* 0x002ea20000300a00 */
[----:B------:R-:W2:Y:S02]  /*1e280*/  LDL.LU.64 R16, [R1+0x3740] ;  /* 0x0037400001107983 */ /* 0x000ea40000300a00 */
[C---:B--2---:R-:W-:Y:S01]  /*1e290*/  HMMA.16816.F32 R4, R20.reuse, R16, R4 ;  /* 0x000000101404723c */ /* 0x044fe20000001804 */
[----:B------:R-:W-:Y:S02]  /*1e2a0*/  IMAD.MOV.U32 R25, RZ, RZ, R16 ;  /* 0x000000ffff197224 */ /* 0x000fe400078e0010 */
[----:B------:R-:W-:Y:S11]  /*1e2b0*/  IMAD.MOV.U32 R12, RZ, RZ, R17 ;  /* 0x000000ffff0c7224 */ /* 0x000ff600078e0011 */
[----:B------:R-:W-:Y:S09]  /*1e2c0*/  @!UPT UIADD3 URZ, URZ, URZ, URZ ;  /* 0x0000003f3f3ff290 */ /* 0x000ff2000fffe03f */
[----:B------:R-:W-:Y:S01]  /*1e2d0*/  STL.64 [R1+0xc00], R4 ;  /* 0x000c000401007387 */ /* 0x000fe20000100a00 */
[----:B------:R0:W-:Y:S03]  /*1e2e0*/  STL.64 [R1+0xc08], R6 ;  /* 0x000c080601007387 */ /* 0x0001e60000100a00 */
[----:B0-----:R-:W2:Y:S01]  /*1e2f0*/  LDL.LU.64 R6, [R1+0x3738] ;  /* 0x0037380001067983 */ /* 0x001ea20000300a00 */
[----:B------:R-:W2:Y:S02]  /*1e300*/  LDL.LU.64 R4, [R1+0x3730] ;  /* 0x0037300001047983 */ /* 0x000ea40000300a00 */
[----:B------:R-:W2:Y:S02]  /*1e310*/  LDL.LU.64 R18, [R1+0x3728] ;  /* 0x0037280001127983 */ /* 0x000ea40000300a00 */
[----:B------:R-:W2:Y:S02]  /*1e320*/  LDL.LU.64 R16, [R1+0x3720] ;  /* 0x0037200001107983 */ /* 0x000ea40000300a00 */
[----:B--2---:R-:W-:Y:S11]  /*1e330*/  HMMA.16816.F32 R4, R20, R16, R4 ;  /* 0x000000101404723c */ /* 0x004ff60000001804 */
[----:B------:R-:W-:Y:S11]  /*1e340*/  @!UPT UIADD3 URZ, URZ, URZ, URZ ;  /* 0x0000003f3f3ff290 */ /* 0x000ff6000fffe03f */
[----:B------:R-:W-:Y:S01]  /*1e350*/  @!UPT UIADD3 URZ, URZ, URZ, URZ ;  /* 0x0000003f3f3ff290 */ /* 0x000fe2000fffe03f */
[----:B------:R-:W-:Y:S01]  /*1e360*/  STL.64 [R1+0xbf0], R4 ;  /* 0x000bf00401007387 */ /* 0x000fe20000100a00 */
[----:B------:R0:W-:Y:S03]  /*1e370*/  STL.64 [R1+0xbf8], R6 ;  /* 0x000bf80601007387 */ /* 0x0001e60000100a00 */
[----:B0-----:R-:W2:Y:S01]  /*1e380*/  LDL.LU.64 R6, [R1+0x3718] ;  /* 0x0037180001067983 */ /* 0x001ea20000300a00 */
[----:B------:R-:W2:Y:S02]  /*1e390*/  LDL.LU.64 R4, [R1+0x3710] ;  /* 0x0037100001047983 */ /* 0x000ea40000300a00 */
[----:B------:R-:W-:Y:S02]  /*1e3a0*/  STL.64 [R1+0x3600], R18 ;  /* 0x0036001201007387 */ /* 0x000fe40000100a00 */
[----:B------:R0:W-:Y:S02]  /*1e3b0*/  STL.64 [R1+0x35f8], R16 ;  /* 0x0035f81001007387 */ /* 0x0001e40000100a00 */
[----:B0-----:R-:W-:-:S02]  /*1e3c0*/  IMAD.MOV.U32 R16, RZ, RZ, R25 ;  /* 0x000000ffff107224 */ /* 0x001fc400078e0019 */
[----:B------:R-:W-:Y:S01]  /*1e3d0*/  IMAD.MOV.U32 R17, RZ, RZ, R12 ;  /* 0x000000ffff117224 */ /* 0x000fe200078e000c */
[----:B------:R-:W4:Y:S01]  /*1e3e0*/  LDL.LU R25, [R1+0x3708] ;  /* 0x0037080001197983 */ /* 0x000f220000300800 */
[----:B------:R-:W2:Y:S03]  /*1e3f0*/  LDL.LU R12, [R1+0x3704] ;  /* 0x00370400010c7983 */ /* 0x000ea60000300800 */
[----:B------:R0:W-:Y:S02]  /*1e400*/  STL.64 [R1+0x3610], R16 ;  /* 0x0036101001007387 */ /* 0x0001e40000100a00 */
[----:B0-----:R-:W-:Y:S02]  /*1e410*/  IMAD.MOV.U32 R16, RZ, RZ, R13 ;  /* 0x000000ffff107224 */ /* 0x001fe400078e000d */
[----:B------:R-:W-:Y:S01]  /*1e420*/  IMAD.MOV.U32 R17, RZ, RZ, R26 ;  /* 0x000000ffff117224 */ /* 0x000fe200078e001a */
[----:B------:R-:W2:Y:S01]  /*1e430*/  LDL.LU R13, [R1+0x3700] ;  /* 0x00370000010d7983 */ /* 0x000ea20000300800 */
[----:B------:R-:W4:Y:S03]  /*1e440*/  LDL.LU R26, [R1+0x36fc] ;  /* 0x0036fc00011a7983 */ /* 0x000f260000300800 */
[----:B------:R0:W-:Y:S02]  /*1e450*/  STL.64 [R1+0x3628], R16 ;  /* 0x0036281001007387 */ /* 0x0001e40000100a00 */
[----:B0-----:R-:W-:-:S02]  /*1e460*/  IMAD.MOV.U32 R16, RZ, RZ, R8 ;  /* 0x000000ffff107224 */ /* 0x001fc400078e0008 */
[----:B------:R-:W-:Y:S01]  /*1e470*/  IMAD.MOV.U32 R17, RZ, RZ, R9 ;  /* 0x000000ffff117224 */ /* 0x000fe200078e0009 */
[----:B------:R-:W2:Y:S01]  /*1e480*/  LDL.LU R8, [R1+0x36f8] ;  /* 0x0036f80001087983 */ /* 0x000ea20000300800 */
[----:B------:R-:W2:Y:S03]  /*1e490*/  LDL.LU R9, [R1+0x36f4] ;  /* 0x0036f40001097983 */ /* 0x000ea60000300800 */
[----:B------:R0:W-:Y:S04]  /*1e4a0*/  STL.64 [R1+0x3640], R16 ;  /* 0x0036401001007387 */ /* 0x0001e80000100a00 */
[----:B0-----:R-:W2:Y:S01]  /*1e4b0*/  LDL.LU.64 R16, [R1+0xbe0] ;  /* 0x000be00001107983 */ /* 0x001ea20000300a00 */
[----:B------:R-:W2:Y:S02]  /*1e4c0*/  LDL.LU.64 R18, [R1+0xbe8] ;  /* 0x000be80001127983 */ /* 0x000ea40000300a00 */
[C---:B--2---:R-:W-:Y:S11]  /*1e4d0*/  HMMA.16816.F32 R16, R20.reuse, R12, R16 ;  /* 0x0000000c1410723c */ /* 0x044ff60000001810 */
[----:B------:R-:W-:Y:S11]  /*1e4e0*/  @!UPT UIADD3 URZ, URZ, URZ, URZ ;  /* 0x0000003f3f3ff290 */ /* 0x000ff6000fffe03f */
[----:B------:R-:W-:Y:S01]  /*1e4f0*/  @!UPT UIADD3 URZ, URZ, URZ, URZ ;  /* 0x0000003f3f3ff290 */ /* 0x000fe2000fffe03f */
[----:B------:R0:W-:Y:S01]  /*1e500*/  STL.64 [R1+0xbe0], R16 ;  /* 0x000be01001007387 */ /* 0x0001e20000100a00 */
[----:B------:R-:W-:Y:S02]  /*1e510*/  STL.64 [R1+0xbe8], R18 ;  /* 0x000be81201007387 */ /* 0x000fe40000100a00 */
[----:B0-----:R-:W-:Y:S02]  /*1e520*/  IMAD.MOV.U32 R16, RZ, RZ, R4 ;  /* 0x000000ffff107224 */ /* 0x001fe400078e0004 */
[----:B------:R-:W-:Y:S01]  /*1e530*/  IMAD.MOV.U32 R17, RZ, RZ, R5 ;  /* 0x000000ffff117224 */ /* 0x000fe200078e0005 */
[----:B------:R-:W2:Y:S01]  /*1e540*/  LDL.LU R4, [R1+0x36f0] ;  /* 0x0036f00001047983 */ /* 0x000ea20000300800 */
[----:B------:R-:W2:Y:S03]  /*1e550*/  LDL.LU R5, [R1+0x36ec] ;  /* 0x0036ec0001057983 */ /* 0x000ea60000300800 */
[----:B------:R0:W-:Y:S04]  /*1e560*/  STL.64 [R1+0x3658], R16 ;  /* 0x0036581001007387 */ /* 0x0001e80000100a00 */
[----:B0-----:R-:W2:Y:S01]  /*1e570*/  LDL.LU.64 R16, [R1+0xbd0] ;  /* 0x000bd00001107983 */ /* 0x001ea20000300a00 */
[----:B------:R-:W2:Y:S02]  /*1e580*/  LDL.LU.64 R18, [R1+0xbd8] ;  /* 0x000bd80001127983 */ /* 0x000ea40000300a00 */
[----:B------:R-:W-:Y:S01]  /*1e590*/  STL.64 [R1+0x3608], R12 ;  /* 0x0036080c01007387 */ /* 0x000fe20000100a00 */
[C---:B--2---:R-:W-:Y:S11]  /*1e5a0*/  HMMA.16816.F32 R16, R20.reuse, R8, R16 ;  /* 0x000000081410723c */ /* 0x044ff60000001810 */
[----:B------:R-:W-:Y:S11]  /*1e5b0*/  @!UPT UIADD3 URZ, URZ, URZ, URZ ;  /* 0x0000003f3f3ff290 */ /* 0x000ff6000fffe03f */
[----:B------:R-:W-:Y:S01]  /*1e5c0*/  @!UPT UIADD3 URZ, URZ, URZ, URZ ;  /* 0x0000003f3f3ff290 */ /* 0x000fe2000fffe03f */
[----:B------:R0:W-:Y:S01]  /*1e5d0*/  STL.64 [R1+0xbd0], R16 ;  /* 0x000bd01001007387 */ /* 0x0001e20000100a00 */
[----:B------:R-:W-:Y:S02]  /*1e5e0*/  STL.64 [R1+0xbd8], R18 ;  /* 0x000bd81201007387 */ /* 0x000fe40000100a00 */
[----:B0-----:R-:W-:Y:S02]  /*1e5f0*/  IMAD.MOV.U32 R16, RZ, RZ, R27 ;  /* 0x000000ffff107224 */ /* 0x001fe400078e001b */
[----:B------:R-:W-:Y:S01]  /*1e600*/  IMAD.MOV.U32 R17, RZ, RZ, R29 ;  /* 0x000000ffff117224 */ /* 0x000fe200078e001d */
[----:B------:R-:W4:Y:S04]  /*1e610*/  LDL.LU R27, [R1+0x36e8] ;  /* 0x0036e800011b7983 */ /* 0x000f280000300800 */
[----:B------:R0:W-:Y:S04]  /*1e620*/  STL.64 [R1+0x3670], R16 ;  /* 0x0036701001007387 */ /* 0x0001e80000100a00 */
[----:B0-----:R-:W2:Y:S01]  /*1e630*/  LDL.LU.64 R16, [R1+0x530] ;  /* 0x0005300001107983 */ /* 0x001ea20000300a00 */
[----:B------:R-:W2:Y:S02]  /*1e640*/  LDL.LU.64 R18, [R1+0x538] ;  /* 0x0005380001127983 */ /* 0x000ea40000300a00 */
[----:B------:R-:W-:Y:S01]  /*1e650*/  STL.64 [R1+0x35f0], R8 ;  /* 0x0035f00801007387 */ /* 0x000fe20000100a00 */
[----:B--2---:R-:W-:Y:S01]  /*1e660*/  HMMA.16816.F32 R16, R20, R4, R16 ;  /* 0x000000041410723c */ /* 0x004fe20000001810 */
[----:B------:R-:W4:Y:S01]  /*1e670*/  LDL.64 R20, [R1+0xb0] ;  /* 0x0000b00001147983 */ /* 0x000f220000100a00 */
[----:B------:R-:W-:Y:S11]  /*1e680*/  STL.64 [R1+0x36e0], R4 ;  /* 0x0036e00401007387 */ /* 0x000ff60000100a00 */
[----:B------:R-:W-:Y:S10]  /*1e690*/  @!UPT UIADD3 URZ, URZ, URZ, URZ ;  /* 0x0000003f3f3ff290 */ /* 0x000ff4000fffe03f */
[----:B------:R0:W-:Y:S01]  /*1e6a0*/  STL.64 [R1+0x530], R16 ;  /* 0x0005301001007387 */ /* 0x0001e20000100a00 */
[----:B------:R-:W-:Y:S02]  /*1e6b0*/  STL.64 [R1+0x538], R18 ;  /* 0x0005381201007387 */ /* 0x000fe40000100a00 */
[----:B0-----:R-:W-:Y:S02]  /*1e6c0*/  IMAD.MOV.U32 R16, RZ, RZ, R3 ;  /* 0x000000ffff107224 */ /* 0x001fe400078e0003 */
[----:B------:R-:W-:-:S05]  /*1e6d0*/  IMAD.MOV.U32 R17, RZ, RZ, R2 ;  /* 0x000000ffff117224 */ /* 0x000fca00078e0002 */
[----:B------:R0:W-:Y:S04]  /*1e6e0*/  STL.64 [R1+0x3688], R16 ;  /* 0x0036881001007387 */ /* 0x0001e80000100a00 */
[----:B0-----:R-:W4:Y:S01]  /*1e6f0*/  LDL.LU.64 R16, [R1+0x4f0] ;  /* 0x0004f00001107983 */ /* 0x001f220000300a00 */
[----:B------:R-:W4:Y:S02]  /*1e700*/  LDL.LU.64 R18, [R1+0x4f8] ;  /* 0x0004f80001127983 */ /* 0x000f240000300a00 */
[----:B------:R-:W-:Y:S02]  /*1e710*/  IMAD.MOV.U32 R8, RZ, RZ, R28 ;  /* 0x000000ffff087224 */ /* 0x000fe400078e001c */
[----:B------:R-:W-:Y:S01]  /*1e720*/  IMAD.MOV.U32 R9, RZ, RZ, R15 ;  /* 0x000000ffff097224 */ /* 0x000fe200078e000f */
[----:B----4-:R-:W-:Y:S11]  /*1e730*/  HMMA.16816.F32 R16, R24, R20, R16 ;  /* 0x000000141810723c */ /* 0x010ff60000001810 */
[----:B------:R-:W-:Y:S11]  /*1e740*/  @!UPT UIADD3 URZ, URZ, URZ, URZ ;  /* 0x0000003f3f3ff290 */ /* 0x000ff6000fffe03f */
[----:B------:R-:W-:Y:S01]  /*1e750*/  @!UPT UIADD3 URZ, URZ, URZ, URZ ;  /* 0x0000003f3f3ff290 */ /* 0x000fe2000fffe03f */
[----:B------:R-:W-:Y:S01]  /*1e760*/  STL.64 [R1+0x4f0], R16 ;  /* 0x0004f01001007387 */ /* 0x000fe20000100a00 */
[----:B------:R-:W-:Y:S02]  /*1e770*/  STL.64 [R1+0x4f8], R18 ;  /* 0x0004f81201007387 */ /* 0x000fe40000100a00 */
[----:B------:R0:W-:Y:S02]  /*1e780*/  STL.64 [R1+0x3690], R8 ;  /* 0x0036900801007387 */ /* 0x0001e40000100a00 */
[----:B0-----:R-:W-:Y:S02]  /*1e790*/  IMAD.MOV.U32 R8, RZ, RZ, R14 ;  /* 0x000000ffff087224 */ /* 0x001fe400078e000e */
[----:B---3--:R-:W-:-:S05]  /*1e7a0*/  IMAD.MOV.U32 R9, RZ, RZ, R11 ;  /* 0x000000ffff097224 */ /* 0x008fca00078e000b */
[----:B------:R0:W-:Y:S02]  /*1e7b0*/  STL.64 [R1+0x36a8], R8 ;  /* 0x0036a80801007387 */ /* 0x0001e40000100a00 */
[----:B0-----:R-:W-:Y:S02]  /*1e7c0*/  IMAD.MOV.U32 R8, RZ, RZ, R10 ;  /* 0x000000ffff087224 */ /* 0x001fe400078e000a */
[----:B------:R-:W-:-:S05]  /*1e7d0*/  IMAD.MOV.U32 R9, RZ, RZ, R7 ;  /* 0x000000ffff097224 */ /* 0x000fca00078e0007 */
[----:B------:R0:W-:Y:S01]  /*1e7e0*/  STL.64 [R1+0x36c0], R8 ;  /* 0x0036c00801007387 */ /* 0x0001e20000100a00 */
[----:B------:R-:W2:Y:S02]  /*1e7f0*/  LDL.LU.64 R4, [R1+0x4e0] ;  /* 0x0004e00001047983 */ /* 0x000ea40000300a00 */
[----:B0-----:R-:W-:Y:S02]  /*1e800*/  IMAD.MOV.U32 R8, RZ, RZ, R6 ;  /* 0x000000ffff087224 */ /* 0x001fe400078e0006 */
[----:B------:R-:W-:Y:S01]  /*1e810*/  IMAD.MOV.U32 R9, RZ, RZ, R0 ;  /* 0x000000ffff097224 */ /* 0x000fe200078e0000 */
[----:B------:R-:W2:Y:S04]  /*1e820*/  LDL.LU.64 R6, [R1+0x4e8] ;  /* 0x0004e80001067983 */ /* 0x000ea80000300a00 */
[----:B------:R0:W-:Y:S04]  /*1e830*/  STL.64 [R1+0x36d8], R8 ;  /* 0x0036d80801007387 */ /* 0x0001e80000100a00 */
[----:B0-----:R-:W2:Y:S01]  /*1e840*/  LDL.64 R8, [R1+0xa0] ;  /* 0x0000a00001087983 */ /* 0x001ea20000100a00 */
[----:B------:R-:W3:Y:S02]  /*1e850*/  LDL.LU.64 R16, [R1+0x4a0] ;  /* 0x0004a00001107983 */ /* 0x000ee40000300a00 */
[----:B------:R-:W4:Y:S02]  /*1e860*/  LDL.LU.64 R18, [R1+0x4a8] ;  /* 0x0004a80001127983 */ /* 0x000f240000300a00 */
[----:B----4-:R-:W-:Y:S01]  /*1e870*/  STL.64 [R1+0x36a0], R18 ;  /* 0x0036a01201007387 */ /* 0x010fe20000100a00 */
[----:B---3--:R0:W-:Y:S03]  /*1e880*/  STL.64 [R1+0x3698], R16 ;  /* 0x0036981001007387 */ /* 0x0081e60000100a00 */
[----:B0-----:R-:W3:Y:S01]  /*1e890*/  LDL.LU.64 R16, [R1+0x4b0] ;  /* 0x0004b00001107983 */ /* 0x001ee20000300a00 */
[----:B------:R-:W4:Y:S03]  /*1e8a0*/  LDL.LU.64 R18, [R1+0x4b8] ;  /* 0x0004b80001127983 */ /* 0x000f260000300a00 */
[----:B----4-:R-:W-:Y:S01]  /*1e8b0*/  STL.64 [R1+0x36b8], R18 ;  /* 0x0036b81201007387 */ /* 0x010fe20000100a00 */
[----:B---3--:R0:W-:Y:S03]  /*1e8c0*/  STL.64 [R1+0x36b0], R16 ;  /* 0x0036b01001007387 */ /* 0x0081e60000100a00 */
[----:B0-----:R-:W3:Y:S01]  /*1e8d0*/  LDL.LU.64 R16, [R1+0x4c0] ;  /* 0x0004c00001107983 */ /* 0x001ee20000300a00 */
[----:B------:R-:W4:Y:S03]  /*1e8e0*/  LDL.LU.64 R18, [R1+0x4c8] ;  /* 0x0004c80001127983 */ /* 0x000f260000300a00 */
[----:B----4-:R-:W-:Y:S01]  /*1e8f0*/  STL.64 [R1+0x36d0], R18 ;  /* 0x0036d01201007387 */ /* 0x010fe20000100a00 */
[----:B---3--:R0:W-:Y:S03]  /*1e900*/  STL.64 [R1+0x36c8], R16 ;  /* 0x0036c81001007387 */ /* 0x0081e60000100a00 */
[----:B0-----:R-:W3:Y:S01]  /*1e910*/  LDL.LU.64 R16, [R1+0x4d0] ;  /* 0x0004d00001107983 */ /* 0x001ee20000300a00 */
[----:B------:R-:W3:Y:S02]  /*1e920*/  LDL.LU.64 R18, [R1+0x4d8] ;  /* 0x0004d80001127983 */ /* 0x000ee40000300a00 */
        /* <DEDUP_REMOVED lines=13> */
[----:B------:R-:W4:Y:S01]  /*1ea00*/  LDL.LU.64 R14, [R1+0x478] ;  /* 0x00047800010e7983 */ /* 0x000f220000300a00 */
[----:B------:R-:W-:Y:S02]  /*1ea10*/  HMMA.16816.F32 R4, R24, R8, R4 ;  /* 0x000000081804723c */ /* 0x000fe40000001804 */
        /* <DEDUP_REMOVED lines=11> */
[----:B------:R-:W4:Y:S02]  /*1ead0*/  LDL.LU.64 R22, [R1+0x438] ;  /* 0x0004380001167983 */ /* 0x000f240000300a00 */
[----:B------:R0:W-:Y:S01]  /*1eae0*/  STL.64 [R1+0x4e0], R4 ;  /* 0x0004e00401007387 */ /* 0x0001e20000100a00 */
[----:B------:R1:W-:Y:S03]  /*1eaf0*/  STL.64 [R1+0x4e8], R6 ;  /* 0x0004e80601007387 */ /* 0x0003e60000100a00 */
[----:B0-----:R-:W2:Y:S01]  /*1eb00*/  LDL.LU.64 R4, [R1+0x36e0] ;  /* 0x0036e00001047983 */ /* 0x001ea20000300a00 */
[----:B-1----:R-:W-:-:S02]  /*1eb10*/  IMAD.MOV.U32 R7, RZ, RZ, R8 ;  /* 0x000000ffff077224 */ /* 0x002fc400078e0008 */
[----:B------:R-:W-:Y:S02]  /*1eb20*/  IMAD.MOV.U32 R6, RZ, RZ, R9 ;  /* 0x000000ffff067224 */ /* 0x000fe400078e0009 */
[----:B------:R-:W3:Y:S02]  /*1eb30*/  LDL.LU.64 R8, [R1+0x36d8] ;  /* 0x0036d80001087983 */ /* 0x000ee40000300a00 */
[C---:B---3--:R-:W-:Y:S02]  /*1eb40*/  HMMA.16816.F32 R8, R24.reuse, R8, R16 ;  /* 0x000000081808723c */ /* 0x048fe40000001810 */
[----:B------:R-:W3:Y:S01]  /*1eb50*/  LDL.LU.64 R18, [R1+0x36d0] ;  /* 0x0036d00001127983 */ /* 0x000ee20000300a00 */
[----:B------:R-:W3:Y:S11]  /*1eb60*/  LDL.LU.64 R16, [R1+0x36c8] ;  /* 0x0036c80001107983 */ /* 0x000ef60000300a00 */
[----:B------:R-:W-:Y:S09]  /*1eb70*/  @!UPT UIADD3 URZ, URZ, URZ, URZ ;  /* 0x0000003f3f3ff290 */ /* 0x000ff2000fffe03f */
[----:B------:R0:W-:Y:S01]  /*1eb80*/  STL.64 [R1+0x4d0], R8 ;  /* 0x0004d00801007387 */ /* 0x0001e20000100a00 */
[----:B------:R3:W-:Y:S03]  /*1eb90*/  STL.64 [R1+0x4d8], R10 ;  /* 0x0004d80a01007387 */ /* 0x0007e60000100a00 */
[----:B0-----:R-:W3:Y:S02]  /*1eba0*/  LDL.LU.64 R8, [R1+0x36c0] ;  /* 0x0036c00001087983 */ /* 0x001ee40000300a00 */
        /* <DEDUP_REMOVED lines=15> */
[----:B------:R-:W2:Y:S11]  /*1eca0*/  LDL.LU.64 R16, [R1+0x3688] ;  /* 0x0036880001107983 */ /* 0x000eb60000300a00 */
[----:B------:R-:W-:Y:S10]  /*1ecb0*/  @!UPT UIADD3 URZ, URZ, URZ, URZ ;  /* 0x0000003f3f3ff290 */ /* 0x000ff4000fffe03f */
[----:B------:R0:W-:Y:S01]  /*1ecc0*/  STL.64 [R1+0x4a0], R8 ;  /* 0x0004a00801007387 */ /* 0x0001e20000100a00 */
[----:B------:R1:W-:Y:S03]  /*1ecd0*/  STL.64 [R1+0x4a8], R10 ;  /* 0x0004a80a01007387 */ /* 0x0003e60000100a00 */
[----:B0-----:R-:W3:Y:S01]  /*1ece0*/  LDL.LU.64 R8, [R1+0x420] ;  /* 0x0004200001087983 */ /* 0x001ee20000300a00 */
[----:B-1----:R-:W3:Y:S01]  /*1ecf0*/  LDL.LU.64 R10, [R1+0x428] ;  /* 0x00042800010a7983 */ /* 0x002ee20000300a00 */
        /* <DEDUP_REMOVED lines=35> */
[----:B--2---:R-:W-:Y:S02]  /*1ef30*/  HMMA.16816.F32 R16, R24, R16, R12 ;  /* 0x000000101810723c */ /* 0x004fe4000000180c */
[----:B------:R-:W3:Y:S11]  /*1ef40*/  LDL.LU.64 R12, [R1+0x3608] ;  /* 0x00360800010c7983 */ /* 0x000ef60000300a00 */
[----:B------:R-:W-:Y:S10]  /*1ef50*/  @!UPT UIADD3 URZ, URZ, URZ, URZ ;  /* 0x0000003f3f3ff290 */ /* 0x000ff4000fffe03f */
[----:B------:R-:W-:Y:S01]  /*1ef60*/  STL.64 [R1+0x440], R16 ;  /* 0x0004401001007387 */ /* 0x000fe20000100a00 */
[----:B------:R0:W-:Y:S03]  /*1ef70*/  STL.64 [R1+0x448], R18 ;  /* 0x0004481201007387 */ /* 0x0001e60000100a00 */
[----:B0-----:R-:W2:Y:S01]  /*1ef80*/  LDL.LU.64 R18, [R1+0x3600] ;  /* 0x0036000001127983 */ /* 0x001ea20000300a00 */
[----:B------:R-:W4:Y:S03]  /*1ef90*/  LDL.LU.64 R16, [R1+0x35f8] ;  /* 0x0035f80001107983 */ /* 0x000f260000300a00 */
[----:B------:R-:W0:Y:S02]  /*1efa0*/  S2R R14, SR_TID.X ;  /* 0x00000000000e7919 */ /* 0x000e240000002100 */
[C---:B0-----:R-:W-:Y:S01]  /*1efb0*/  LOP3.LUT R0, R14.reuse, 0x7, RZ, 0xc0, !PT ;  /* 0x000000070e007812 */ /* 0x041fe200078ec0ff */
[----:B------:R-:W-:-:S04]  /*1efc0*/  IMAD.SHL.U32 R28, R14, 0x2, RZ ;  /* 0x000000020e1c7824 */ /* 0x000fc800078e00ff */
[----:B------:R-:W-:Y:S02]  /*1efd0*/  IMAD R0, R0, 0x210, RZ ;  /* 0x0000021000007824 */ /* 0x000fe400078e02ff */
[----:B------:R-:W-:-:S03]  /*1efe0*/  IMAD.SHL.U32 R14, R14, 0x100, RZ ;  /* 0x000001000e0e7824 */ /* 0x000fc600078e00ff */
[----:B------:R-:W-:-:S04]  /*1eff0*/  LOP3.LUT R0, R0, 0x10, R28, 0x78, !PT ;  /* 0x0000001000007812 */ /* 0x000fc800078e781c */
[----:B------:R-:W-:Y:S01]  /*1f000*/  LOP3.LUT R0, R0, 0x1000, R14, 0xf8, !PT ;  /* 0x0000100000007812 */ /* 0x000fe200078ef80e */
[C---:B---3--:R-:W-:Y:S08]  /*1f010*/  HMMA.16816.F32 R8, R24.reuse, R12, R8 ;  /* 0x0000000c1808723c */ /* 0x048ff00000001808 */
[C---:B----4-:R-:W-:Y:S11]  /*1f020*/  HMMA.16816.F32 R20, R24.reuse, R16, R20 ;  /* 0x000000101814723c */ /* 0x050ff60000001814 */
[----:B------:R-:W-:Y:S11]  /*1f030*/  @!UPT UIADD3 URZ, URZ, URZ, URZ ;  /* 0x0000003f3f3ff290 */ /* 0x000ff6000fffe03f */
[----:B------:R-:W-:Y:S01]  /*1f040*/  @!UPT UIADD3 URZ, URZ, URZ, URZ ;  /* 0x0000003f3f3ff290 */ /* 0x000fe2000fffe03f */
[----:B------:R0:W-:Y:S01]  /*1f050*/  STL.64 [R1+0x430], R20 ;  /* 0x0004301401007387 */ /* 0x0001e20000100a00 */
[----:B------:R1:W-:Y:S03]  /*1f060*/  STL.64 [R1+0x438], R22 ;  /* 0x0004381601007387 */ /* 0x0003e60000100a00 */
[----:B0-----:R-:W3:Y:S01]  /*1f070*/  LDL.LU.64 R20, [R1+0xf0] ;  /* 0x0000f00001147983 */ /* 0x001ee20000300a00 */
[----:B-1----:R-:W3:Y:S02]  /*1f080*/  LDL.LU.64 R22, [R1+0xf8] ;  /* 0x0000f80001167983 */ /* 0x002ee40000300a00 */
[----:B--2---:R-:W-:Y:S02]  /*1f090*/  STL.64 [R1+0x3578], R18 ;  /* 0x0035781201007387 */ /* 0x004fe40000100a00 */
[----:B------:R-:W-:Y:S01]  /*1f0a0*/  STL.64 [R1+0x3570], R16 ;  /* 0x0035701001007387 */ /* 0x000fe20000100a00 */
[----:B------:R0:W-:Y:S01]  /*1f0b0*/  STL.64 [R1+0x420], R8 ;  /* 0x0004200801007387 */ /* 0x0001e20000100a00 */
[----:B------:R-:W-:Y:S03]  /*1f0c0*/  STL.64 [R1+0x428], R10 ;  /* 0x0004280a01007387 */ /* 0x000fe60000100a00 */
[----:B0-----:R-:W2:Y:S01]  /*1f0d0*/  LDL.LU.64 R8, [R1+0x35f0] ;  /* 0x0035f00001087983 */ /* 0x001ea20000300a00 */
[----:B------:R-:W-:Y:S02]  /*1f0e0*/  STL [R1+0x3558], R12 ;  /* 0x0035580c01007387 */ /* 0x000fe40000100800 */
[----:B------:R0:W-:Y:S02]  /*1f0f0*/  STL [R1+0x3554], R13 ;  /* 0x0035540d01007387 */ /* 0x0001e40000100800 */
[----:B0-----:R-:W2:Y:S01]  /*1f100*/  LDL.LU.64 R12, [R1+0x410] ;  /* 0x00041000010c7983 */ /* 0x001ea20000300a00 */
[----:B------:R-:W2:Y:S01]  /*1f110*/  LDL.LU.64 R14, [R1+0x418] ;  /* 0x00041800010e7983 */ /* 0x000ea20000300a00 */
[----:B------:R-:W-:Y:S01]  /*1f120*/  LOP3.LUT R0, R0, 0x20, RZ, 0x3c, !PT ;  /* 0x0000002000007812 */ /* 0x000fe200078e3cff */
[C---:B---3--:R-:W-:Y:S08]  /*1f130*/  HMMA.16816.F32 R20, R24.reuse, R4, R20 ;  /* 0x000000041814723c */ /* 0x048ff00000001814 */
[----:B--2---:R-:W-:Y:S01]  /*1f140*/  HMMA.16816.F32 R12, R24, R8, R12 ;  /* 0x00000008180c723c */ /* 0x004fe2000000180c */
[----:B------:R-:W0:Y:S11]  /*1f150*/  LDSM.16.MT88.4 R24, [R0+0x8080] ;  /* 0x008080000018783b */ /* 0x000e360000004200 */
[----:B------:R-:W-:Y:S11]  /*1f160*/  @!UPT UIADD3 URZ, URZ, URZ, URZ ;  /* 0x0000003f3f3ff290 */ /* 0x000ff6000fffe03f */
[----:B------:R1:W-:Y:S01]  /*1f170*/  STL.64 [R1+0x410], R12 ;  /* 0x0004100c01007387 */ /* 0x0003e20000100a00 */
[----:B------:R2:W-:Y:S03]  /*1f180*/  STL.64 [R1+0x418], R14 ;  /* 0x0004180e01007387 */ /* 0x0005e60000100a00 */
[----:B-1----:R-:W3:Y:S01]  /*1f190*/  LDL.LU.64 R12, [R1+0x1060] ;  /* 0x00106000010c7983 */ /* 0x002ee20000300a00 */
[----:B--2---:R-:W3:Y:S02]  /*1f1a0*/  LDL.LU.64 R14, [R1+0x1068] ;  /* 0x00106800010e7983 */ /* 0x004ee40000300a00 */
[----:B------:R-:W-:Y:S02]  /*1f1b0*/  STL [R1+0x354c], R8 ;  /* 0x00354c0801007387 */ /* 0x000fe40000100800 */
[----:B------:R-:W-:Y:S01]  /*1f1c0*/  STL [R1+0x3548], R9 ;  /* 0x0035480901007387 */ /* 0x000fe20000100800 */
[----:B------:R-:W-:Y:S01]  /*1f1d0*/  STL [R1+0x3544], R4 ;  /* 0x0035440401007387 */ /* 0x000fe20000100800 */
[----:B------:R1:W-:Y:S02]  /*1f1e0*/  STL [R1+0x3540], R5 ;  /* 0x0035400501007387 */ /* 0x0003e40000100800 */
[----:B------:R-:W-:Y:S02]  /*1f1f0*/  STL.64 [R1+0xf0], R20 ;  /* 0x0000f01401007387 */ /* 0x000fe40000100a00 */
[----:B------:R-:W-:Y:S02]  /*1f200*/  STL.64 [R1+0xf8], R22 ;  /* 0x0000f81601007387 */ /* 0x000fe40000100a00 */
[----:B------:R-:W3:Y:S04]  /*1f210*/  LDSM.16.MT88.4 R20, [R0+0x8000] ;  /* 0x008000000014783b */ /* 0x000ee80000004200 */
[----:B-1----:R-:W2:Y:S01]  /*1f220*/  LDL.64 R4, [R1+0x90] ;  /* 0x0000900001047983 */ /* 0x002ea20000100a00 */
[----:B0-----:R-:W-:Y:S02]  /*1f230*/  STL [R1+0x355c], R25 ;  /* 0x00355c1901007387 */ /* 0x001fe40000100800 */
[----:B------:R-:W-:Y:S02]  /*1f240*/  STL [R1+0x3550], R26 ;  /* 0x0035501a01007387 */ /* 0x000fe40000100800 */
[----:B------:R-:W-:Y:S01]  /*1f250*/  STL [R1+0x353c], R27 ;  /* 0x00353c1b01007387 */ /* 0x000fe20000100800 */
[----:B------:R0:W-:Y:S04]  /*1f260*/  STL [R1+0x35c0], R24 ;  /* 0x0035c01801007387 */ /* 0x0001e80000100800 */
[----:B0-----:R-:W4:Y:S01]  /*1f270*/  LDL.64 R24, [R1+0x80] ;  /* 0x0000800001187983 */ /* 0x001f220000100a00 */
[----:B------:R-:W-:-:S02]  /*1f280*/  IMAD.MOV.U32 R8, RZ, RZ, R3 ;  /* 0x000000ffff087224 */ /* 0x000fc400078e0003 */
[----:B------:R-:W-:Y:S01]  /*1f290*/  IMAD.MOV.U32 R9, RZ, RZ, R2 ;  /* 0x000000ffff097224 */ /* 0x000fe200078e0002 */
[----:B----4-:R0:W-:Y:S04]  /*1f2a0*/  STL.64 [R1+0x35e8], R24 ;  /* 0x0035e81801007387 */ /* 0x0101e80000100a00 */
[----:B0-----:R-:W4:Y:S01]  /*1f2b0*/  LDL.LU.64 R24, [R1+0x1070] ;  /* 0x0010700001187983 */ /* 0x001f220000300a00 */
[----:B------:R-:W4:Y:S02]  /*1f2c0*/  LDL.LU.64 R26, [R1+0x1078] ;  /* 0x00107800011a7983 */ /* 0x000f240000300a00 */
[----:B------:R-:W-:Y:S02]  /*1f2d0*/  IMAD.MOV.U32 R16, RZ, RZ, R7 ;  /* 0x000000ffff107224 */ /* 0x000fe400078e0007 */
[----:B------:R-:W-:-:S07]  /*1f2e0*/  IMAD.MOV.U32 R17, RZ, RZ, R6 ;  /* 0x000000ffff117224 */ /* 0x000fce00078e0006 */
[C---:B---3--:R-:W-:Y:S01]  /*1f2f0*/  HMMA.16816.F32 R12, R20.reuse, R16, R12 ;  /* 0x00000010140c723c */ /* 0x048fe2000000180c */
[----:B------:R-:W-:Y:S07]  /*1f300*/  STL [R1+0x3538], R0 ;  /* 0x0035380001007387 */ /* 0x000fee0000100800 */
[C---:B----4-:R-:W-:Y:S01]  /*1f310*/  HMMA.16816.F32 R8, R20.reuse, R8, R24 ;  /* 0x000000081408723c */ /* 0x050fe20000001818 */
[----:B------:R-:W2:Y:S01]  /*1f320*/  LDL.LU.64 R24, [R1+0x1050] ;  /* 0x0010500001187983 */ /* 0x000ea20000300a00 */
[----:B------:R-:W2:Y:S11]  /*1f330*/  LDL.LU.64 R26, [R1+0x1058] ;  /* 0x00105800011a7983 */ /* 0x000eb60000300a00 */
[----:B------:R-:W-:Y:S10]  /*1f340*/  @!UPT UIADD3 URZ, URZ, URZ, URZ ;  /* 0x0000003f3f3ff290 */ /* 0x000ff4000fffe03f */
[----:B------:R0:W-:Y:S01]  /*1f350*/  STL.64 [R1+0x1070], R8 ;  /* 0x0010700801007387 */ /* 0x0001e20000100a00 */
[----:B------:R1:W-:Y:S03]  /*1f360*/  STL.64 [R1+0x1078], R10 ;  /* 0x0010780a01007387 */ /* 0x0003e60000100a00 */
[----:B0-----:R-:W3:Y:S01]  /*1f370*/  LDL.LU.64 R8, [R1+0x1040] ;  /* 0x0010400001087983 */ /* 0x001ee20000300a00 */
[----:B-1----:R-:W3:Y:S02]  /*1f380*/  LDL.LU.64 R10, [R1+0x1048] ;  /* 0x00104800010a7983 */ /* 0x002ee40000300a00 */
[----:B------:R0:W-:Y:S02]  /*1f390*/  STL.64 [R1+0x1060], R12 ;  /* 0x0010600c01007387 */ /* 0x0001e40000100a00 */
[----:B------:R1:W-:Y:S01]  /*1f3a0*/  STL.64 [R1+0x1068], R14 ;  /* 0x0010680e01007387 */ /* 0x0003e20000100a00 */
[----:B0-----:R-:W4:Y:S01]  /*1f3b0*/  LDL.LU.64 R12, [R1+0xef0] ;  /* 0x000ef000010c7983 */ /* 0x001f220000300a00 */
[----:B-1----:R-:W4:Y:S02]  /*1f3c0*/  LDL.LU.64 R14, [R1+0xef8] ;  /* 0x000ef800010e7983 */ /* 0x002f240000300a00 */
[----:B------:R-:W2:Y:S02]  /*1f3d0*/  LDL.64 R16, [R1] ;  /* 0x0000000001107983 */ /* 0x000ea40000100a00 */
[----:B--2---:R0:W-:Y:S04]  /*1f3e0*/  STL.64 [R1+0x3590], R16 ;  /* 0x0035901001007387 */ /* 0x0041e80000100a00 */
[----:B0-----:R-:W2:Y:S04]  /*1f3f0*/  LDL.64 R16, [R1+0x10] ;  /* 0x0000100001107983 */ /* 0x001ea80000100a00 */
[----:B--2---:R0:W-:Y:S04]  /*1f400*/  STL.64 [R1+0x35a0], R16 ;  /* 0x0035a01001007387 */ /* 0x0041e80000100a00 */
[----:B0-----:R-:W2:Y:S04]  /*1f410*/  LDL.64 R16, [R1+0x20] ;  /* 0x0000200001107983 */ /* 0x001ea80000100a00 */
[----:B--2---:R0:W-:Y:S04]  /*1f420*/  STL.64 [R1+0x35b0], R16 ;  /* 0x0035b01001007387 */ /* 0x0041e80000100a00 */
[----:B0-----:R-:W2:Y:S01]  /*1f430*/  LDL.64 R16, [R1+0x30] ;  /* 0x0000300001107983 */ /* 0x001ea20000100a00 */
[----:B------:R-:W-:Y:S03]  /*1f440*/  HMMA.16816.F32 R24, R20, R4, R24 ;  /* 0x000000041418723c */ /* 0x000fe60000001818 */
[----:B--2---:R0:W-:Y:S04]  /*1f450*/  STL.64 [R1+0x35c8], R16 ;  /* 0x0035c81001007387 */ /* 0x0041e80000100a00 */
[----:B0-----:R-:W2:Y:S01]  /*1f460*/  LDL.64 R16, [R1+0x60] ;  /* 0x0000600001107983 */ /* 0x001ea20000100a00 */
[----:B------:R-:W-:-:S02]  /*1f470*/  IMAD.MOV.U32 R3, RZ, RZ, R4 ;  /* 0x000000ffff037224 */ /* 0x000fc400078e0004 */
[----:B------:R-:W-:Y:S01]  /*1f480*/  IMAD.MOV.U32 R2, RZ, RZ, R5 ;  /* 0x000000ffff027224 */ /* 0x000fe200078e0005 */
[----:B--2---:R0:W-:Y:S04]  /*1f490*/  STL.64 [R1+0x35e0], R16 ;  /* 0x0035e01001007387 */ /* 0x0041e80000100a00 */
[----:B0-----:R-:W4:Y:S08]  /*1f4a0*/  LDL.64 R16, [R1+0x70] ;  /* 0x0000700001107983 */ /* 0x001f300000100a00 */
[----:B------:R0:W-:Y:S02]  /*1f4b0*/  STL.64 [R1+0x1050], R24 ;  /* 0x0010501801007387 */ /* 0x0001e40000100a00 */
[----:B------:R-:W-:Y:S01]  /*1f4c0*/  STL.64 [R1+0x1058], R26 ;  /* 0x0010581a01007387 */ /* 0x000fe20000100a00 */
[----:B0-----:R-:W3:Y:S01]  /*1f4d0*/  LDL.LU.64 R24, [R1+0x35e8] ;  /* 0x0035e80001187983 */ /* 0x001ee20000300a00 */
[----:B------:R-:W2:Y:S02]  /*1f4e0*/  LDL.LU.64 R4, [R1+0xed0] ;  /* 0x000ed00001047983 */ /* 0x000ea40000300a00 */
[----:B------:R-:W2:Y:S01]  /*1f4f0*/  LDL.LU.64 R6, [R1+0xed8] ;  /* 0x000ed80001067983 */ /* 0x000ea20000300a00 */
[C---:B----4-:R-:W-:Y:S08]  /*1f500*/  HMMA.16816.F32 R12, R20.reuse, R16, R12 ;  /* 0x00000010140c723c */ /* 0x050ff0000000180c */
[----:B---3--:R-:W-:Y:S01]  /*1f510*/  HMMA.16816.F32 R8, R20, R24, R8 ;  /* 0x000000181408723c */ /* 0x008fe20000001808 */
[----:B--2---:R-:W-:Y:S01]  /*1f520*/  STL.64 [R1+0x35d8], R6 ;  /* 0x0035d80601007387 */ /* 0x004fe20000100a00 */
[----:B------:R0:W-:Y:S03]  /*1f530*/  STL.64 [R1+0x35d0], R4 ;  /* 0x0035d00401007387 */ /* 0x0001e60000100a00 */
[----:B0-----:R-:W2:Y:S01]  /*1f540*/  LDL.LU.64 R4, [R1+0xee0] ;  /* 0x000ee00001047983 */ /* 0x001ea20000300a00 */
[----:B------:R-:W2:Y:S11]  /*1f550*/  LDL.LU.64 R6, [R1+0xee8] ;  /* 0x000ee80001067983 */ /* 0x000eb60000300a00 */
[----:B------:R-:W-:Y:S06]  /*1f560*/  @!UPT UIADD3 URZ, URZ, URZ, URZ ;  /* 0x0000003f3f3ff290 */ /* 0x000fec000fffe03f */
[----:B------:R-:W-:Y:S01]  /*1f570*/  STL.64 [R1+0x1040], R8 ;  /* 0x0010400801007387 */ /* 0x000fe20000100a00 */
[----:B------:R0:W-:Y:S02]  /*1f580*/  STL.64 [R1+0x1048], R10 ;  /* 0x0010480a01007387 */ /* 0x0001e40000100a00 */
[----:B0-----:R-:W-:Y:S02]  /*1f590*/  IMAD.MOV.U32 R11, RZ, RZ, R24 ;  /* 0x000000ffff0b7224 */ /* 0x001fe400078e0018 */
[----:B------:R-:W-:Y:S02]  /*1f5a0*/  IMAD.MOV.U32 R10, RZ, RZ, R25 ;  /* 0x000000ffff0a7224 */ /* 0x000fe400078e0019 */
[----:B------:R-:W3:Y:S01]  /*1f5b0*/  LDL.LU.64 R24, [R1+0xec0] ;  /* 0x000ec00001187983 */ /* 0x000ee20000300a00 */
[----:B------:R-:W3:Y:S02]  /*1f5c0*/  LDL.LU.64 R26, [R1+0xec8] ;  /* 0x000ec800011a7983 */ /* 0x000ee40000300a00 */
[----:B------:R-:W-:Y:S02]  /*1f5d0*/  STL.64 [R1+0x35a8], R10 ;  /* 0x0035a80a01007387 */ /* 0x000fe40000100a00 */
[----:B------:R-:W4:Y:S01]  /*1f5e0*/  LDL.64 R8, [R1+0x50] ;  /* 0x0000500001087983 */ /* 0x000f220000100a00 */
[----:B------:R-:W-:Y:S01]  /*1f5f0*/  STL.64 [R1+0xef0], R12 ;  /* 0x000ef00c01007387 */ /* 0x000fe20000100a00 */
[----:B------:R0:W-:Y:S02]  /*1f600*/  STL.64 [R1+0xef8], R14 ;  /* 0x000ef80e01007387 */ /* 0x0001e40000100a00 */
[----:B0-----:R-:W-:-:S02]  /*1f610*/  IMAD.MOV.U32 R15, RZ, RZ, R16 ;  /* 0x000000ffff0f7224 */ /* 0x001fc400078e0010 */
[----:B------:R-:W-:Y:S02]  /*1f620*/  IMAD.MOV.U32 R14, RZ, RZ, R17 ;  /* 0x000000ffff0e7224 */ /* 0x000fe400078e0011 */
[----:B------:R-:W2:Y:S03]  /*1f630*/  LDL.LU.64 R16, [R1+0x35e0] ;  /* 0x0035e00001107983 */ /* 0x000ea60000300a00 */
[----:B------:R-:W-:Y:S02]  /*1f640*/  STL.64 [R1+0x3598], R14 ;  /* 0x0035980e01007387 */ /* 0x000fe40000100a00 */
[----:B------:R-:W3:Y:S01]  /*1f650*/  LDL.64 R12, [R1+0x40] ;  /* 0x00004000010c7983 */ /* 0x000ee20000100a00 */
[C---:B--2---:R-:W-:Y:S11]  /*1f660*/  HMMA.16816.F32 R4, R20.reuse, R16, R4 ;  /* 0x000000101404723c */ /* 0x044ff60000001804 */
[----:B------:R-:W-:Y:S11]  /*1f670*/  @!UPT UIADD3 URZ, URZ, URZ, URZ ;  /* 0x0000003f3f3ff290 */ /* 0x000ff6000fffe03f */
[----:B------:R-:W-:Y:S01]  /*1f680*/  @!UPT UIADD3 URZ, URZ, URZ, URZ ;  /* 0x0000003f3f3ff290 */ /* 0x000fe2000fffe03f */
[----:B------:R-:W-:Y:S01]  /*1f690*/  STL.64 [R1+0xee0], R4 ;  /* 0x000ee00401007387 */ /* 0x000fe20000100a00 */
[----:B------:R0:W-:Y:S03]  /*1f6a0*/  STL.64 [R1+0xee8], R6 ;  /* 0x000ee80601007387 */ /* 0x0001e60000100a00 */
[----:B0-----:R-:W4:Y:S01]  /*1f6b0*/  LDL.LU.64 R6, [R1+0x35d8] ;  /* 0x0035d80001067983 */ /* 0x001f220000300a00 */
[----:B------:R-:W4:Y:S02]  /*1f6c0*/  LDL.LU.64 R4, [R1+0x35d0] ;  /* 0x0035d00001047983 */ /* 0x000f240000300a00 */
[----:B------:R-:W-:Y:S02]  /*1f6d0*/  IMAD.MOV.U32 R29, RZ, RZ, R16 ;  /* 0x000000ffff1d7224 */ /* 0x000fe400078e0010 */
[----:B------:R-:W-:Y:S02]  /*1f6e0*/  IMAD.MOV.U32 R28, RZ, RZ, R17 ;  /* 0x000000ffff1c7224 */ /* 0x000fe400078e0011 */
[----:B------:R-:W2:Y:S01]  /*1f6f0*/  LDL.LU.64 R16, [R1+0x35c8] ;  /* 0x0035c80001107983 */ /* 0x000ea20000300a00 */
[----:B----4-:R-:W-:Y:S11]  /*1f700*/  HMMA.16816.F32 R4, R20, R8, R4 ;  /* 0x000000081404723c */ /* 0x010ff60000001804 */
[----:B------:R-:W-:Y:S11]  /*1f710*/  @!UPT UIADD3 URZ, URZ, URZ, URZ ;  /* 0x0000003f3f3ff290 */ /* 0x000ff6000fffe03f */
[----:B------:R-:W-:Y:S01]  /*1f720*/  @!UPT UIADD3 URZ, URZ, URZ, URZ ;  /* 0x0000003f3f3ff290 */ /* 0x000fe2000fffe03f */
[----:B------:R-:W-:Y:S01]  /*1f730*/  STL.64 [R1+0xed0], R4 ;  /* 0x000ed00401007387 */ /* 0x000fe20000100a00 */
[----:B------:R0:W-:Y:S02]  /*1f740*/  STL.64 [R1+0xed8], R6 ;  /* 0x000ed80601007387 */ /* 0x0001e40000100a00 */
[----:B0-----:R-:W-:Y:S02]  /*1f750*/  IMAD.MOV.U32 R7, RZ, RZ, R8 ;  /* 0x000000ffff077224 */ /* 0x001fe400078e0008 */
[----:B------:R-:W-:-:S05]  /*1f760*/  IMAD.MOV.U32 R6, RZ, RZ, R9 ;  /* 0x000000ffff067224 */ /* 0x000fca00078e0009 */
[----:B------:R0:W-:Y:S01]  /*1f770*/  STL.64 [R1+0x35b8], R6 ;  /* 0x0035b80601007387 */ /* 0x0001e20000100a00 */
[----:B------:R-:W2:Y:S03]  /*1f780*/  LDL.LU.64 R4, [R1+0xeb0] ;  /* 0x000eb00001047983 */ /* 0x000ea60000300a00 */
[----:B0-----:R-:W2:Y:S01]  /*1f790*/  LDL.LU.64 R6, [R1+0xeb8] ;  /* 0x000eb80001067983 */ /* 0x001ea20000300a00 */
[C---:B---3--:R-:W-:Y:S01]  /*1f7a0*/  HMMA.16816.F32 R24, R20.reuse, R12, R24 ;  /* 0x0000000c1418723c */ /* 0x048fe20000001818 */
[----:B------:R-:W3:Y:S02]  /*1f7b0*/  LDL.LU.64 R8, [R1+0xea0] ;  /* 0x000ea00001087983 */ /* 0x000ee40000300a00 */
[----:B------:R-:W3:Y:S02]  /*1f7c0*/  LDL.LU.64 R10, [R1+0xea8] ;  /* 0x000ea800010a7983 */ /* 0x000ee40000300a00 */
[----:B------:R-:W-:Y:S11]  /*1f7d0*/  IMAD.MOV.U32 R0, RZ, RZ, R13 ;  /* 0x000000ffff007224 */ /* 0x000ff600078e000d */
[----:B------:R-:W-:Y:S07]  /*1f7e0*/  @!UPT UIADD3 URZ, URZ, URZ, URZ ;  /* 0x0000003f3f3ff290 */ /* 0x000fee000fffe03f */
        /* <DEDUP_REMOVED lines=95> */
[----:B------:R-:W4:Y:S01]  /*1fde0*/  LDL.LU R27, [R1+0x353c] ;  /* 0x00353c00011b7983 */ /* 0x000f220000300800 */
[----:B------:R-:W2:Y:S03]  /*1fdf0*/  LDL.LU R0, [R1+0x3538] ;  /* 0x0035380001007983 */ /* 0x000ea60000300800 */
[----:B------:R0:W-:Y:S04]  /*1fe00*/  STL.64 [R1+0x34b8], R16 ;  /* 0x0034b81001007387 */ /* 0x0001e80000100a00 */
[----:B0-----:R-:W2:Y:S01]  /*1fe10*/  LDL.LU.64 R16, [R1+0x8e0] ;  /* 0x0008e00001107983 */ /* 0x001ea20000300a00 */
[----:B------:R-:W2:Y:S02]  /*1fe20*/  LDL.LU.64 R18, [R1+0x8e8] ;  /* 0x0008e80001127983 */ /* 0x000ea40000300a00 */
[----:B------:R-:W-:Y:S01]  /*1fe30*/  STL.64 [R1+0x3450], R8 ;  /* 0x0034500801007387 */ /* 0x000fe20000100a00 */
[----:B--2---:R-:W-:Y:S01]  /*1fe40*/  HMMA.16816.F32 R16, R20, R4, R16 ;  /* 0x000000041410723c */ /* 0x004fe20000001810 */
[----:B------:R-:W2:Y:S11]  /*1fe50*/  LDL.64 R20, [R1+0xb0] ;  /* 0x0000b00001147983 */ /* 0x000eb60000100a00 */
[----:B------:R-:W-:Y:S11]  /*1fe60*/  @!UPT UIADD3 URZ, URZ, URZ, URZ ;  /* 0x0000003f3f3ff290 */ /* 0x000ff6000fffe03f */
[----:B------:R0:W-:Y:S01]  /*1fe70*/  STL.64 [R1+0x8e0], R16 ;  /* 0x0008e01001007387 */ /* 0x0001e20000100a00 */
[----:B------:R-:W-:Y:S02]  /*1fe80*/  STL.64 [R1+0x8e8], R18 ;  /* 0x0008e81201007387 */ /* 0x000fe40000100a00 */
[----:B0-----:R-:W-:Y:S02]  /*1fe90*/  IMAD.MOV.U32 R16, RZ, RZ, R7 ;  /* 0x000000ffff107224 */ /* 0x001fe400078e0007 */
[----:B------:R-:W-:-:S05]  /*1fea0*/  IMAD.MOV.U32 R17, RZ, RZ, R6 ;  /* 0x000000ffff117224 */ /* 0x000fca00078e0006 */
[----:B------:R0:W-:Y:S04]  /*1feb0*/  STL.64 [R1+0x34d0], R16 ;  /* 0x0034d01001007387 */ /* 0x0001e80000100a00 */
[----:B0-----:R-:W4:Y:S01]  /*1fec0*/  LDL.LU.64 R16, [R1+0x800] ;  /* 0x0008000001107983 */ /* 0x001f220000300a00 */
[----:B------:R-:W4:Y:S02]  /*1fed0*/  LDL.LU.64 R18, [R1+0x808] ;  /* 0x0008080001127983 */ /* 0x000f240000300a00 */
[----:B--2---:R-:W-:Y:S02]  /*1fee0*/  IMAD.MOV.U32 R7, RZ, RZ, R20 ;  /* 0x000000ffff077224 */ /* 0x004fe400078e0014 */
[----:B------:R-:W-:Y:S01]  /*1fef0*/  IMAD.MOV.U32 R6, RZ, RZ, R21 ;  /* 0x000000ffff067224 */ /* 0x000fe200078e0015 */
[----:B----4-:R-:W-:Y:S07]  /*1ff00*/  HMMA.16816.F32 R16, R24, R20, R16 ;  /* 0x000000141810723c */ /* 0x010fee0000001810 */
[----:B------:R-:W-:-:S02]  /*1ff10*/  IMAD.MOV.U32 R20, RZ, RZ, R15 ;  /* 0x000000ffff147224 */ /* 0x000fc400078e000f */
[----:B------:R-:W-:Y:S11]  /*1ff20*/  IMAD.MOV.U32 R21, RZ, RZ, R14 ;  /* 0x000000ffff157224 */ /* 0x000ff600078e000e */
[----:B------:R-:W-:Y:S03]  /*1ff30*/  @!UPT UIADD3 URZ, URZ, URZ, URZ ;  /* 0x0000003f3f3ff290 */ /* 0x000fe6000fffe03f */
[----:B------:R0:W-:Y:S01]  /*1ff40*/  STL.64 [R1+0x800], R16 ;  /* 0x0008001001007387 */ /* 0x0001e20000100a00 */
[----:B------:R-:W-:Y:S02]  /*1ff50*/  STL.64 [R1+0x808], R18 ;  /* 0x0008081201007387 */ /* 0x000fe40000100a00 */
[----:B0-----:R-:W-:Y:S02]  /*1ff60*/  IMAD.MOV.U32 R16, RZ, RZ, R29 ;  /* 0x000000ffff107224 */ /* 0x001fe400078e001d */
[----:B------:R-:W-:-:S05]  /*1ff70*/  IMAD.MOV.U32 R17, RZ, RZ, R28 ;  /* 0x000000ffff117224 */ /* 0x000fca00078e001c */
[----:B------:R-:W-:Y:S01]  /*1ff80*/  STL.64 [R1+0x34e8], R16 ;  /* 0x0034e81001007387 */ /* 0x000fe20000100a00 */
[----:B------:R3:W-:Y:S02]  /*1ff90*/  STL.64 [R1+0x34f0], R20 ;  /* 0x0034f01401007387 */ /* 0x0007e40000100a00 */
[----:B---3--:R-:W-:Y:S02]  /*1ffa0*/  IMAD.MOV.U32 R20, RZ, RZ, R11 ;  /* 0x000000ffff147224 */ /* 0x008fe400078e000b */
[----:B------:R-:W-:-:S05]  /*1ffb0*/  IMAD.MOV.U32 R21, RZ, RZ, R10 ;  /* 0x000000ffff157224 */ /* 0x000fca00078e000a */
[----:B------:R0:W-:Y:S02]  /*1ffc0*/  STL.64 [R1+0x3508], R20 ;  /* 0x0035081401007387 */ /* 0x0001e40000100a00 */
[----:B0-----:R-:W-:Y:S02]  /*1ffd0*/  IMAD.MOV.U32 R20, RZ, RZ, R3 ;  /* 0x000000ffff147224 */ /* 0x001fe400078e0003 */
[----:B------:R-:W-:-:S05]  /*1ffe0*/  IMAD.MOV.U32 R21, RZ, RZ, R2 ;  /* 0x000000ffff157224 */ /* 0x000fca00078e0002 */
        /* <DEDUP_REMOVED lines=14> */
[----:B0-----:R-:W2:Y:S01]  /*200d0*/  LDL.LU.64 R16, [R1+0x7f0] ;  /* 0x0007f00001107983 */ /* 0x001ea20000300a00 */
[----:B------:R-:W2:Y:S02]  /*200e0*/  LDL.LU.64 R18, [R1+0x7f8] ;  /* 0x0007f80001127983 */ /* 0x000ea40000300a00 */
[----:B------:R-:W-:Y:S02]  /*200f0*/  STL.64 [R1+0x3468], R6 ;  /* 0x0034680601007387 */ /* 0x000fe40000100a00 */
[----:B------:R0:W-:Y:S02]  /*20100*/  STL.64 [R1+0x3460], R4 ;  /* 0x0034600401007387 */ /* 0x0001e40000100a00 */
        /* <DEDUP_REMOVED lines=13> */
[----:B------:R-:W4:Y:S01]  /*201e0*/  LDL.LU.64 R6, [R1+0x798] ;  /* 0x0007980001067983 */ /* 0x000f220000300a00 */
[----:B--2---:R-:W-:Y:S02]  /*201f0*/  HMMA.16816.F32 R16, R24, R20, R16 ;  /* 0x000000141810723c */ /* 0x004fe40000001810 */
[----:B----4-:R-:W-:Y:S01]  /*20200*/  STL.64 [R1+0x34c8], R6 ;  /* 0x0034c80601007387 */ /* 0x010fe20000100a00 */
[----:B---3--:R0:W-:Y:S03]  /*20210*/  STL.64 [R1+0x34c0], R4 ;  /* 0x0034c00401007387 */ /* 0x0081e60000100a00 */
[----:B0-----:R-:W2:Y:S01]  /*20220*/  LDL.LU.64 R4, [R1+0x7a0] ;  /* 0x0007a00001047983 */ /* 0x001ea20000300a00 */
[----:B------:R-:W3:Y:S02]  /*20230*/  LDL.LU.64 R6, [R1+0x7a8] ;  /* 0x0007a80001067983 */ /* 0x000ee40000300a00 */
[----:B------:R-:W-:-:S02]  /*20240*/  IMAD.MOV.U32 R3, RZ, RZ, R20 ;  /* 0x000000ffff037224 */ /* 0x000fc400078e0014 */
[----:B------:R-:W-:Y:S01]  /*20250*/  IMAD.MOV.U32 R2, RZ, RZ, R21 ;  /* 0x000000ffff027224 */ /* 0x000fe200078e0015 */
[----:B---3--:R-:W-:Y:S01]  /*20260*/  STL.64 [R1+0x34e0], R6 ;  /* 0x0034e00601007387 */ /* 0x008fe20000100a00 */
[----:B--2---:R0:W-:Y:S03]  /*20270*/  STL.64 [R1+0x34d8], R4 ;  /* 0x0034d80401007387 */ /* 0x0041e60000100a00 */
[----:B0-----:R-:W2:Y:S01]  /*20280*/  LDL.LU.64 R4, [R1+0x7b0] ;  /* 0x0007b00001047983 */ /* 0x001ea20000300a00 */
[----:B------:R-:W2:Y:S02]  /*20290*/  LDL.LU.64 R6, [R1+0x7b8] ;  /* 0x0007b80001067983 */ /* 0x000ea40000300a00 */
[----:B------:R-:W3:Y:S02]  /*202a0*/  LDL.LU.64 R8, [R1+0x750] ;  /* 0x0007500001087983 */ /* 0x000ee40000300a00 */
[----:B------:R-:W3:Y:S01]  /*202b0*/  LDL.LU.64 R10, [R1+0x758] ;  /* 0x00075800010a7983 */ /* 0x000ee20000300a00 */
[----:B------:R-:W4:Y:S01]  /*202c0*/  LDL.LU.64 R12, [R1+0x740] ;  /* 0x00074000010c7983 */ /* 0x000f220000300a00 */
[----:B------:R-:W4:Y:S02]  /*202d0*/  LDL.LU.64 R14, [R1+0x748] ;  /* 0x00074800010e7983 */ /* 0x000f240000300a00 */
[----:B------:R-:W-:Y:S02]  /*202e0*/  STL.64 [R1+0x7f0], R16 ;  /* 0x0007f01001007387 */ /* 0x000fe40000100a00 */
[----:B------:R0:W-:Y:S02]  /*202f0*/  STL.64 [R1+0x7f8], R18 ;  /* 0x0007f81201007387 */ /* 0x0001e40000100a00 */
[----:B0-----:R-:W2:Y:S01]  /*20300*/  LDL.LU.64 R18, [R1+0x3530] ;  /* 0x0035300001127983 */ /* 0x001ea20000300a00 */
[----:B------:R-:W2:Y:S02]  /*20310*/  LDL.LU.64 R16, [R1+0x3528] ;  /* 0x0035280001107983 */ /* 0x000ea40000300a00 */
[----:B------:R-:W2:Y:S02]  /*20320*/  LDL.LU.64 R20, [R1+0x3520] ;  /* 0x0035200001147983 */ /* 0x000ea40000300a00 */
[C---:B--2---:R-:W-:Y:S01]  /*20330*/  HMMA.16816.F32 R20, R24.reuse, R20, R16 ;  /* 0x000000141814723c */ /* 0x044fe20000001810 */
[----:B------:R-:W2:Y:S01]  /*20340*/  LDL.LU.64 R18, [R1+0x3518] ;  /* 0x0035180001127983 */ /* 0x000ea20000300a00 */
[----:B------:R-:W2:Y:S11]  /*20350*/  LDL.LU.64 R16, [R1+0x3510] ;  /* 0x0035100001107983 */ /* 0x000eb60000300a00 */
[----:B------:R-:W-:Y:S10]  /*20360*/  @!UPT UIADD3 URZ, URZ, URZ, URZ ;  /* 0x0000003f3f3ff290 */ /* 0x000ff4000fffe03f */
        /* <DEDUP_REMOVED lines=58> */
[----:B0-----:R-:W3:Y:S02]  /*20710*/  LDL.LU.64 R16, [R1+0x3458] ;  /* 0x0034580001107983 */ /* 0x001ee40000300a00 */
[C---:B---3--:R-:W-:Y:S02]  /*20720*/  HMMA.16816.F32 R16, R24.reuse, R16, R8 ;  /* 0x000000101810723c */ /* 0x048fe40000001808 */
[----:B------:R-:W3:Y:S11]  /*20730*/  LDL.LU.64 R8, [R1+0x3450] ;  /* 0x0034500001087983 */ /* 0x000ef60000300a00 */
[----:B------:R-:W-:Y:S10]  /*20740*/  @!UPT UIADD3 URZ, URZ, URZ, URZ ;  /* 0x0000003f3f3ff290 */ /* 0x000ff4000fffe03f */
[----:B------:R-:W-:Y:S01]  /*20750*/  STL.64 [R1+0x750], R16 ;  /* 0x0007501001007387 */ /* 0x000fe20000100a00 */
[----:B------:R0:W-:Y:S03]  /*20760*/  STL.64 [R1+0x758], R18 ;  /* 0x0007581201007387 */ /* 0x0001e60000100a00 */
[----:B0-----:R-:W2:Y:S01]  /*20770*/  LDL.LU.64 R18, [R1+0x3448] ;  /* 0x0034480001127983 */ /* 0x001ea20000300a00 */
[----:B------:R-:W4:Y:S02]  /*20780*/  LDL.LU.64 R16, [R1+0x3440] ;  /* 0x0034400001107983 */ /* 0x000f240000300a00 */
[C---:B----4-:R-:W-:Y:S11]  /*20790*/  HMMA.16816.F32 R12, R24.reuse, R16, R12 ;  /* 0x00000010180c723c */ /* 0x050ff6000000180c */
[----:B------:R-:W-:Y:S11]  /*207a0*/  @!UPT UIADD3 URZ, URZ, URZ, URZ ;  /* 0x0000003f3f3ff290 */ /* 0x000ff6000fffe03f */
[----:B------:R-:W-:Y:S01]  /*207b0*/  @!UPT UIADD3 URZ, URZ, URZ, URZ ;  /* 0x0000003f3f3ff290 */ /* 0x000fe2000fffe03f */
[----:B------:R0:W-:Y:S01]  /*207c0*/  STL.64 [R1+0x740], R12 ;  /* 0x0007400c01007387 */ /* 0x0001e20000100a00 */
[----:B------:R-:W-:Y:S03]  /*207d0*/  STL.64 [R1+0x748], R14 ;  /* 0x0007480e01007387 */ /* 0x000fe60000100a00 */
[----:B0-----:R-:W4:Y:S01]  /*207e0*/  LDL.LU.64 R12, [R1+0x3438] ;  /* 0x00343800010c7983 */ /* 0x001f220000300a00 */
[----:B--2---:R-:W-:Y:S02]  /*207f0*/  STL.64 [R1+0x33b0], R18 ;  /* 0x0033b01201007387 */ /* 0x004fe40000100a00 */
[----:B------:R0:W-:Y:S02]  /*20800*/  STL.64 [R1+0x33a8], R16 ;  /* 0x0033a81001007387 */ /* 0x0001e40000100a00 */
[----:B0-----:R-:W2:Y:S04]  /*20810*/  LDL.64 R16, [R1+0x90] ;  /* 0x0000900001107983 */ /* 0x001ea80000100a00 */
[----:B--2---:R0:W-:Y:S04]  /*20820*/  STL.64 [R1+0x3410], R16 ;  /* 0x0034101001007387 */ /* 0x0041e80000100a00 */
[----:B0-----:R-:W2:Y:S01]  /*20830*/  LDL.LU.64 R16, [R1+0x730] ;  /* 0x0007300001107983 */ /* 0x001ea20000300a00 */
[----:B------:R-:W2:Y:S02]  /*20840*/  LDL.LU.64 R18, [R1+0x738] ;  /* 0x0007380001127983 */ /* 0x000ea40000300a00 */
[----:B----4-:R0:W-:Y:S01]  /*20850*/  STL.64 [R1+0x33f8], R12 ;  /* 0x0033f80c01007387 */ /* 0x0101e20000100a00 */
[C---:B--2---:R-:W-:Y:S01]  /*20860*/  HMMA.16816.F32 R16, R24.reuse, R12, R16 ;  /* 0x0000000c1810723c */ /* 0x044fe20000001810 */
[----:B0-----:R-:W2:Y:S11]  /*20870*/  LDL.64 R12, [R1+0x80] ;  /* 0x00008000010c7983 */ /* 0x001eb60000100a00 */
[----:B------:R-:W-:Y:S11]  /*20880*/  @!UPT UIADD3 URZ, URZ, URZ, URZ ;  /* 0x0000003f3f3ff290 */ /* 0x000ff6000fffe03f */
[----:B------:R-:W-:Y:S01]  /*20890*/  STL.64 [R1+0x730], R16 ;  /* 0x0007301001007387 */ /* 0x000fe20000100a00 */
[----:B------:R-:W-:Y:S03]  /*208a0*/  STL.64 [R1+0x738], R18 ;  /* 0x0007381201007387 */ /* 0x000fe60000100a00 */
[----:B--2---:R3:W-:Y:S02]  /*208b0*/  STL.64 [R1+0x3408], R12 ;  /* 0x0034080c01007387 */ /* 0x0047e40000100a00 */
[C---:B---3--:R-:W-:Y:S02]  /*208c0*/  HMMA.16816.F32 R12, R24.reuse, R8, R20 ;  /* 0x00000008180c723c */ /* 0x048fe40000001814 */
[----:B------:R-:W2:Y:S01]  /*208d0*/  LDL.LU.64 R20, [R1+0x120] ;  /* 0x0001200001147983 */ /* 0x000ea20000300a00 */
[----:B------:R-:W2:Y:S11]  /*208e0*/  LDL.LU.64 R22, [R1+0x128] ;  /* 0x0001280001167983 */ /* 0x000eb60000300a00 */
[----:B------:R-:W-:Y:S09]  /*208f0*/  @!UPT UIADD3 URZ, URZ, URZ, URZ ;  /* 0x0000003f3f3ff290 */ /* 0x000ff2000fffe03f */
[----:B------:R0:W-:Y:S01]  /*20900*/  STL.64 [R1+0x720], R12 ;  /* 0x0007200c01007387 */ /* 0x0001e20000100a00 */
[----:B------:R1:W-:Y:S02]  /*20910*/  STL.64 [R1+0x728], R14 ;  /* 0x0007280e01007387 */ /* 0x0003e40000100a00 */
[----:B------:R-:W3:Y:S02]  /*20920*/  LDL.LU.64 R16, [R1+0xbb0] ;  /* 0x000bb00001107983 */ /* 0x000ee40000300a00 */
[----:B------:R-:W4:Y:S02]  /*20930*/  LDL.LU.64 R18, [R1+0xbb8] ;  /* 0x000bb80001127983 */ /* 0x000f240000300a00 */
[----:B----4-:R-:W-:Y:S01]  /*20940*/  STL.64 [R1+0x3420], R18 ;  /* 0x0034201201007387 */ /* 0x010fe20000100a00 */
[----:B---3--:R-:W-:Y:S02]  /*20950*/  STL.64 [R1+0x3418], R16 ;  /* 0x0034181001007387 */ /* 0x008fe40000100a00 */
[----:B0-----:R-:W3:Y:S02]  /*20960*/  LDL.LU.64 R12, [R1+0xba0] ;  /* 0x000ba000010c7983 */ /* 0x001ee40000300a00 */
[----:B-1----:R-:W4:Y:S01]  /*20970*/  LDL.LU.64 R14, [R1+0xba8] ;  /* 0x000ba800010e7983 */ /* 0x002f220000300a00 */
[----:B--2---:R-:W-:Y:S01]  /*20980*/  HMMA.16816.F32 R24, R24, R4, R20 ;  /* 0x000000041818723c */ /* 0x004fe20000001814 */
[----:B------:R-:W-:Y:S04]  /*20990*/  LDSM.16.MT88.4 R20, [R0+0x8100] ;  /* 0x008100000014783b */ /* 0x000fe80000004200 */
[----:B----4-:R-:W-:Y:S01]  /*209a0*/  STL.64 [R1+0x3430], R14 ;  /* 0x0034300e01007387 */ /* 0x010fe20000100a00 */
[----:B---3--:R0:W-:Y:S03]  /*209b0*/  STL.64 [R1+0x3428], R12 ;  /* 0x0034280c01007387 */ /* 0x0081e60000100a00 */
[----:B0-----:R-:W2:Y:S01]  /*209c0*/  LDL.LU.64 R12, [R1+0xbc0] ;  /* 0x000bc000010c7983 */ /* 0x001ea20000300a00 */
[----:B------:R-:W2:Y:S02]  /*209d0*/  LDL.LU.64 R14, [R1+0xbc8] ;  /* 0x000bc800010e7983 */ /* 0x000ea40000300a00 */
[----:B------:R-:W-:Y:S02]  /*209e0*/  STL [R1+0x3384], R8 ;  /* 0x0033840801007387 */ /* 0x000fe40000100800 */
[----:B------:R-:W-:Y:S01]  /*209f0*/  STL [R1+0x3380], R9 ;  /* 0x0033800901007387 */ /* 0x000fe20000100800 */
[----:B------:R0:W-:Y:S08]  /*20a00*/  STL.64 [R1+0x3400], R4 ;  /* 0x0034000401007387 */ /* 0x0001f00000100a00 */
[----:B------:R-:W-:Y:S02]  /*20a10*/  STL.64 [R1+0x120], R24 ;  /* 0x0001201801007387 */ /* 0x000fe40000100a00 */
[----:B------:R-:W-:Y:S02]  /*20a20*/  STL.64 [R1+0x128], R26 ;  /* 0x0001281a01007387 */ /* 0x000fe40000100a00 */
[----:B------:R-:W1:Y:S01]  /*20a30*/  LDSM.16.MT88.4 R24, [R0+0x8180] ;  /* 0x008180000018783b */ /* 0x000e620000004200 */
[----:B------:R-:W-:-:S02]  /*20a40*/  IMAD.MOV.U32 R16, RZ, RZ, R7 ;  /* 0x000000ffff107224 */ /* 0x000fc400078e0007 */
[----:B------:R-:W-:Y:S01]  /*20a50*/  IMAD.MOV.U32 R17, RZ, RZ, R6 ;  /* 0x000000ffff117224 */ /* 0x000fe200078e0006 */
[----:B0-----:R-:W3:Y:S01]  /*20a60*/  LDL.LU.64 R4, [R1+0xb90] ;  /* 0x000b900001047983 */ /* 0x001ee20000300a00 */
[----:B------:R-:W3:Y:S03]  /*20a70*/  LDL.LU.64 R6, [R1+0xb98] ;  /* 0x000b980001067983 */ /* 0x000ee60000300a00 */
[----:B-1----:R-:W-:Y:S01]  /*20a80*/  STL [R1+0x3370], R24 ;  /* 0x0033701801007387 */ /* 0x002fe20000100800 */
[----:B------:R0:W-:Y:S02]  /*20a90*/  STL [R1+0x3358], R25 ;  /* 0x0033581901007387 */ /* 0x0001e40000100800 */
[----:B------:R-:W-:Y:S02]  /*20aa0*/  STL [R1+0x3354], R26 ;  /* 0x0033541a01007387 */ /* 0x000fe40000100800 */
[----:B------:R-:W-:Y:S01]  /*20ab0*/  STL [R1+0x3350], R27 ;  /* 0x0033501b01007387 */ /* 0x000fe20000100800 */
[----:B0-----:R-:W4:Y:S01]  /*20ac0*/  LDL.64 R24, [R1+0x70] ;  /* 0x0000700001187983 */ /* 0x001f220000100a00 */
[----:B--2---:R-:W-:Y:S03]  /*20ad0*/  HMMA.16816.F32 R16, R20, R16, R12 ;  /* 0x000000101410723c */ /* 0x004fe6000000180c */
[----:B------:R-:W2:Y:S01]  /*20ae0*/  LDL.LU.64 R14, [R1+0x3430] ;  /* 0x00343000010e7983 */ /* 0x000ea20000300a00 */
[----:B------:R-:W2:Y:S11]  /*20af0*/  LDL.LU.64 R12, [R1+0x3428] ;  /* 0x00342800010c7983 */ /* 0x000eb60000300a00 */
[----:B------:R-:W-:Y:S08]  /*20b00*/  @!UPT UIADD3 URZ, URZ, URZ, URZ ;  /* 0x0000003f3f3ff290 */ /* 0x000ff0000fffe03f */
[----:B------:R-:W-:Y:S01]  /*20b10*/  STL.64 [R1+0xbc0], R16 ;  /* 0x000bc01001007387 */ /* 0x000fe20000100a00 */
[----:B------:R0:W-:Y:S03]  /*20b20*/  STL.64 [R1+0xbc8], R18 ;  /* 0x000bc81201007387 */ /* 0x0001e60000100a00 */
[----:B0-----:R-:W2:Y:S01]  /*20b30*/  LDL.LU.64 R18, [R1+0x3420] ;  /* 0x0034200001127983 */ /* 0x001ea20000300a00 */
[----:B------:R-:W2:Y:S02]  /*20b40*/  LDL.LU.64 R16, [R1+0x3418] ;  /* 0x0034180001107983 */ /* 0x000ea40000300a00 */
[----:B------:R-:W-:Y:S02]  /*20b50*/  IMAD.MOV.U32 R8, RZ, RZ, R3 ;  /* 0x000000ffff087224 */ /* 0x000fe400078e0003 */
[----:B------:R-:W-:-:S07]  /*20b60*/  IMAD.MOV.U32 R9, RZ, RZ, R2 ;  /* 0x000000ffff097224 */ /* 0x000fce00078e0002 */
[C---:B--2---:R-:W-:Y:S01]  /*20b70*/  HMMA.16816.F32 R8, R20.reuse, R8, R16 ;  /* 0x000000081408723c */ /* 0x044fe20000001810 */
[----:B------:R-:W2:Y:S11]  /*20b80*/  LDL.LU.64 R16, [R1+0x3410] ;  /* 0x0034100001107983 */ /* 0x000eb60000300a00 */
[----:B------:R-:W-:Y:S11]  /*20b90*/  @!UPT UIADD3 URZ, URZ, URZ, URZ ;  /* 0x0000003f3f3ff290 */ /* 0x000ff6000fffe03f */
[----:B------:R0:W-:Y:S01]  /*20ba0*/  STL.64 [R1+0xbb0], R8 ;  /* 0x000bb00801007387 */ /* 0x0001e20000100a00 */
[----:B------:R1:W-:Y:S03]  /*20bb0*/  STL.64 [R1+0xbb8], R10 ;  /* 0x000bb80a01007387 */ /* 0x0003e60000100a00 */
[----:B0-----:R-:W4:Y:S01]  /*20bc0*/  LDL.LU.64 R8, [R1+0xb80] ;  /* 0x000b800001087983 */ /* 0x001f220000300a00 */
[----:B-1----:R-:W4:Y:S01]  /*20bd0*/  LDL.LU.64 R10, [R1+0xb88] ;  /* 0x000b8800010a7983 */ /* 0x002f220000300a00 */
[C---:B--2---:R-:W-:Y:S01]  /*20be0*/  HMMA.16816.F32 R12, R20.reuse, R16, R12 ;  /* 0x00000010140c723c */ /* 0x044fe2000000180c */
[----:B------:R-:W-:Y:S02]  /*20bf0*/  IMAD.MOV.U32 R2, RZ, RZ, R16 ;  /* 0x000000ffff027224 */ /* 0x000fe400078e0010 */
[----:B------:R-:W-:Y:S11]  /*20c00*/  IMAD.MOV.U32 R0, RZ, RZ, R17 ;  /* 0x000000ffff007224 */ /* 0x000ff600078e0011 */
[----:B------:R-:W-:Y:S09]  /*20c10*/  @!UPT UIADD3 URZ, URZ, URZ, URZ ;  /* 0x0000003f3f3ff290 */ /* 0x000ff2000fffe03f */
[----:B------:R0:W-:Y:S01]  /*20c20*/  STL.64 [R1+0xba0], R12 ;  /* 0x000ba00c01007387 */ /* 0x0001e20000100a00 */
[----:B------:R-:W-:Y:S03]  /*20c30*/  STL.64 [R1+0xba8], R14 ;  /* 0x000ba80e01007387 */ /* 0x000fe60000100a00 */
[----:B0-----:R-:W3:Y:S01]  /*20c40*/  LDL.LU.64 R12, [R1+0x3408] ;  /* 0x00340800010c7983 */ /* 0x001ee20000300a00 */
[----:B------:R-:W2:Y:S03]  /*20c50*/  LDL.64 R16, [R1+0x30] ;  /* 0x0000300001107983 */ /* 0x000ea60000100a00 */
[----:B--2---:R0:W-:Y:S04]  /*20c60*/  STL.64 [R1+0x33e8], R16 ;  /* 0x0033e81001007387 */ /* 0x0041e80000100a00 */
[----:B0-----:R-:W2:Y:S01]  /*20c70*/  LDL.64 R16, [R1+0x50] ;  /* 0x0000500001107983 */ /* 0x001ea20000100a00 */
[C---:B---3--:R-:W-:Y:S08]  /*20c80*/  HMMA.16816.F32 R4, R20.reuse, R12, R4 ;  /* 0x0000000c1404723c */ /* 0x048ff00000001804 */
[----:B----4-:R-:W-:Y:S01]  /*20c90*/  HMMA.16816.F32 R8, R20, R24, R8 ;  /* 0x000000181408723c */ /* 0x010fe20000001808 */
[----:B------:R-:W-:Y:S01]  /*20ca0*/  IMAD.MOV.U32 R3, RZ, RZ, R13 ;  /* 0x000000ffff037224 */ /* 0x000fe200078e000d */
[----:B--2---:R0:W-:Y:S04]  /*20cb0*/  STL.64 [R1+0x33f0], R16 ;  /* 0x0033f01001007387 */ /* 0x0041e80000100a00 */
[----:B0-----:R-:W2:Y:S01]  /*20cc0*/  LDL.64 R16, [R1+0x60] ;  /* 0x0000600001107983 */ /* 0x001ea20000100a00 */
[----:B------:R-:W-:Y:S02]  /*20cd0*/  STL [R1+0x3378], R0 ;  /* 0x0033780001007387 */ /* 0x000fe40000100800 */
[----:B------:R-:W-:Y:S06]  /*20ce0*/  STL [R1+0x3374], R2 ;  /* 0x0033740201007387 */ /* 0x000fec0000100800 */
[----:B------:R0:W-:Y:S01]  /*20cf0*/  STL.64 [R1+0xb90], R4 ;  /* 0x000b900401007387 */ /* 0x0001e20000100a00 */
[----:B------:R1:W-:Y:S04]  /*20d00*/  STL.64 [R1+0xb98], R6 ;  /* 0x000b980601007387 */ /* 0x0003e80000100a00 */
[----:B0-----:R-:W3:Y:S01]  /*20d10*/  LDL.LU.64 R4, [R1+0x3400] ;  /* 0x0034000001047983 */ /* 0x001ee20000300a00 */
[----:B-1----:R-:W-:-:S02]  /*20d20*/  IMAD.MOV.U32 R6, RZ, RZ, R12 ;  /* 0x000000ffff067224 */ /* 0x002fc400078e000c */
[----:B------:R-:W2:Y:S02]  /*20d30*/  LDL.LU.64 R12, [R1+0xb70] ;  /* 0x000b7000010c7983 */ /* 0x000ea40000300a00 */
[----:B------:R-:W2:Y:S01]  /*20d40*/  LDL.LU.64 R14, [R1+0xb78] ;  /* 0x000b7800010e7983 */ /* 0x000ea20000300a00 */
[----:B------:R-:W-:Y:S01]  /*20d50*/  STL [R1+0x337c], R3 ;  /* 0x00337c0301007387 */ /* 0x000fe20000100800 */
[----:B------:R-:W-:Y:S02]  /*20d60*/  STL.64 [R1+0xb80], R8 ;  /* 0x000b800801007387 */ /* 0x000fe40000100a00 */
[----:B------:R-:W-:Y:S02]  /*20d70*/  IMAD.MOV.U32 R7, RZ, RZ, R25 ;  /* 0x000000ffff077224 */ /* 0x000fe400078e0019 */
[----:B------:R0:W-:Y:S02]  /*20d80*/  STL.64 [R1+0xb88], R10 ;  /* 0x000b880a01007387 */ /* 0x0001e40000100a00 */
[----:B0-----:R-:W-:-:S02]  /*20d90*/  IMAD.MOV.U32 R10, RZ, RZ, R24 ;  /* 0x000000ffff0a7224 */ /* 0x001fc400078e0018 */
[----:B------:R-:W4:Y:S01]  /*20da0*/  LDL.LU.64 R24, [R1+0xb60] ;  /* 0x000b600001187983 */ /* 0x000f220000300a00 */
[----:B------:R-:W4:Y:S02]  /*20db0*/  LDL.LU.64 R26, [R1+0xb68] ;  /* 0x000b6800011a7983 */ /* 0x000f240000300a00 */
[----:B------:R-:W-:Y:S01]  /*20dc0*/  STL.64 [R1+0x3368], R6 ;  /* 0x0033680601007387 */ /* 0x000fe20000100a00 */
[----:B---3--:R0:W-:Y:S04]  /*20dd0*/  STL.64 [R1+0x3360], R4 ;  /* 0x0033600401007387 */ /* 0x0081e80000100a00 */
[----:B0-----:R-:W3:Y:S04]  /*20de0*/  LDL.64 R4, [R1] ;  /* 0x0000000001047983 */ /* 0x001ee80000100a00 */
[----:B---3--:R0:W-:Y:S04]  /*20df0*/  STL.64 [R1+0x33b8], R4 ;  /* 0x0033b80401007387 */ /* 0x0081e80000100a00 */
[----:B0-----:R-:W3:Y:S01]  /*20e00*/  LDL.64 R4, [R1+0x10] ;  /* 0x0000100001047983 */ /* 0x001ee20000100a00 */
[----:B--2---:R-:W-:Y:S03]  /*20e10*/  HMMA.16816.F32 R12, R20, R16, R12 ;  /* 0x00000010140c723c */ /* 0x004fe6000000180c */
[----:B---3--:R0:W-:Y:S04]  /*20e20*/  STL.64 [R1+0x33d0], R4 ;  /* 0x0033d00401007387 */ /* 0x0081e80000100a00 */
[----:B0-----:R-:W2:Y:S01]  /*20e30*/  LDL.64 R4, [R1+0x20] ;  /* 0x0000200001047983 */ /* 0x001ea20000100a00 */
[----:B------:R-:W-:-:S03]  /*20e40*/  IMAD.MOV.U32 R11, RZ, RZ, R17 ;  /* 0x000000ffff0b7224 */ /* 0x000fc600078e0011 */
[----:B--2---:R0:W-:Y:S04]  /*20e50*/  STL.64 [R1+0x33e0], R4 ;  /* 0x0033e00401007387 */ /* 0x0041e80000100a00 */
[----:B0-----:R-:W2:Y:S01]  /*20e60*/  LDL.LU.64 R4, [R1+0xb40] ;  /* 0x000b400001047983 */ /* 0x001ea20000300a00 */
[----:B------:R-:W2:Y:S07]  /*20e70*/  LDL.LU.64 R6, [R1+0xb48] ;  /* 0x000b480001067983 */ /* 0x000eae0000300a00 */
[----:B------:R0:W-:Y:S02]  /*20e80*/  STL.64 [R1+0xb70], R12 ;  /* 0x000b700c01007387 */ /* 0x0001e40000100a00 */
[----:B------:R1:W-:Y:S01]  /*20e90*/  STL.64 [R1+0xb78], R14 ;  /* 0x000b780e01007387 */ /* 0x0003e20000100a00 */
[----:B0-----:R-:W3:Y:S01]  /*20ea0*/  LDL.LU.64 R12, [R1+0x33f8] ;  /* 0x0033f800010c7983 */ /* 0x001ee20000300a00 */
[----:B-1----:R-:W-:-:S02]  /*20eb0*/  IMAD.MOV.U32 R14, RZ, RZ, R16 ;  /* 0x000000ffff0e7224 */ /* 0x002fc400078e0010 */
[----:B------:R-:W4:Y:S02]  /*20ec0*/  LDL.LU.64 R16, [R1+0x33f0] ;  /* 0x0033f00001107983 */ /* 0x000f240000300a00 */
[----:B------:R-:W-:Y:S01]  /*20ed0*/  STL.64 [R1+0x33d8], R10 ;  /* 0x0033d80a01007387 */ /* 0x000fe20000100a00 */
[----:B------:R-:W2:Y:S01]  /*20ee0*/  LDL.64 R8, [R1+0x40] ;  /* 0x0000400001087983 */ /* 0x000ea20000100a00 */
[----:B------:R-:W-:Y:S01]  /*20ef0*/  STL [R1+0x33c8], R14 ;  /* 0x0033c80e01007387 */ /* 0x000fe20000100800 */
[----:B----4-:R-:W-:Y:S02]  /*20f00*/  HMMA.16816.F32 R24, R20, R16, R24 ;  /* 0x000000101418723c */ /* 0x010fe40000001818 */
[----:B---3--:R0:W-:Y:S01]  /*20f10*/  STL.64 [R1+0x33c0], R12 ;  /* 0x0033c00c01007387 */ /* 0x0081e20000100a00 */
[----:B------:R-:W-:-:S03]  /*20f20*/  IMAD.MOV.U32 R29, RZ, RZ, R17 ;  /* 0x000000ffff1d7224 */ /* 0x000fc600078e0011 */
[----:B0-----:R-:W3:Y:S01]  /*20f30*/  LDL.LU.64 R12, [R1+0xb50] ;  /* 0x000b5000010c7983 */ /* 0x001ee20000300a00 */
[----:B------:R-:W3:Y:S11]  /*20f40*/  LDL.LU.64 R14, [R1+0xb58] ;  /* 0x000b5800010e7983 */ /* 0x000ef60000300a00 */
[----:B------:R-:W-:Y:S05]  /*20f50*/  @!UPT UIADD3 URZ, URZ, URZ, URZ ;  /* 0x0000003f3f3ff290 */ /* 0x000fea000fffe03f */
[----:B------:R-:W-:Y:S01]  /*20f60*/  STL.64 [R1+0xb60], R24 ;  /* 0x000b601801007387 */ /* 0x000fe20000100a00 */
[----:B------:R0:W-:Y:S02]  /*20f70*/  STL.64 [R1+0xb68], R26 ;  /* 0x000b681a01007387 */ /* 0x0001e40000100a00 */
[----:B0-----:R-:W-:Y:S02]  /*20f80*/  IMAD.MOV.U32 R27, RZ, RZ, R16 ;  /* 0x000000ffff1b7224 */ /* 0x001fe400078e0010 */
[----:B------:R-:W4:Y:S01]  /*20f90*/  LDL.LU.64 R16, [R1+0x33e8] ;  /* 0x0033e80001107983 */ /* 0x000f220000300a00 */
[----:B--2---:R-:W-:Y:S02]  /*20fa0*/  IMAD.MOV.U32 R25, RZ, RZ, R8 ;  /* 0x000000ffff197224 */ /* 0x004fe400078e0008 */
[----:B------:R-:W-:Y:S01]  /*20fb0*/  IMAD.MOV.U32 R26, RZ, RZ, R9 ;  /* 0x000000ffff1a7224 */ /* 0x000fe200078e0009 */
[C---:B---3--:R-:W-:Y:S08]  /*20fc0*/  HMMA.16816.F32 R12, R20.reuse, R8, R12 ;  /* 0x00000008140c723c */ /* 0x048ff0000000180c */
[----:B----4-:R-:W-:Y:S11]  /*20fd0*/  HMMA.16816.F32 R4, R20, R16, R4 ;  /* 0x000000101404723c */ /* 0x010ff60000001804 */
[----:B------:R-:W-:Y:S04]  /*20fe0*/  @!UPT UIADD3 URZ, URZ, URZ, URZ ;  /* 0x0000003f3f3ff290 */ /* 0x000fe8000fffe03f */
[----:B------:R0:W-:Y:S01]  /*20ff0*/  STL.64 [R1+0xb50], R12 ;  /* 0x000b500c01007387 */ /* 0x0001e20000100a00 */
[----:B------:R1:W-:Y:S02]  /*21000*/  STL.64 [R1+0xb58], R14 ;  /* 0x000b580e01007387 */ /* 0x0003e40000100a00 */
[----:B------:R-:W2:Y:S02]  /*21010*/  LDL.LU.64 R8, [R1+0xb30] ;  /* 0x000b300001087983 */ /* 0x000ea40000300a00 */
[----:B------:R-:W2:Y:S01]  /*21020*/  LDL.LU.64 R10, [R1+0xb38] ;  /* 0x000b3800010a7983 */ /* 0x000ea20000300a00 */
[----:B0-----:R-:W3:Y:S01]  /*21030*/  LDL.LU.64 R12, [R1+0xb20] ;  /* 0x000b2000010c7983 */ /* 0x001ee20000300a00 */
[----:B-1----:R-:W3:Y:S03]  /*21040*/  LDL.LU.64 R14, [R1+0xb28] ;  /* 0x000b2800010e7983 */ /* 0x002ee60000300a00 */
[----:B------:R0:W-:Y:S01]  /*21050*/  STL.64 [R1+0xb40], R4 ;  /* 0x000b400401007387 */ /* 0x0001e20000100a00 */
[----:B------:R-:W-:Y:S03]  /*21060*/  STL.64 [R1+0xb48], R6 ;  /* 0x000b480601007387 */ /* 0x000fe60000100a00 */
[----:B0-----:R-:W2:Y:S01]  /*21070*/  LDL.LU.64 R4, [R1+0x33e0] ;  /* 0x0033e00001047983 */ /* 0x001ea20000300a00 */
[----:B------:R-:W-:-:S02]  /*21080*/  IMAD.MOV.U32 R24, RZ, RZ, R17 ;  /* 0x000000ffff187224 */ /* 0x000fc400078e0011 */
[----:B------:R-:W-:Y:S02]  /*21090*/  IMAD.MOV.U32 R2, RZ, RZ, R16 ;  /* 0x000000ffff027224 */ /* 0x000fe400078e0010 */
[----:B------:R-:W4:Y:S01]  /*210a0*/  LDL.LU.64 R16, [R1+0xb10] ;  /* 0x000b100001107983 */ /* 0x000f220000300a00 */
[----:B------:R-:W4:Y:S02]  /*210b0*/  LDL.LU.64 R18, [R1+0xb18] ;  /* 0x000b180001127983 */ /* 0x000f240000300a00 */
[----:B------:R-:W-:Y:S02]  /*210c0*/  STL.64 [R1+0x3390], R26 ;  /* 0x0033901a01007387 */ /* 0x000fe40000100a00 */
[----:B------:R0:W-:Y:S02]  /*210d0*/  STL.64 [R1+0x3388], R24 ;  /* 0x0033881801007387 */ /* 0x0001e40000100a00 */
[----:B0-----:R-:W3:Y:S01]  /*210e0*/  LDL.LU.64 R24, [R1+0xaf0] ;  /* 0x000af00001187983 */ /* 0x001ee20000300a00 */
[----:B------:R-:W3:Y:S01]  /*210f0*/  LDL.LU.64 R26, [R1+0xaf8] ;  /* 0x000af800011a7983 */ /* 0x000ee20000300a00 */
[----:B--2---:R-:W-:Y:S01]  /*21100*/  HMMA.16816.F32 R8, R20, R4, R8 ;  /* 0x000000041408723c */ /* 0x004fe20000001808 */
[----:B------:R-:W-:-:S02]  /*21110*/  IMAD.MOV.U32 R3, RZ, RZ, R4 ;  /* 0x000000ffff037224 */ /* 0x000fc400078e0004 */
[----:B------:R-:W-:Y:S01]  /*21120*/  IMAD.MOV.U32 R0, RZ, RZ, R5 ;  /* 0x000000ffff007224 */ /* 0x000fe200078e0005 */
[----:B---3--:R-:W-:Y:S01]  /*21130*/  STL.64 [R1+0x33a0], R26 ;  /* 0x0033a01a01007387 */ /* 0x008fe20000100a00 */
[----:B------:R0:W-:Y:S03]  /*21140*/  STL.64 [R1+0x3398], R24 ;  /* 0x0033981801007387 */ /* 0x0001e60000100a00 */
[----:B0-----:R-:W2:Y:S01]  /*21150*/  LDL.LU.64 R24, [R1+0xb00] ;  /* 0x000b000001187983 */ /* 0x001ea20000300a00 */
[----:B------:R-:W2:Y:S11]  /*21160*/  LDL.LU.64 R26, [R1+0xb08] ;  /* 0x000b0800011a7983 */ /* 0x000eb60000300a00 */
[----:B------:R-:W-:Y:S03]  /*21170*/  @!UPT UIADD3 URZ, URZ, URZ, URZ ;  /* 0x0000003f3f3ff290 */ /* 0x000fe6000fffe03f */
[----:B------:R-:W-:Y:S02]  /*21180*/  STL.64 [R1+0xb30], R8 ;  /* 0x000b300801007387 */ /* 0x000fe40000100a00 */
[----:B------:R0:W-:Y:S02]  /*21190*/  STL.64 [R1+0xb38], R10 ;  /* 0x000b380a01007387 */ /* 0x0001e40000100a00 */
[----:B0-----:R-:W3:Y:S01]  /*211a0*/  LDL.LU.64 R10, [R1+0x33d8] ;  /* 0x0033d800010a7983 */ /* 0x001ee20000300a00 */
[----:B------:R-:W2:Y:S02]  /*211b0*/  LDL.LU.64 R4, [R1+0x33d0] ;  /* 0x0033d00001047983 */ /* 0x000ea40000300a00 */
[C---:B--2---:R-:W-:Y:S01]  /*211c0*/  HMMA.16816.F32 R12, R20.reuse, R4, R12 ;  /* 0x00000004140c723c */ /* 0x044fe2000000180c */
[----:B------:R-:W-:Y:S02]  /*211d0*/  IMAD.MOV.U32 R8, RZ, RZ, R4 ;  /* 0x000000ffff087224 */ /* 0x000fe400078e0004 */
[----:B------:R-:W-:Y:S11]  /*211e0*/  IMAD.MOV.U32 R9, RZ, RZ, R5 ;  /* 0x000000ffff097224 */ /* 0x000ff600078e0005 */
[----:B------:R-:W-:Y:S09]  /*211f0*/  @!UPT UIADD3 URZ, URZ, URZ, URZ ;  /* 0x0000003f3f3ff290 */ /* 0x000ff2000fffe03f */
[----:B------:R-:W-:Y:S01]  /*21200*/  STL.64 [R1+0xb20], R12 ;  /* 0x000b200c01007387 */ /* 0x000fe20000100a00 */
[----:B------:R0:W-:Y:S03]  /*21210*/  STL.64 [R1+0xb28], R14 ;  /* 0x000b280e01007387 */ /* 0x0001e60000100a00 */
[----:B0-----:R-:W2:Y:S01]  /*21220*/  LDL.LU R14, [R1+0x33c8] ;  /* 0x0033c800010e7983 */ /* 0x001ea20000300800 */
[----:B------:R-:W2:Y:S02]  /*21230*/  LDL.LU.64 R12, [R1+0x33c0] ;  /* 0x0033c000010c7983 */ /* 0x000ea40000300a00 */
[----:B------:R-:W4:Y:S02]  /*21240*/  LDL.LU.64 R4, [R1+0x33b8] ;  /* 0x0033b80001047983 */ /* 0x000f240000300a00 */
[C---:B----4-:R-:W-:Y:S11]  /*21250*/  HMMA.16816.F32 R16, R20.reuse, R4, R16 ;  /* 0x000000041410723c */ /* 0x050ff60000001810 */
[----:B------:R-:W-:Y:S11]  /*21260*/  @!UPT UIADD3 URZ, URZ, URZ, URZ ;  /* 0x0000003f3f3ff290 */ /* 0x000ff6000fffe03f */
[----:B------:R-:W-:Y:S01]  /*21270*/  @!UPT UIADD3 URZ, URZ, URZ, URZ ;  /* 0x0000003f3f3ff290 */ /* 0x000fe2000fffe03f */
[----:B------:R-:W-:Y:S01]  /*21280*/  STL.64 [R1+0xb10], R16 ;  /* 0x000b101001007387 */ /* 0x000fe20000100a00 */
[----:B------:R0:W-:Y:S03]  /*21290*/  STL.64 [R1+0xb18], R18 ;  /* 0x000b181201007387 */ /* 0x0001e60000100a00 */
[----:B0-----:R-:W4:Y:S01]  /*212a0*/  LDL.LU.64 R18, [R1+0x33b0] ;  /* 0x0033b00001127983 */ /* 0x001f220000300a00 */
[----:B------:R-:W2:Y:S02]  /*212b0*/  LDL.LU.64 R16, [R1+0x33a8] ;  /* 0x0033a80001107983 */ /* 0x000ea40000300a00 */
[----:B------:R-:W-:Y:S02]  /*212c0*/  IMAD.MOV.U32 R28, RZ, RZ, R4 ;  /* 0x000000ffff1c7224 */ /* 0x000fe400078e0004 */
[----:B------:R-:W-:Y:S02]  /*212d0*/  IMAD.MOV.U32 R15, RZ, RZ, R5 ;  /* 0x000000ffff0f7224 */ /* 0x000fe400078e0005 */
[----:B------:R-:W3:Y:S01]  /*212e0*/  LDL.LU.64 R4, [R1+0xae0] ;  /* 0x000ae00001047983 */ /* 0x000ee20000300a00 */
[----:B------:R-:W3:Y:S01]  /*212f0*/  LDL.LU.64 R6, [R1+0xae8] ;  /* 0x000ae80001067983 */ /* 0x000ee20000300a00 */
[C---:B--2---:R-:W-:Y:S11]  /*21300*/  HMMA.16816.F32 R24, R20.reuse, R16, R24 ;  /* 0x000000101418723c */ /* 0x044ff60000001818 */
[----:B------:R-:W-:Y:S11]  /*21310*/  @!UPT UIADD3 URZ, URZ, URZ, URZ ;  /* 0x0000003f3f3ff290 */ /* 0x000ff6000fffe03f */
[----:B------:R-:W-:Y:S01]  /*21320*/  @!UPT UIADD3 URZ, URZ, URZ, URZ ;  /* 0x0000003f3f3ff290 */ /* 0x000fe2000fffe03f */
[----:B------:R-:W-:Y:S01]  /*21330*/  STL.64 [R1+0xb00], R24 ;  /* 0x000b001801007387 */ /* 0x000fe20000100a00 */
[----:B------:R0:W-:Y:S03]  /*21340*/  STL.64 [R1+0xb08], R26 ;  /* 0x000b081a01007387 */ /* 0x0001e60000100a00 */
[----:B0-----:R-:W2:Y:S01]  /*21350*/  LDL.LU.64 R26, [R1+0x33a0] ;  /* 0x0033a000011a7983 */ /* 0x001ea20000300a00 */
[----:B------:R-:W2:Y:S02]  /*21360*/  LDL.LU.64 R24, [R1+0x3398] ;  /* 0x0033980001187983 */ /* 0x000ea40000300a00 */
[----:B----4-:R-:W-:Y:S02]  /*21370*/  STL.64 [R1+0x3250], R18 ;  /* 0x0032501201007387 */ /* 0x010fe40000100a00 */
[----:B------:R0:W-:Y:S02]  /*21380*/  STL.64 [R1+0x3248], R16 ;  /* 0x0032481001007387 */ /* 0x0001e40000100a00 */
[----:B0-----:R-:W4:Y:S01]  /*21390*/  LDL.LU.64 R16, [R1+0x520] ;  /* 0x0005200001107983 */ /* 0x001f220000300a00 */
[----:B------:R-:W4:Y:S01]  /*213a0*/  LDL.LU.64 R18, [R1+0x528] ;  /* 0x0005280001127983 */ /* 0x000f220000300a00 */
[----:B--2---:R-:W-:Y:S11]  /*213b0*/  HMMA.16816.F32 R24, R20, R12, R24 ;  /* 0x0000000c1418723c */ /* 0x004ff60000001818 */
[----:B------:R-:W-:Y:S11]  /*213c0*/  @!UPT UIADD3 URZ, URZ, URZ, URZ ;  /* 0x0000003f3f3ff290 */ /* 0x000ff6000fffe03f */
[----:B------:R-:W-:Y:S01]  /*213d0*/  @!UPT UIADD3 URZ, URZ, URZ, URZ ;  /* 0x0000003f3f3ff290 */ /* 0x000fe2000fffe03f */
[----:B------:R-:W-:Y:S01]  /*213e0*/  STL.64 [R1+0xaf0], R24 ;  /* 0x000af01801007387 */ /* 0x000fe20000100a00 */
[----:B------:R0:W-:Y:S03]  /*213f0*/  STL.64 [R1+0xaf8], R26 ;  /* 0x000af81a01007387 */ /* 0x0001e60000100a00 */
[----:B0-----:R-:W2:Y:S01]  /*21400*/  LDL.LU.64 R26, [R1+0x3390] ;  /* 0x00339000011a7983 */ /* 0x001ea20000300a00 */
[----:B------:R-:W2:Y:S02]  /*21410*/  LDL.LU.64 R24, [R1+0x3388] ;  /* 0x0033880001187983 */ /* 0x000ea40000300a00 */
[----:B------:R0:W-:Y:S02]  /*21420*/  STL.64 [R1+0x3258], R12 ;  /* 0x0032580c01007387 */ /* 0x0001e40000100a00 */
[----:B0-----:R-:W-:Y:S02]  /*21430*/  IMAD.MOV.U32 R12, RZ, RZ, R8 ;  /* 0x000000ffff0c7224 */ /* 0x001fe400078e0008 */
[----:B------:R-:W-:Y:S01]  /*21440*/  IMAD.MOV.U32 R13, RZ, RZ, R9 ;  /* 0x000000ffff0d7224 */ /* 0x000fe200078e0009 */
[----:B------:R-:W3:Y:S01]  /*21450*/  LDL.LU R8, [R1+0x3384] ;  /* 0x0033840001087983 */ /* 0x000ee20000300800 */
[----:B------:R-:W3:Y:S03]  /*21460*/  LDL.LU R9, [R1+0x3380] ;  /* 0x0033800001097983 */ /* 0x000ee60000300800 */
[----:B------:R0:W-:Y:S02]  /*21470*/  STL.64 [R1+0x3268], R12 ;  /* 0x0032680c01007387 */ /* 0x0001e40000100a00 */
[----:B0-----:R-:W-:-:S02]  /*21480*/  IMAD.MOV.U32 R12, RZ, RZ, R3 ;  /* 0x000000ffff0c7224 */ /* 0x001fc400078e0003 */
[----:B------:R-:W-:Y:S01]  /*21490*/  IMAD.MOV.U32 R13, RZ, RZ, R0 ;  /* 0x000000ffff0d7224 */ /* 0x000fe200078e0000 */
[----:B------:R-:W4:Y:S01]  /*214a0*/  LDL.LU R3, [R1+0x337c] ;  /* 0x00337c0001037983 */ /* 0x000f220000300800 */
[----:B------:R-:W4:Y:S03]  /*214b0*/  LDL.LU R0, [R1+0x3378] ;  /* 0x0033780001007983 */ /* 0x000f260000300800 */
[----:B------:R0:W-:Y:S02]  /*214c0*/  STL.64 [R1+0x3280], R12 ;  /* 0x0032800c01007387 */ /* 0x0001e40000100a00 */
[----:B0-----:R-:W-:Y:S02]  /*214d0*/  IMAD.MOV.U32 R12, RZ, RZ, R2 ;  /* 0x000000ffff0c7224 */ /* 0x001fe400078e0002 */
[----:B------:R-:W4:Y:S01]  /*214e0*/  LDL.LU R2, [R1+0x3374] ;  /* 0x0033740001027983 */ /* 0x000f220000300800 */
[----:B---3--:R-:W-:Y:S01]  /*214f0*/  HMMA.16816.F32 R4, R20, R8, R4 ;  /* 0x000000081404723c */ /* 0x008fe20000001804 */
[----:B--2---:R-:W-:-:S02]  /*21500*/  IMAD.MOV.U32 R13, RZ, RZ, R24 ;  /* 0x000000ffff0d7224 */ /* 0x004fc400078e0018 */
[----:B------:R-:W2:Y:S03]  /*21510*/  LDL.LU R24, [R1+0x3370] ;  /* 0x0033700001187983 */ /* 0x000ea60000300800 */
[----:B------:R-:W-:Y:S11]  /*21520*/  STL.64 [R1+0x3298], R12 ;  /* 0x0032980c01007387 */ /* 0x000ff60000100a00 */
[----:B------:R-:W-:Y:S06]  /*21530*/  @!UPT UIADD3 URZ, URZ, URZ, URZ ;  /* 0x0000003f3f3ff290 */ /* 0x000fec000fffe03f */
[----:B------:R-:W-:Y:S01]  /*21540*/  STL.64 [R1+0xae0], R4 ;  /* 0x000ae00401007387 */ /* 0x000fe20000100a00 */
[----:B------:R0:W-:Y:S03]  /*21550*/  STL.64 [R1+0xae8], R6 ;  /* 0x000ae80601007387 */ /* 0x0001e60000100a00 */
[----:B0-----:R-:W3:Y:S01]  /*21560*/  LDL.LU.64 R6, [R1+0x3368] ;  /* 0x0033680001067983 */ /* 0x001ee20000300a00 */
[----:B------:R-:W4:Y:S02]  /*21570*/  LDL.LU.64 R4, [R1+0x3360] ;  /* 0x0033600001047983 */ /* 0x000f240000300a00 */
[----:B------:R-:W-:Y:S02]  /*21580*/  IMAD.MOV.U32 R12, RZ, RZ, R25 ;  /* 0x000000ffff0c7224 */ /* 0x000fe400078e0019 */
[----:B------:R-:W-:Y:S01]  /*21590*/  IMAD.MOV.U32 R13, RZ, RZ, R26 ;  /* 0x000000ffff0d7224 */ /* 0x000fe200078e001a */
[----:B------:R-:W2:Y:S01]  /*215a0*/  LDL.LU R25, [R1+0x3358] ;  /* 0x0033580001197983 */ /* 0x000ea20000300800 */
[----:B------:R-:W2:Y:S03]  /*215b0*/  LDL.LU R26, [R1+0x3354] ;  /* 0x00335400011a7983 */ /* 0x000ea60000300800 */
[----:B------:R0:W-:Y:S01]  /*215c0*/  STL.64 [R1+0x32b0], R12 ;  /* 0x0032b00c01007387 */ /* 0x0001e20000100a00 */
[----:B------:R-:W-:Y:S02]  /*215d0*/  STL.64 [R1+0x3240], R8 ;  /* 0x0032400801007387 */ /* 0x000fe40000100a00 */
[----:B0-----:R-:W-:-:S02]  /*215e0*/  IMAD.MOV.U32 R12, RZ, RZ, R27 ;  /* 0x000000ffff0c7224 */ /* 0x001fc400078e001b */
[----:B------:R-:W-:Y:S01]  /*215f0*/  IMAD.MOV.U32 R13, RZ, RZ, R29 ;  /* 0x000000ffff0d7224 */ /* 0x000fe200078e001d */
[----:B----4-:R-:W-:Y:S01]  /*21600*/  HMMA.16816.F32 R16, R20, R4, R16 ;  /* 0x000000041410723c */ /* 0x010fe20000001810 */
[----:B------:R-:W-:Y:S11]  /*21610*/  STL.64 [R1+0x3348], R4 ;  /* 0x0033480401007387 */ /* 0x000ff60000100a00 */
[----:B------:R-:W-:Y:S11]  /*21620*/  @!UPT UIADD3 URZ, URZ, URZ, URZ ;  /* 0x0000003f3f3ff290 */ /* 0x000ff6000fffe03f */
[----:B------:R-:W-:Y:S01]  /*21630*/  STL.64 [R1+0x520], R16 ;  /* 0x0005201001007387 */ /* 0x000fe20000100a00 */
[----:B------:R-:W-:Y:S02]  /*21640*/  STL.64 [R1+0x528], R18 ;  /* 0x0005281201007387 */ /* 0x000fe40000100a00 */
[----:B------:R-:W2:Y:S02]  /*21650*/  LDL.LU R27, [R1+0x3350] ;  /* 0x00335000011b7983 */ /* 0x000ea40000300800 */
[----:B------:R0:W-:Y:S02]  /*21660*/  STL.64 [R1+0x32c8], R12 ;  /* 0x0032c80c01007387 */ /* 0x0001e40000100a00 */
[----:B0-----:R-:W-:Y:S02]  /*21670*/  IMAD.MOV.U32 R12, RZ, RZ, R14 ;  /* 0x000000ffff0c7224 */ /* 0x001fe400078e000e */
[----:B------:R-:W-:-:S05]  /*21680*/  IMAD.MOV.U32 R13, RZ, RZ, R11 ;  /* 0x000000ffff0d7224 */ /* 0x000fca00078e000b */
        /* <DEDUP_REMOVED lines=8> */
[----:B------:R-:W2:Y:S02]  /*21710*/  LDL.LU.64 R6, [R1+0x408] ;  /* 0x0004080001067983 */ /* 0x000ea40000300a00 */
[----:B0-----:R-:W-:Y:S02]  /*21720*/  IMAD.MOV.U32 R12, RZ, RZ, R2 ;  /* 0x000000ffff0c7224 */ /* 0x001fe400078e0002 */
[----:B------:R-:W-:-:S05]  /*21730*/  IMAD.MOV.U32 R13, RZ, RZ, R0 ;  /* 0x000000ffff0d7224 */ /* 0x000fca00078e0000 */
[----:B------:R0:W-:Y:S04]  /*21740*/  STL.64 [R1+0x3328], R12 ;  /* 0x0033280c01007387 */ /* 0x0001e80000100a00 */
[----:B0-----:R-:W3:Y:S01]  /*21750*/  LDL.64 R12, [R1+0xa0] ;  /* 0x0000a000010c7983 */ /* 0x001ee20000100a00 */
[----:B------:R-:W-:Y:S02]  /*21760*/  IMAD.MOV.U32 R20, RZ, RZ, R28 ;  /* 0x000000ffff147224 */ /* 0x000fe400078e001c */
[----:B------:R-:W-:Y:S01]  /*21770*/  IMAD.MOV.U32 R21, RZ, RZ, R15 ;  /* 0x000000ffff157224 */ /* 0x000fe200078e000f */
[----:B---3--:R0:W-:Y:S04]  /*21780*/  STL.64 [R1+0x3340], R12 ;  /* 0x0033400c01007387 */ /* 0x0081e80000100a00 */
[----:B0-----:R-:W2:Y:S01]  /*21790*/  LDL.64 R12, [R1+0xb0] ;  /* 0x0000b000010c7983 */ /* 0x001ea20000100a00 */
[----:B------:R0:W-:Y:S03]  /*217a0*/  STL.64 [R1+0x3260], R20 ;  /* 0x0032601401007387 */ /* 0x0001e60000100a00 */
        /* <DEDUP_REMOVED lines=44> */
[----:B------:R0:W-:Y:S02]  /*21a70*/  STL.64 [R1+0x400], R4 ;  /* 0x0004000401007387 */ /* 0x0001e40000100a00 */
[----:B------:R1:W-:Y:S01]  /*21a80*/  STL.64 [R1+0x408], R6 ;  /* 0x0004080601007387 */ /* 0x0003e20000100a00 */
[----:B0-----:R-:W2:Y:S01]  /*21a90*/  LDL.LU.64 R4, [R1+0x3348] ;  /* 0x0033480001047983 */ /* 0x001ea20000300a00 */
[----:B-1----:R-:W-:-:S02]  /*21aa0*/  IMAD.MOV.U32 R6, RZ, RZ, R12 ;  /* 0x000000ffff067224 */ /* 0x002fc400078e000c */
        /* <DEDUP_REMOVED lines=67> */
[----:B------:R-:W3:Y:S11]  /*21ee0*/  LDL.LU.64 R20, [R1+0x3260] ;  /* 0x0032600001147983 */ /* 0x000ef60000300a00 */
[----:B------:R-:W-:Y:S10]  /*21ef0*/  @!UPT UIADD3 URZ, URZ, URZ, URZ ;  /* 0x0000003f3f3ff290 */ /* 0x000ff4000fffe03f */
[----:B------:R0:W-:Y:S01]  /*21f00*/  STL.64 [R1+0x360], R12 ;  /* 0x0003600c01007387 */ /* 0x0001e20000100a00 */
[----:B------:R-:W-:Y:S03]  /*21f10*/  STL.64 [R1+0x368], R14 ;  /* 0x0003680e01007387 */ /* 0x000fe60000100a00 */
[----:B0-----:R-:W2:Y:S01]  /*21f20*/  LDL.LU.64 R12, [R1+0x3258] ;  /* 0x00325800010c7983 */ /* 0x001ea20000300a00 */
[C---:B---3--:R-:W-:Y:S03]  /*21f30*/  HMMA.16816.F32 R20, R24.reuse, R20, R16 ;  /* 0x000000141814723c */ /* 0x048fe60000001810 */
[----:B------:R-:W3:Y:S01]  /*21f40*/  LDL.LU.64 R18, [R1+0x3250] ;  /* 0x0032500001127983 */ /* 0x000ee20000300a00 */
[----:B------:R-:W4:Y:S11]  /*21f50*/  LDL.LU.64 R16, [R1+0x3248] ;  /* 0x0032480001107983 */ /* 0x000f360000300a00 */
[----:B------:R-:W-:Y:S08]  /*21f60*/  @!UPT UIADD3 URZ, URZ, URZ, URZ ;  /* 0x0000003f3f3ff290 */ /* 0x000ff0000fffe03f */
[----:B------:R-:W-:Y:S01]  /*21f70*/  STL.64 [R1+0x350], R20 ;  /* 0x0003501401007387 */ /* 0x000fe20000100a00 */
[----:B------:R4:W-:Y:S02]  /*21f80*/  STL.64 [R1+0x358], R22 ;  /* 0x0003581601007387 */ /* 0x0009e40000100a00 */
[C---:B----4-:R-:W-:Y:S01]  /*21f90*/  HMMA.16816.F32 R20, R24.reuse, R16, R8 ;  /* 0x000000101814723c */ /* 0x050fe20000001808 */
[----:B------:R-:W2:Y:S01]  /*21fa0*/  LDL.LU.64 R8, [R1+0x330] ;  /* 0x0003300001087983 */ /* 0x000ea20000300a00 */
[----:B------:R-:W2:Y:S11]  /*21fb0*/  LDL.LU.64 R10, [R1+0x338] ;  /* 0x00033800010a7983 */ /* 0x000eb60000300a00 */
[----:B------:R-:W-:Y:S10]  /*21fc0*/  @!UPT UIADD3 URZ, URZ, URZ, URZ ;  /* 0x0000003f3f3ff290 */ /* 0x000ff4000fffe03f */
[----:B------:R-:W-:Y:S01]  /*21fd0*/  STL.64 [R1+0x340], R20 ;  /* 0x0003401401007387 */ /* 0x000fe20000100a00 */
[----:B------:R-:W-:Y:S02]  /*21fe0*/  STL.64 [R1+0x348], R22 ;  /* 0x0003481601007387 */ /* 0x000fe40000100a00 */
[----:B---3--:R-:W-:Y:S02]  /*21ff0*/  STL.64 [R1+0x3198], R18 ;  /* 0x0031981201007387 */ /* 0x008fe40000100a00 */
[----:B------:R0:W-:Y:S02]  /*22000*/  STL.64 [R1+0x3190], R16 ;  /* 0x0031901001007387 */ /* 0x0001e40000100a00 */
[----:B0-----:R-:W3:Y:S04]  /*22010*/  LDL.64 R16, [R1+0x70] ;  /* 0x0000700001107983 */ /* 0x001ee80000100a00 */
[----:B------:R-:W0:Y:S04]  /*22020*/  S2R R2, SR_TID.X ;  /* 0x0000000000027919 */ /* 0x000e280000002100 */
[----:B---3--:R1:W-:Y:S04]  /*22030*/  STL.64 [R1+0x3200], R16 ;  /* 0x0032001001007387 */ /* 0x0083e80000100a00 */
[----:B-1----:R-:W3:Y:S01]  /*22040*/  LDL.64 R16, [R1+0x90] ;  /* 0x0000900001107983 */ /* 0x002ee20000100a00 */
[----:B--2---:R-:W-:Y:S01]  /*22050*/  HMMA.16816.F32 R8, R24, R12, R8 ;  /* 0x0000000c1808723c */ /* 0x004fe20000001808 */
[----:B0-----:R-:W-:-:S05]  /*22060*/  LOP3.LUT R14, R2, 0x7, RZ, 0xc0, !PT ;  /* 0x00000007020e7812 */ /* 0x001fca00078ec0ff */
[----:B------:R-:W-:Y:S01]  /*22070*/  IMAD R14, R14, 0x210, RZ ;  /* 0x000002100e0e7824 */ /* 0x000fe200078e02ff */
[----:B---3--:R0:W-:Y:S02]  /*22080*/  STL.64 [R1+0x3210], R16 ;  /* 0x0032101001007387 */ /* 0x0081e40000100a00 */
[----:B0-----:R-:W-:Y:S02]  /*22090*/  IMAD.MOV.U32 R16, RZ, RZ, R7 ;  /* 0x000000ffff107224 */ /* 0x001fe400078e0007 */
[----:B------:R-:W-:Y:S02]  /*220a0*/  IMAD.MOV.U32 R17, RZ, RZ, R0 ;  /* 0x000000ffff117224 */ /* 0x000fe400078e0000 */
[----:B------:R-:W-:-:S03]  /*220b0*/  IMAD.SHL.U32 R0, R2, 0x2, RZ ;  /* 0x0000000202007824 */ /* 0x000fc600078e00ff */
[----:B------:R-:W-:Y:S01]  /*220c0*/  STL.64 [R1+0x3228], R16 ;  /* 0x0032281001007387 */ /* 0x000fe20000100a00 */
[----:B------:R-:W2:Y:S02]  /*220d0*/  LDL.LU.64 R20, [R1+0xe0] ;  /* 0x0000e00001147983 */ /* 0x000ea40000300a00 */
[----:B------:R-:W2:Y:S04]  /*220e0*/  LDL.LU.64 R22, [R1+0xe8] ;  /* 0x0000e80001167983 */ /* 0x000ea80000300a00 */
[----:B------:R0:W-:Y:S01]  /*220f0*/  STL.64 [R1+0x330], R8 ;  /* 0x0003300801007387 */ /* 0x0001e20000100a00 */
[----:B------:R-:W-:Y:S01]  /*22100*/  STL.64 [R1+0x338], R10 ;  /* 0x0003380a01007387 */ /* 0x000fe20000100a00 */
[----:B------:R-:W-:-:S03]  /*22110*/  LOP3.LUT R0, R14, 0x10, R0, 0x78, !PT ;  /* 0x000000100e007812 */ /* 0x000fc600078e7800 */
[----:B0-----:R-:W3:Y:S01]  /*22120*/  LDL.LU.64 R8, [R1+0x3240] ;  /* 0x0032400001087983 */ /* 0x001ee20000300a00 */
[----:B------:R-:W-:Y:S02]  /*22130*/  STL [R1+0x317c], R12 ;  /* 0x00317c0c01007387 */ /* 0x000fe40000100800 */
[----:B------:R0:W-:Y:S02]  /*22140*/  STL [R1+0x3178], R13 ;  /* 0x0031780d01007387 */ /* 0x0001e40000100800 */
[----:B0-----:R-:W3:Y:S01]  /*22150*/  LDL.LU.64 R12, [R1+0x320] ;  /* 0x00032000010c7983 */ /* 0x001ee20000300a00 */
[----:B------:R-:W3:Y:S02]  /*22160*/  LDL.LU.64 R14, [R1+0x328] ;  /* 0x00032800010e7983 */ /* 0x000ee40000300a00 */
[C---:B---3--:R-:W-:Y:S01]  /*22170*/  HMMA.16816.F32 R12, R24.reuse, R8, R12 ;  /* 0x00000008180c723c */ /* 0x048fe2000000180c */
[----:B------:R0:W-:Y:S04]  /*22180*/  STL.64 [R1+0x3208], R8 ;  /* 0x0032080801007387 */ /* 0x0001e80000100a00 */
[----:B0-----:R-:W3:Y:S11]  /*22190*/  LDL.LU.64 R8, [R1+0x1010] ;  /* 0x0010100001087983 */ /* 0x001ef60000300a00 */
[----:B------:R-:W-:Y:S07]  /*221a0*/  @!UPT UIADD3 URZ, URZ, URZ, URZ ;  /* 0x0000003f3f3ff290 */ /* 0x000fee000fffe03f */
[----:B------:R-:W-:Y:S01]  /*221b0*/  STL.64 [R1+0x320], R12 ;  /* 0x0003200c01007387 */ /* 0x000fe20000100a00 */
[----:B------:R-:W-:Y:S02]  /*221c0*/  STL.64 [R1+0x328], R14 ;  /* 0x0003280e01007387 */ /* 0x000fe40000100a00 */
[----:B------:R-:W4:Y:S02]  /*221d0*/  LDL.LU.64 R10, [R1+0x1018] ;  /* 0x00101800010a7983 */ /* 0x000f240000300a00 */
[----:B----4-:R-:W-:Y:S01]  /*221e0*/  STL.64 [R1+0x3220], R10 ;  /* 0x0032200a01007387 */ /* 0x010fe20000100a00 */
[----:B---3--:R0:W-:Y:S03]  /*221f0*/  STL.64 [R1+0x3218], R8 ;  /* 0x0032180801007387 */ /* 0x0081e60000100a00 */
[----:B0-----:R-:W3:Y:S01]  /*22200*/  LDL.LU.64 R8, [R1+0x1020] ;  /* 0x0010200001087983 */ /* 0x001ee20000300a00 */
[----:B------:R-:W4:Y:S01]  /*22210*/  LDL.LU.64 R10, [R1+0x1028] ;  /* 0x00102800010a7983 */ /* 0x000f220000300a00 */
[----:B--2---:R-:W-:Y:S01]  /*22220*/  HMMA.16816.F32 R20, R24, R4, R20 ;  /* 0x000000041814723c */ /* 0x004fe20000001814 */
[----:B------:R-:W-:-:S05]  /*22230*/  IMAD.SHL.U32 R2, R2, 0x100, RZ ;  /* 0x0000010002027824 */ /* 0x000fca00078e00ff */
[----:B------:R-:W-:-:S04]  /*22240*/  LOP3.LUT R0, R0, 0x1000, R2, 0xf8, !PT ;  /* 0x0000100000007812 */ /* 0x000fc800078ef802 */
[----:B------:R-:W-:-:S05]  /*22250*/  LOP3.LUT R0, R0, 0x40, RZ, 0x3c, !PT ;  /* 0x0000004000007812 */ /* 0x000fca00078e3cff */
[----:B------:R-:W0:Y:S04]  /*22260*/  LDSM.16.MT88.4 R24, [R0+0x8080] ;  /* 0x008080000018783b */ /* 0x000e280000004200 */
[----:B----4-:R-:W-:Y:S01]  /*22270*/  STL.64 [R1+0x3238], R10 ;  /* 0x0032380a01007387 */ /* 0x010fe20000100a00 */
[----:B---3--:R1:W-:Y:S03]  /*22280*/  STL.64 [R1+0x3230], R8 ;  /* 0x0032300801007387 */ /* 0x0083e60000100a00 */
[----:B-1----:R-:W2:Y:S01]  /*22290*/  LDL.LU.64 R8, [R1+0x1030] ;  /* 0x0010300001087983 */ /* 0x002ea20000300a00 */
[----:B------:R-:W2:Y:S02]  /*222a0*/  LDL.LU.64 R10, [R1+0x1038] ;  /* 0x00103800010a7983 */ /* 0x000ea40000300a00 */
[----:B------:R-:W3:Y:S02]  /*222b0*/  LDL.LU.64 R12, [R1+0xe40] ;  /* 0x000e4000010c7983 */ /* 0x000ee40000300a00 */
[----:B------:R-:W3:Y:S01]  /*222c0*/  LDL.LU.64 R14, [R1+0xe48] ;  /* 0x000e4800010e7983 */ /* 0x000ee20000300a00 */
[----:B------:R-:W-:Y:S01]  /*222d0*/  STL.64 [R1+0xe0], R20 ;  /* 0x0000e01401007387 */ /* 0x000fe20000100a00 */
[----:B------:R-:W-:Y:S02]  /*222e0*/  STL.64 [R1+0xe8], R22 ;  /* 0x0000e81601007387 */ /* 0x000fe40000100a00 */
[----:B------:R-:W2:Y:S04]  /*222f0*/  LDSM.16.MT88.4 R20, [R0+0x8000] ;  /* 0x008000000014783b */ /* 0x000ea80000004200 */
[----:B------:R-:W-:-:S02]  /*22300*/  IMAD.MOV.U32 R16, RZ, RZ, R6 ;  /* 0x000000ffff107224 */ /* 0x000fc400078e0006 */
[----:B------:R-:W-:Y:S01]  /*22310*/  IMAD.MOV.U32 R17, RZ, RZ, R3 ;  /* 0x000000ffff117224 */ /* 0x000fe200078e0003 */
[----:B0-----:R-:W-:Y:S01]  /*22320*/  STL [R1+0x314c], R24 ;  /* 0x00314c1801007387 */ /* 0x001fe20000100800 */
[----:B------:R0:W-:Y:S02]  /*22330*/  STL [R1+0x3148], R25 ;  /* 0x0031481901007387 */ /* 0x0001e40000100800 */
[----:B------:R-:W-:Y:S02]  /*22340*/  STL [R1+0x3144], R26 ;  /* 0x0031441a01007387 */ /* 0x000fe40000100800 */
[----:B------:R-:W-:Y:S01]  /*22350*/  STL [R1+0x3140], R27 ;  /* 0x0031401b01007387 */ /* 0x000fe20000100800 */
[----:B0-----:R-:W4:Y:S01]  /*22360*/  LDL.64 R24, [R1+0x80] ;  /* 0x0000800001187983 */ /* 0x001f220000100a00 */
[----:B------:R-:W-:Y:S01]  /*22370*/  STL [R1+0x3138], R0 ;  /* 0x0031380001007387 */ /* 0x000fe20000100800 */
        /* <DEDUP_REMOVED lines=12> */
[----:B------:R-:W-:Y:S03]  /*22440*/  STL.64 [R1+0x1028], R18 ;  /* 0x0010281201007387 */ /* 0x000fe60000100a00 */
[----:B0-----:R-:W2:Y:S02]  /*22450*/  LDL.LU.64 R16, [R1+0x3210] ;  /* 0x0032100001107983 */ /* 0x001ea40000300a00 */
[----:B--2---:R-:W-:Y:S01]  /*22460*/  HMMA.16816.F32 R8, R20, R16, R8 ;  /* 0x000000101408723c */ /* 0x004fe20000001808 */
[----:B------:R-:W-:Y:S02]  /*22470*/  IMAD.MOV.U32 R7, RZ, RZ, R16 ;  /* 0x000000ffff077224 */ /* 0x000fe400078e0010 */
[----:B------:R-:W-:Y:S11]  /*22480*/  IMAD.MOV.U32 R6, RZ, RZ, R17 ;  /* 0x000000ffff067224 */ /* 0x000ff600078e0011 */
[----:B------:R-:W-:Y:S09]  /*22490*/  @!UPT UIADD3 URZ, URZ, URZ, URZ ;  /* 0x0000003f3f3ff290 */ /* 0x000ff2000fffe03f */
[----:B------:R0:W-:Y:S01]  /*224a0*/  STL.64 [R1+0x1010], R8 ;  /* 0x0010100801007387 */ /* 0x0001e20000100a00 */
[----:B------:R-:W-:Y:S03]  /*224b0*/  STL.64 [R1+0x1018], R10 ;  /* 0x0010180a01007387 */ /* 0x000fe60000100a00 */
[----:B0-----:R-:W2:Y:S01]  /*224c0*/  LDL.LU.64 R8, [R1+0x3208] ;  /* 0x0032080001087983 */ /* 0x001ea20000300a00 */
[----:B------:R-:W3:Y:S02]  /*224d0*/  LDL.LU.64 R16, [R1+0x3200] ;  /* 0x0032000001107983 */ /* 0x000ee40000300a00 */
[----:B------:R-:W-:Y:S02]  /*224e0*/  STL [R1+0x313c], R7 ;  /* 0x00313c0701007387 */ /* 0x000fe40000100800 */
[----:B------:R-:W-:Y:S01]  /*224f0*/  STL [R1+0x31e8], R6 ;  /* 0x0031e80601007387 */ /* 0x000fe20000100800 */
[----:B------:R0:W-:Y:S04]  /*22500*/  STL.64 [R1+0x31e0], R4 ;  /* 0x0031e00401007387 */ /* 0x0001e80000100a00 */
[----:B0-----:R-:W2:Y:S01]  /*22510*/  LDL.LU.64 R4, [R1+0x1000] ;  /* 0x0010000001047983 */ /* 0x001ea20000300a00 */
[----:B------:R-:W2:Y:S02]  /*22520*/  LDL.LU.64 R6, [R1+0x1008] ;  /* 0x0010080001067983 */ /* 0x000ea40000300a00 */
[----:B----4-:R-:W-:-:S02]  /*22530*/  IMAD.MOV.U32 R2, RZ, RZ, R25 ;  /* 0x000000ffff027224 */ /* 0x010fc400078e0019 */
[----:B------:R-:W-:Y:S01]  /*22540*/  IMAD.MOV.U32 R3, RZ, RZ, R24 ;  /* 0x000000ffff037224 */ /* 0x000fe200078e0018 */
[C---:B--2---:R-:W-:Y:S11]  /*22550*/  HMMA.16816.F32 R4, R20.reuse, R24, R4 ;  /* 0x000000181404723c */ /* 0x044ff60000001804 */
[----:B------:R-:W-:Y:S11]  /*22560*/  @!UPT UIADD3 URZ, URZ, URZ, URZ ;  /* 0x0000003f3f3ff290 */ /* 0x000ff6000fffe03f */
[----:B------:R-:W-:Y:S01]  /*22570*/  @!UPT UIADD3 URZ, URZ, URZ, URZ ;  /* 0x0000003f3f3ff290 */ /* 0x000fe2000fffe03f */
[----:B------:R-:W-:Y:S01]  /*22580*/  STL.64 [R1+0x1000], R4 ;  /* 0x0010000401007387 */ /* 0x000fe20000100a00 */
[----:B------:R3:W-:Y:S02]  /*22590*/  STL.64 [R1+0x1008], R6 ;  /* 0x0010080601007387 */ /* 0x0007e40000100a00 */
[----:B---3--:R-:W-:Y:S01]  /*225a0*/  HMMA.16816.F32 R4, R20, R16, R12 ;  /* 0x000000101404723c */ /* 0x008fe2000000180c */
[----:B------:R-:W-:Y:S01]  /*225b0*/  STL [R1+0x3174], R2 ;  /* 0x0031740201007387 */ /* 0x000fe20000100800 */
[----:B------:R-:W-:Y:S11]  /*225c0*/  STL [R1+0x3170], R3 ;  /* 0x0031700301007387 */ /* 0x000ff60000100800 */
[----:B------:R-:W-:Y:S10]  /*225d0*/  @!UPT UIADD3 URZ, URZ, URZ, URZ ;  /* 0x0000003f3f3ff290 */ /* 0x000ff4000fffe03f */
[----:B------:R0:W-:Y:S01]  /*225e0*/  STL.64 [R1+0xe40], R4 ;  /* 0x000e400401007387 */ /* 0x0001e20000100a00 */
[----:B------:R1:W-:Y:S03]  /*225f0*/  STL.64 [R1+0xe48], R6 ;  /* 0x000e480601007387 */ /* 0x0003e60000100a00 */
[----:B0-----:R-:W2:Y:S01]  /*22600*/  LDL.LU.64 R4, [R1+0xe20] ;  /* 0x000e200001047983 */ /* 0x001ea20000300a00 */
[----:B-1----:R-:W3:Y:S03]  /*22610*/  LDL.LU.64 R6, [R1+0xe28] ;  /* 0x000e280001067983 */ /* 0x002ee60000300a00 */
[----:B---3--:R-:W-:Y:S01]  /*22620*/  STL.64 [R1+0x31f8], R6 ;  /* 0x0031f80601007387 */ /* 0x008fe20000100a00 */
[----:B--2---:R0:W-:Y:S03]  /*22630*/  STL.64 [R1+0x31f0], R4 ;  /* 0x0031f00401007387 */ /* 0x0041e60000100a00 */
[----:B0-----:R-:W2:Y:S01]  /*22640*/  LDL.LU.64 R4, [R1+0xe30] ;  /* 0x000e300001047983 */ /* 0x001ea20000300a00 */
[----:B------:R-:W2:Y:S02]  /*22650*/  LDL.LU.64 R6, [R1+0xe38] ;  /* 0x000e380001067983 */ /* 0x000ea40000300a00 */
[----:B------:R-:W3:Y:S02]  /*22660*/  LDL.LU.64 R24, [R1+0xe10] ;  /* 0x000e100001187983 */ /* 0x000ee40000300a00 */
[----:B------:R-:W4:Y:S02]  /*22670*/  LDL.LU.64 R26, [R1+0xe18] ;  /* 0x000e1800011a7983 */ /* 0x000f240000300a00 */
[----:B----4-:R-:W-:Y:S01]  /*22680*/  STL.64 [R1+0x31d8], R26 ;  /* 0x0031d81a01007387 */ /* 0x010fe20000100a00 */
[----:B---3--:R0:W-:Y:S03]  /*22690*/  STL.64 [R1+0x31d0], R24 ;  /* 0x0031d01801007387 */ /* 0x0081e60000100a00 */
[----:B0-----:R-:W3:Y:S01]  /*226a0*/  LDL.64 R24, [R1+0x50] ;  /* 0x0000500001187983 */ /* 0x001ee20000100a00 */
[----:B------:R-:W4:Y:S02]  /*226b0*/  LDL.LU.64 R12, [R1+0xe00] ;  /* 0x000e0000010c7983 */ /* 0x000f240000300a00 */
[----:B------:R-:W2:Y:S02]  /*226c0*/  LDL.LU.64 R14, [R1+0xe08] ;  /* 0x000e0800010e7983 */ /* 0x000ea40000300a00 */
[----:B------:R-:W-:-:S02]  /*226d0*/  IMAD.MOV.U32 R11, RZ, RZ, R16 ;  /* 0x000000ffff0b7224 */ /* 0x000fc400078e0010 */
[----:B------:R-:W-:Y:S01]  /*226e0*/  IMAD.MOV.U32 R10, RZ, RZ, R17 ;  /* 0x000000ffff0a7224 */ /* 0x000fe200078e0011 */
[----:B--2---:R-:W-:Y:S01]  /*226f0*/  STL.64 [R1+0x31c8], R14 ;  /* 0x0031c80e01007387 */ /* 0x004fe20000100a00 */
[----:B----4-:R0:W-:Y:S02]  /*22700*/  STL.64 [R1+0x31c0], R12 ;  /* 0x0031c00c01007387 */ /* 0x0101e40000100a00 */
[----:B------:R-:W2:Y:S01]  /*22710*/  LDL.64 R16, [R1] ;  /* 0x0000000001107983 */ /* 0x000ea20000100a00 */
[----:B0-----:R-:W4:Y:S04]  /*22720*/  LDL.64 R12, [R1+0x40] ;  /* 0x00004000010c7983 */ /* 0x001f280000100a00 */
[----:B--2---:R0:W-:Y:S04]  /*22730*/  STL.64 [R1+0x31a8], R16 ;  /* 0x0031a81001007387 */ /* 0x0041e80000100a00 */
[----:B0-----:R-:W2:Y:S04]  /*22740*/  LDL.64 R16, [R1+0x20] ;  /* 0x0000200001107983 */ /* 0x001ea80000100a00 */
[----:B--2---:R0:W-:Y:S04]  /*22750*/  STL.64 [R1+0x31b8], R16 ;  /* 0x0031b81001007387 */ /* 0x0041e80000100a00 */
[----:B0-----:R-:W2:Y:S01]  /*22760*/  LDL.64 R16, [R1+0x30] ;  /* 0x0000300001107983 */ /* 0x001ea20000100a00 */
[----:B------:R-:W-:Y:S02]  /*22770*/  STL.64 [R1+0x3168], R10 ;  /* 0x0031680a01007387 */ /* 0x000fe40000100a00 */
[----:B------:R0:W-:Y:S02]  /*22780*/  STL.64 [R1+0x3160], R8 ;  /* 0x0031600801007387 */ /* 0x0001e40000100a00 */
[----:B0-----:R-:W2:Y:S04]  /*22790*/  LDL.64 R8, [R1+0x10] ;  /* 0x0000100001087983 */ /* 0x001ea80000100a00 */
[----:B--2---:R0:W-:Y:S04]  /*227a0*/  STL.64 [R1+0x31b0], R8 ;  /* 0x0031b00801007387 */ /* 0x0041e80000100a00 */
[----:B0-----:R-:W2:Y:S02]  /*227b0*/  LDL.64 R8, [R1+0x60] ;  /* 0x0000600001087983 */ /* 0x001ea40000100a00 */
[C---:B--2---:R-:W-:Y:S11]  /*227c0*/  HMMA.16816.F32 R4, R20.reuse, R8, R4 ;  /* 0x000000081404723c */ /* 0x044ff60000001804 */
[----:B------:R-:W-:Y:S11]  /*227d0*/  @!UPT UIADD3 URZ, URZ, URZ, URZ ;  /* 0x0000003f3f3ff290 */ /* 0x000ff6000fffe03f */
[----:B------:R-:W-:Y:S01]  /*227e0*/  @!UPT UIADD3 URZ, URZ, URZ, URZ ;  /* 0x0000003f3f3ff290 */ /* 0x000fe2000fffe03f */
[----:B------:R-:W-:Y:S01]  /*227f0*/  STL.64 [R1+0xe30], R4 ;  /* 0x000e300401007387 */ /* 0x000fe20000100a00 */
[----:B------:R0:W-:Y:S03]  /*22800*/  STL.64 [R1+0xe38], R6 ;  /* 0x000e380601007387 */ /* 0x0001e60000100a00 */
[----:B0-----:R-:W2:Y:S01]  /*22810*/  LDL.LU.64 R6, [R1+0x31f8] ;  /* 0x0031f80001067983 */ /* 0x001ea20000300a00 */
[----:B------:R-:W2:Y:S02]  /*22820*/  LDL.LU.64 R4, [R1+0x31f0] ;  /* 0x0031f00001047983 */ /* 0x000ea40000300a00 */
[----:B------:R-:W-:Y:S02]  /*22830*/  IMAD.MOV.U32 R29, RZ, RZ, R8 ;  /* 0x000000ffff1d7224 */ /* 0x000fe400078e0008 */
[----:B------:R-:W-:Y:S02]  /*22840*/  IMAD.MOV.U32 R28, RZ, RZ, R9 ;  /* 0x000000ffff1c7224 */ /* 0x000fe400078e0009 */
[----:B------:R-:W4:Y:S01]  /*22850*/  LDL.LU.64 R8, [R1+0xdf0] ;  /* 0x000df00001087983 */ /* 0x000f220000300a00 */
[----:B------:R-:W4:Y:S02]  /*22860*/  LDL.LU.64 R10, [R1+0xdf8] ;  /* 0x000df800010a7983 */ /* 0x000f240000300a00 */
[----:B---3--:R-:W-:Y:S01]  /*22870*/  IMAD.MOV.U32 R0, RZ, RZ, R25 ;  /* 0x000000ffff007224 */ /* 0x008fe200078e0019 */
[C---:B--2---:R-:W-:Y:S11]  /*22880*/  HMMA.16816.F32 R4, R20.reuse, R24, R4 ;  /* 0x000000181404723c */ /* 0x044ff60000001804 */
[----:B------:R-:W-:Y:S11]  /*22890*/  @!UPT UIADD3 URZ, URZ, URZ, URZ ;  /* 0x0000003f3f3ff290 */ /* 0x000ff6000fffe03f */
[----:B------:R-:W-:Y:S01]  /*228a0*/  @!UPT UIADD3 URZ, URZ, URZ, URZ ;  /* 0x0000003f3f3ff290 */ /* 0x000fe2000fffe03f */
[----:B------:R-:W-:Y:S01]  /*228b0*/  STL.64 [R1+0xe20], R4 ;  /* 0x000e200401007387 */ /* 0x000fe20000100a00 */
[----:B------:R0:W-:Y:S03]  /*228c0*/  STL.64 [R1+0xe28], R6 ;  /* 0x000e280601007387 */ /* 0x0001e60000100a00 */
[----:B0-----:R-:W2:Y:S01]  /*228d0*/  LDL.LU R6, [R1+0x31e8] ;  /* 0x0031e80001067983 */ /* 0x001ea20000300800 */
[----:B------:R-:W3:Y:S02]  /*228e0*/  LDL.LU.64 R4, [R1+0x31e0] ;  /* 0x0031e00001047983 */ /* 0x000ee40000300a00 */
[----:B------:R-:W-:Y:S02]  /*228f0*/  IMAD.MOV.U32 R7, RZ, RZ, R24 ;  /* 0x000000ffff077224 */ /* 0x000fe400078e0018 */
[----:B------:R-:W4:Y:S01]  /*22900*/  LDL.LU.64 R26, [R1+0x31d8] ;  /* 0x0031d800011a7983 */ /* 0x000f220000300a00 */
[----:B------:R-:W4:Y:S02]  /*22910*/  LDL.LU.64 R24, [R1+0x31d0] ;  /* 0x0031d00001187983 */ /* 0x000f240000300a00 */
[C---:B----4-:R-:W-:Y:S02]  /*22920*/  HMMA.16816.F32 R24, R20.reuse, R12, R24 ;  /* 0x0000000c1418723c */ /* 0x050fe40000001818 */
[----:B--2---:R-:W-:Y:S01]  /*22930*/  STL.64 [R1+0x3158], R6 ;  /* 0x0031580601007387 */ /* 0x004fe20000100a00 */
[----:B---3--:R0:W-:Y:S03]  /*22940*/  STL.64 [R1+0x3150], R4 ;  /* 0x0031500401007387 */ /* 0x0081e60000100a00 */
[----:B0-----:R-:W2:Y:S01]  /*22950*/  LDL.LU.64 R4, [R1+0xde0] ;  /* 0x000de00001047983 */ /* 0x001ea20000300a00 */
[----:B------:R-:W2:Y:S11]  /*22960*/  LDL.LU.64 R6, [R1+0xde8] ;  /* 0x000de80001067983 */ /* 0x000eb60000300a00 */
[----:B------:R-:W-:Y:S05]  /*22970*/  @!UPT UIADD3 URZ, URZ, URZ, URZ ;  /* 0x0000003f3f3ff290 */ /* 0x000fea000fffe03f */
[----:B------:R-:W-:Y:S01]  /*22980*/  STL.64 [R1+0xe10], R24 ;  /* 0x000e101801007387 */ /* 0x000fe20000100a00 */
[----:B------:R0:W-:Y:S02]  /*22990*/  STL.64 [R1+0xe18], R26 ;  /* 0x000e181a01007387 */ /* 0x0001e40000100a00 */
[----:B------:R-:W3:Y:S02]  /*229a0*/  LDL.LU.64 R14, [R1+0x31c8] ;  /* 0x0031c800010e7983 */ /* 0x000ee40000300a00 */
[----:B0-----:R-:W-:Y:S02]  /*229b0*/  IMAD.MOV.U32 R26, RZ, RZ, R12 ;  /* 0x000000ffff1a7224 */ /* 0x001fe400078e000c */
[----:B------:R-:W-:Y:S02]  /*229c0*/  IMAD.MOV.U32 R27, RZ, RZ, R13 ;  /* 0x000000ffff1b7224 */ /* 0x000fe400078e000d */
[----:B------:R-:W3:Y:S02]  /*229d0*/  LDL.LU.64 R12, [R1+0x31c0] ;  /* 0x0031c000010c7983 */ /* 0x000ee40000300a00 */
[C---:B---3--:R-:W-:Y:S11]  /*229e0*/  HMMA.16816.F32 R12, R20.reuse, R16, R12 ;  /* 0x00000010140c723c */ /* 0x048ff6000000180c */
[----:B------:R-:W-:Y:S11]  /*229f0*/  @!UPT UIADD3 URZ, URZ, URZ, URZ ;  /* 0x0000003f3f3ff290 */ /* 0x000ff6000fffe03f */
[----:B------:R-:W-:Y:S01]  /*22a00*/  @!UPT UIADD3 URZ, URZ, URZ, URZ ;  /* 0x0000003f3f3ff290 */ /* 0x000fe2000fffe03f */
[----:B------:R-:W-:Y:S01]  /*22a10*/  STL.64 [R1+0xe00], R12 ;  /* 0x000e000c01007387 */ /* 0x000fe20000100a00 */
[----:B------:R0:W-:Y:S02]  /*22a20*/  STL.64 [R1+0xe08], R14 ;  /* 0x000e080e01007387 */ /* 0x0001e40000100a00 */
[----:B0-----:R-:W-:Y:S02]  /*22a30*/  IMAD.MOV.U32 R15, RZ, RZ, R16 ;  /* 0x000000ffff0f7224 */ /* 0x001fe400078e0010 */
[----:B------:R-:W-:Y:S02]  /*22a40*/  IMAD.MOV.U32 R14, RZ, RZ, R17 ;  /* 0x000000ffff0e7224 */ /* 0x000fe400078e0011 */
[----:B------:R-:W3:Y:S03]  /*22a50*/  LDL.LU.64 R16, [R1+0x31b8] ;  /* 0x0031b80001107983 */ /* 0x000ee60000300a00 */
[----:B------:R0:W-:Y:S02]  /*22a60*/  STL.64 [R1+0x31a0], R14 ;  /* 0x0031a00e01007387 */ /* 0x0001e40000100a00 */
[----:B------:R-:W4:Y:S01]  /*22a70*/  LDL.LU.64 R12, [R1+0xdd0] ;  /* 0x000dd000010c7983 */ /* 0x000f220000300a00 */
[----:B0-----:R-:W4:Y:S01]  /*22a80*/  LDL.LU.64 R14, [R1+0xdd8] ;  /* 0x000dd800010e7983 */ /* 0x001f220000300a00 */
[----:B---3--:R-:W-:Y:S01]  /*22a90*/  HMMA.16816.F32 R8, R20, R16, R8 ;  /* 0x000000101408723c */ /* 0x008fe20000001808 */
[----:B------:R-:W-:-:S02]  /*22aa0*/  IMAD.MOV.U32 R24, RZ, RZ, R16 ;  /* 0x000000ffff187224 */ /* 0x000fc400078e0010 */
[----:B------:R-:W-:Y:S11]  /*22ab0*/  IMAD.MOV.U32 R25, RZ, RZ, R17 ;  /* 0x000000ffff197224 */ /* 0x000ff600078e0011 */
[----:B------:R-:W-:Y:S09]  /*22ac0*/  @!UPT UIADD3 URZ, URZ, URZ, URZ ;  /* 0x0000003f3f3ff290 */ /* 0x000ff2000fffe03f */
[----:B------:R0:W-:Y:S01]  /*22ad0*/  STL.64 [R1+0xdf0], R8 ;  /* 0x000df00801007387 */ /* 0x0001e20000100a00 */
[----:B------:R-:W-:Y:S03]  /*22ae0*/  STL.64 [R1+0xdf8], R10 ;  /* 0x000df80a01007387 */ /* 0x000fe60000100a00 */
[----:B0-----:R-:W2:Y:S01]  /*22af0*/  LDL.LU.64 R8, [R1+0x31b0] ;  /* 0x0031b00001087983 */ /* 0x001ea20000300a00 */
[----:B------:R-:W4:Y:S02]  /*22b00*/  LDL.LU.64 R16, [R1+0x31a8] ;  /* 0x0031a80001107983 */ /* 0x000f240000300a00 */
[----:B------:R-:W-:Y:S02]  /*22b10*/  STL.64 [R1+0x3188], R26 ;  /* 0x0031881a01007387 */ /* 0x000fe40000100a00 */
[----:B------:R0:W-:Y:S02]  /*22b20*/  STL.64 [R1+0x3180], R24 ;  /* 0x0031801801007387 */ /* 0x0001e40000100a00 */
[----:B0-----:R-:W3:Y:S01]  /*22b30*/  LDL.LU.64 R24, [R1+0xdc0] ;  /* 0x000dc00001187983 */ /* 0x001ee20000300a00 */
[----:B------:R-:W3:Y:S01]  /*22b40*/  LDL.LU.64 R26, [R1+0xdc8] ;  /* 0x000dc800011a7983 */ /* 0x000ee20000300a00 */
[C---:B--2---:R-:W-:Y:S08]  /*22b50*/  HMMA.16816.F32 R4, R20.reuse, R8, R4 ;  /* 0x000000081404723c */ /* 0x044ff00000001804 */
[----:B----4-:R-:W-:Y:S01]  /*22b60*/  HMMA.16816.F32 R12, R20, R16, R12 ;  /* 0x00000010140c723c */ /* 0x010fe2000000180c */
[----:B------:R-:W-:-:S02]  /*22b70*/  IMAD.MOV.U32 R2, RZ, RZ, R8 ;  /* 0x000000ffff027224 */ /* 0x000fc400078e0008 */
[----:B------:R-:W-:Y:S11]  /*22b80*/  IMAD.MOV.U32 R3, RZ, RZ, R9 ;  /* 0x000000ffff037224 */ /* 0x000ff600078e0009 */
[----:B------:R-:W-:Y:S01]  /*22b90*/  @!UPT UIADD3 URZ, URZ, URZ, URZ ;  /* 0x0000003f3f3ff290 */ /* 0x000fe2000fffe03f */
[----:B------:R0:W-:Y:S01]  /*22ba0*/  STL.64 [R1+0xde0], R4 ;  /* 0x000de00401007387 */ /* 0x0001e20000100a00 */
[----:B------:R1:W-:Y:S02]  /*22bb0*/  STL.64 [R1+0xde8], R6 ;  /* 0x000de80601007387 */ /* 0x0003e40000100a00 */
[----:B------:R-:W2:Y:S02]  /*22bc0*/  LDL.LU.64 R8, [R1+0xdb0] ;  /* 0x000db00001087983 */ /* 0x000ea40000300a00 */
[----:B------:R-:W2:Y:S01]  /*22bd0*/  LDL.LU.64 R10, [R1+0xdb8] ;  /* 0x000db800010a7983 */ /* 0x000ea20000300a00 */
[----:B0-----:R-:W4:Y:S01]  /*22be0*/  LDL.LU.64 R4, [R1+0xda0] ;  /* 0x000da00001047983 */ /* 0x001f220000300a00 */
[----:B-1----:R-:W4:Y:S02]  /*22bf0*/  LDL.LU.64 R6, [R1+0xda8] ;  /* 0x000da80001067983 */ /* 0x002f240000300a00 */
[----:B------:R0:W-:Y:S02]  /*22c00*/  STL.64 [R1+0xdd0], R12 ;  /* 0x000dd00c01007387 */ /* 0x0001e40000100a00 */
[----:B------:R1:W-:Y:S02]  /*22c10*/  STL.64 [R1+0xdd8], R14 ;  /* 0x000dd80e01007387 */ /* 0x0003e40000100a00 */
[----:B0-----:R-:W-:Y:S01]  /*22c20*/  IMAD.MOV.U32 R12, RZ, RZ, R16 ;  /* 0x000000ffff0c7224 */ /* 0x001fe200078e0010 */
[----:B-1----:R-:W2:Y:S01]  /*22c30*/  LDL.LU.64 R14, [R1+0x31a0] ;  /* 0x0031a000010e7983 */ /* 0x002ea20000300a00 */
[----:B------:R-:W-:-:S02]  /*22c40*/  IMAD.MOV.U32 R13, RZ, RZ, R17 ;  /* 0x000000ffff0d7224 */ /* 0x000fc400078e0011 */
[----:B------:R-:W2:Y:S02]  /*22c50*/  LDL.LU.64 R18, [R1+0x3198] ;  /* 0x0031980001127983 */ /* 0x000ea40000300a00 */
[----:B------:R-:W3:Y:S02]  /*22c60*/  LDL.LU.64 R16, [R1+0x3190] ;  /* 0x0031900001107983 */ /* 0x000ee40000300a00 */
[----:B---3--:R-:W-:Y:S11]  /*22c70*/  HMMA.16816.F32 R24, R20, R16, R24 ;  /* 0x000000101418723c */ /* 0x008ff60000001818 */
[----:B------:R-:W-:Y:S11]  /*22c80*/  @!UPT UIADD3 URZ, URZ, URZ, URZ ;  /* 0x0000003f3f3ff290 */ /* 0x000ff6000fffe03f */
[----:B------:R-:W-:Y:S01]  /*22c90*/  @!UPT UIADD3 URZ, URZ, URZ, URZ ;  /* 0x0000003f3f3ff290 */ /* 0x000fe2000fffe03f */
[----:B------:R-:W-:Y:S01]  /*22ca0*/  STL.64 [R1+0xdc0], R24 ;  /* 0x000dc01801007387 */ /* 0x000fe20000100a00 */
[----:B------:R0:W-:Y:S03]  /*22cb0*/  STL.64 [R1+0xdc8], R26 ;  /* 0x000dc81a01007387 */ /* 0x0001e60000100a00 */
[----:B0-----:R-:W3:Y:S01]  /*22cc0*/  LDL.LU.64 R26, [R1+0x3188] ;  /* 0x00318800011a7983 */ /* 0x001ee20000300a00 */
[----:B------:R-:W3:Y:S02]  /*22cd0*/  LDL.LU.64 R24, [R1+0x3180] ;  /* 0x0031800001187983 */ /* 0x000ee40000300a00 */
[----:B--2---:R-:W-:Y:S02]  /*22ce0*/  STL.64 [R1+0x3068], R18 ;  /* 0x0030681201007387 */ /* 0x004fe40000100a00 */
[----:B------:R0:W-:Y:S02]  /*22cf0*/  STL.64 [R1+0x3060], R16 ;  /* 0x0030601001007387 */ /* 0x0001e40000100a00 */
[----:B0-----:R-:W-:-:S02]  /*22d00*/  IMAD.MOV.U32 R16, RZ, RZ, R12 ;  /* 0x000000ffff107224 */ /* 0x001fc400078e000c */
[----:B------:R-:W-:Y:S01]  /*22d10*/  IMAD.MOV.U32 R17, RZ, RZ, R13 ;  /* 0x000000ffff117224 */ /* 0x000fe200078e000d */
[----:B------:R-:W2:Y:S01]  /*22d20*/  LDL.LU R12, [R1+0x317c] ;  /* 0x00317c00010c7983 */ /* 0x000ea20000300800 */
[----:B------:R-:W2:Y:S03]  /*22d30*/  LDL.LU R13, [R1+0x3178] ;  /* 0x00317800010d7983 */ /* 0x000ea60000300800 */
[----:B------:R0:W-:Y:S02]  /*22d40*/  STL.64 [R1+0x3078], R16 ;  /* 0x0030781001007387 */ /* 0x0001e40000100a00 */
[----:B0-----:R-:W-:Y:S02]  /*22d50*/  IMAD.MOV.U32 R16, RZ, RZ, R2 ;  /* 0x000000ffff107224 */ /* 0x001fe400078e0002 */
[----:B------:R-:W-:Y:S01]  /*22d60*/  IMAD.MOV.U32 R17, RZ, RZ, R3 ;  /* 0x000000ffff117224 */ /* 0x000fe200078e0003 */
[----:B------:R-:W3:Y:S01]  /*22d70*/  LDL.LU R2, [R1+0x3174] ;  /* 0x0031740001027983 */ /* 0x000ee20000300800 */
[----:B------:R-:W3:Y:S03]  /*22d80*/  LDL.LU R3, [R1+0x3170] ;  /* 0x0031700001037983 */ /* 0x000ee60000300800 */
[----:B------:R0:W-:Y:S04]  /*22d90*/  STL.64 [R1+0x3090], R16 ;  /* 0x0030901001007387 */ /* 0x0001e80000100a00 */
[----:B0-----:R-:W3:Y:S01]  /*22da0*/  LDL.64 R16, [R1+0xa0] ;  /* 0x0000a00001107983 */ /* 0x001ee20000100a00 */
[C---:B--2---:R-:W-:Y:S03]  /*22db0*/  HMMA.16816.F32 R8, R20.reuse, R12, R8 ;  /* 0x0000000c1408723c */ /* 0x044fe60000001808 */
[----:B---3--:R0:W-:Y:S04]  /*22dc0*/  STL.64 [R1+0x3130], R16 ;  /* 0x0031301001007387 */ /* 0x0081e80000100a00 */
[----:B0-----:R-:W2:Y:S01]  /*22dd0*/  LDL.LU.64 R16, [R1+0x8d0] ;  /* 0x0008d00001107983 */ /* 0x001ea20000300a00 */
[----:B------:R-:W2:Y:S11]  /*22de0*/  LDL.LU.64 R18, [R1+0x8d8] ;  /* 0x0008d80001127983 */ /* 0x000eb60000300a00 */
[----:B------:R-:W-:Y:S04]  /*22df0*/  @!UPT UIADD3 URZ, URZ, URZ, URZ ;  /* 0x0000003f3f3ff290 */ /* 0x000fe8000fffe03f */
[----:B------:R-:W-:Y:S02]  /*22e00*/  STL.64 [R1+0xdb0], R8 ;  /* 0x000db00801007387 */ /* 0x000fe40000100a00 */
[----:B------:R0:W-:Y:S02]  /*22e10*/  STL.64 [R1+0xdb8], R10 ;  /* 0x000db80a01007387 */ /* 0x0001e40000100a00 */
[----:B0-----:R-:W3:Y:S01]  /*22e20*/  LDL.LU.64 R10, [R1+0x3168] ;  /* 0x00316800010a7983 */ /* 0x001ee20000300a00 */
[----:B------:R-:W4:Y:S02]  /*22e30*/  LDL.LU.64 R8, [R1+0x3160] ;  /* 0x0031600001087983 */ /* 0x000f240000300a00 */
[----:B------:R-:W-:Y:S01]  /*22e40*/  STL.64 [R1+0x3058], R12 ;  /* 0x0030580c01007387 */ /* 0x000fe20000100a00 */
[C---:B----4-:R-:W-:Y:S11]  /*22e50*/  HMMA.16816.F32 R4, R20.reuse, R8, R4 ;  /* 0x000000081404723c */ /* 0x050ff60000001804 */
[----:B------:R-:W-:Y:S11]  /*22e60*/  @!UPT UIADD3 URZ, URZ, URZ, URZ ;  /* 0x0000003f3f3ff290 */ /* 0x000ff6000fffe03f */
[----:B------:R-:W-:Y:S01]  /*22e70*/  @!UPT UIADD3 URZ, URZ, URZ, URZ ;  /* 0x0000003f3f3ff290 */ /* 0x000fe2000fffe03f */
[----:B------:R-:W-:Y:S01]  /*22e80*/  STL.64 [R1+0xda0], R4 ;  /* 0x000da00401007387 */ /* 0x000fe20000100a00 */
[----:B------:R0:W-:Y:S03]  /*22e90*/  STL.64 [R1+0xda8], R6 ;  /* 0x000da80601007387 */ /* 0x0001e60000100a00 */
[----:B0-----:R-:W4:Y:S01]  /*22ea0*/  LDL.LU.64 R6, [R1+0x3158] ;  /* 0x0031580001067983 */ /* 0x001f220000300a00 */
        /* <DEDUP_REMOVED lines=9> */
[----:B------:R-:W-:Y:S01]  /*22f40*/  IMAD.MOV.U32 R21, RZ, RZ, R25 ;  /* 0x000000ffff157224 */ /* 0x000fe200078e0019 */
[----:B------:R-:W2:Y:S01]  /*22f50*/  LDL.LU R24, [R1+0x314c] ;  /* 0x00314c0001187983 */ /* 0x000ea20000300800 */
[----:B------:R-:W2:Y:S03]  /*22f60*/  LDL.LU R25, [R1+0x3148] ;  /* 0x0031480001197983 */ /* 0x000ea60000300800 */
[----:B------:R0:W-:Y:S01]  /*22f70*/  STL.64 [R1+0x3098], R20 ;  /* 0x0030981401007387 */ /* 0x0001e20000100a00 */
[----:B------:R-:W2:Y:S02]  /*22f80*/  LDL.LU.64 R12, [R1+0x700] ;  /* 0x00070000010c7983 */ /* 0x000ea40000300a00 */
[----:B0-----:R-:W-:-:S02]  /*22f90*/  IMAD.MOV.U32 R20, RZ, RZ, R15 ;  /* 0x000000ffff147224 */ /* 0x001fc400078e000f */
[----:B------:R-:W-:Y:S02]  /*22fa0*/  IMAD.MOV.U32 R21, RZ, RZ, R14 ;  /* 0x000000ffff157224 */ /* 0x000fe400078e000e */
[----:B------:R-:W2:Y:S03]  /*22fb0*/  LDL.LU.64 R14, [R1+0x708] ;  /* 0x00070800010e7983 */ /* 0x000ea60000300a00 */
[----:B------:R0:W-:Y:S02]  /*22fc0*/  STL.64 [R1+0x30b0], R20 ;  /* 0x0030b01401007387 */ /* 0x0001e40000100a00 */
[----:B0-----:R-:W-:Y:S02]  /*22fd0*/  IMAD.MOV.U32 R20, RZ, RZ, R26 ;  /* 0x000000ffff147224 */ /* 0x001fe400078e001a */
[----:B------:R-:W-:Y:S01]  /*22fe0*/  IMAD.MOV.U32 R21, RZ, RZ, R27 ;  /* 0x000000ffff157224 */ /* 0x000fe200078e001b */
[----:B------:R-:W2:Y:S01]  /*22ff0*/  LDL.LU R26, [R1+0x3144] ;  /* 0x00314400011a7983 */ /* 0x000ea20000300800 */
[----:B------:R-:W2:Y:S03]  /*23000*/  LDL.LU R27, [R1+0x3140] ;  /* 0x00314000011b7983 */ /* 0x000ea60000300800 */
[----:B------:R4:W-:Y:S02]  /*23010*/  STL.64 [R1+0x30c8], R20 ;  /* 0x0030c81401007387 */ /* 0x0009e40000100a00 */
[----:B----4-:R-:W-:-:S02]  /*23020*/  IMAD.MOV.U32 R20, RZ, RZ, R7 ;  /* 0x000000ffff147224 */ /* 0x010fc400078e0007 */
[----:B------:R-:W-:Y:S01]  /*23030*/  IMAD.MOV.U32 R21, RZ, RZ, R0 ;  /* 0x000000ffff157224 */ /* 0x000fe200078e0000 */
[----:B------:R-:W4:Y:S01]  /*23040*/  LDL.LU R7, [R1+0x313c] ;  /* 0x00313c0001077983 */ /* 0x000f220000300800 */
[----:B------:R-:W2:Y:S03]  /*23050*/  LDL.LU R0, [R1+0x3138] ;  /* 0x0031380001007983 */ /* 0x000ea60000300800 */
[----:B------:R0:W-:Y:S04]  /*23060*/  STL.64 [R1+0x30e0], R20 ;  /* 0x0030e01401007387 */ /* 0x0001e80000100a00 */
[----:B0-----:R-:W2:Y:S04]  /*23070*/  LDL R20, [R1+0xb0] ;  /* 0x0000b00001147983 */ /* 0x001ea80000100800 */
[----:B------:R-:W2:Y:S01]  /*23080*/  LDL R21, [R1+0xb4] ;  /* 0x0000b40001157983 */ /* 0x000ea20000100800 */
[----:B------:R-:W-:Y:S02]  /*23090*/  STL.64 [R1+0x3070], R4 ;  /* 0x0030700401007387 */ /* 0x000fe40000100a00 */
[----:B---3--:R-:W-:-:S02]  /*230a0*/  IMAD.MOV.U32 R8, RZ, RZ, R11 ;  /* 0x000000ffff087224 */ /* 0x008fc400078e000b */
[----:B------:R-:W-:Y:S01]  /*230b0*/  IMAD.MOV.U32 R9, RZ, RZ, R10 ;  /* 0x000000ffff097224 */ /* 0x000fe200078e000a */
[----:B--2---:R-:W-:Y:S01]  /*230c0*/  HMMA.16816.F32 R20, R24, R20, R16 ;  /* 0x000000141814723c */ /* 0x004fe20000001810 */
[----:B------:R-:W2:Y:S11]  /*230d0*/  LDL.LU.64 R16, [R1+0x3130] ;  /* 0x0031300001107983 */ /* 0x000eb60000300a00 */
[----:B------:R-:W-:Y:S11]  /*230e0*/  @!UPT UIADD3 URZ, URZ, URZ, URZ ;  /* 0x0000003f3f3ff290 */ /* 0x000ff6000fffe03f */
[----:B------:R0:W-:Y:S01]  /*230f0*/  STL.64 [R1+0x710], R20 ;  /* 0x0007101401007387 */ /* 0x0001e20000100a00 */
[----:B------:R-:W-:Y:S02]  /*23100*/  STL.64 [R1+0x718], R22 ;  /* 0x0007181601007387 */ /* 0x000fe40000100a00 */
[----:B0-----:R-:W-:Y:S02]  /*23110*/  IMAD.MOV.U32 R20, RZ, RZ, R29 ;  /* 0x000000ffff147224 */ /* 0x001fe400078e001d */
[----:B------:R-:W-:-:S05]  /*23120*/  IMAD.MOV.U32 R21, RZ, RZ, R28 ;  /* 0x000000ffff157224 */ /* 0x000fca00078e001c */
[----:B------:R-:W-:Y:S01]  /*23130*/  STL.64 [R1+0x30f8], R20 ;  /* 0x0030f81401007387 */ /* 0x000fe20000100a00 */
[----:B------:R0:W-:Y:S02]  /*23140*/  STL.64 [R1+0x3100], R8 ;  /* 0x0031000801007387 */ /* 0x0001e40000100a00 */
[----:B0-----:R-:W-:Y:S02]  /*23150*/  IMAD.MOV.U32 R8, RZ, RZ, R3 ;  /* 0x000000ffff087224 */ /* 0x001fe400078e0003 */
[----:B------:R-:W-:-:S05]  /*23160*/  IMAD.MOV.U32 R9, RZ, RZ, R2 ;  /* 0x000000ffff097224 */ /* 0x000fca00078e0002 */
[----:B------:R2:W-:Y:S02]  /*23170*/  STL.64 [R1+0x3118], R8 ;  /* 0x0031180801007387 */ /* 0x0005e40000100a00 */
[----:B--2---:R-:W-:Y:S11]  /*23180*/  HMMA.16816.F32 R8, R24, R16, R12 ;  /* 0x000000101808723c */ /* 0x004ff6000000180c */
[----:B------:R-:W-:Y:S11]  /*23190*/  @!UPT UIADD3 URZ, URZ, URZ, URZ ;  /* 0x0000003f3f3ff290 */ /* 0x000ff6000fffe03f */
[----:B------:R-:W-:Y:S01]  /*231a0*/  @!UPT UIADD3 URZ, URZ, URZ, URZ ;  /* 0x0000003f3f3ff290 */ /* 0x000fe2000fffe03f */
[----:B------:R-:W-:Y:S01]  /*231b0*/  STL.64 [R1+0x700], R8 ;  /* 0x0007000801007387 */ /* 0x000fe20000100a00 */
[----:B------:R-:W-:Y:S02]  /*231c0*/  STL.64 [R1+0x708], R10 ;  /* 0x0007080a01007387 */ /* 0x000fe40000100a00 */
[----:B------:R-:W2:Y:S02]  /*231d0*/  LDL.LU.64 R20, [R1+0x6d0] ;  /* 0x0006d00001147983 */ /* 0x000ea40000300a00 */
[----:B------:R-:W3:Y:S02]  /*231e0*/  LDL.LU.64 R22, [R1+0x6d8] ;  /* 0x0006d80001167983 */ /* 0x000ee40000300a00 */
[----:B---3--:R-:W-:Y:S01]  /*231f0*/  STL.64 [R1+0x3110], R22 ;  /* 0x0031101601007387 */ /* 0x008fe20000100a00 */
[----:B--2---:R0:W-:Y:S03]  /*23200*/  STL.64 [R1+0x3108], R20 ;  /* 0x0031081401007387 */ /* 0x0041e60000100a00 */
        /* <DEDUP_REMOVED lines=9> */
[----:B------:R-:W2:Y:S02]  /*232a0*/  LDL.LU.64 R18, [R1+0x688] ;  /* 0x0006880001127983 */ /* 0x000ea40000300a00 */
[----:B--2---:R-:W-:Y:S01]  /*232b0*/  STL.64 [R1+0x30a8], R18 ;  /* 0x0030a81201007387 */ /* 0x004fe20000100a00 */
[----:B---3--:R0:W-:Y:S03]  /*232c0*/  STL.64 [R1+0x30a0], R16 ;  /* 0x0030a01001007387 */ /* 0x0081e60000100a00 */
[----:B0-----:R-:W2:Y:S01]  /*232d0*/  LDL.LU.64 R16, [R1+0x690] ;  /* 0x0006900001107983 */ /* 0x001ea20000300a00 */
[----:B------:R-:W3:Y:S03]  /*232e0*/  LDL.LU.64 R18, [R1+0x698] ;  /* 0x0006980001127983 */ /* 0x000ee60000300a00 */
[----:B---3--:R-:W-:Y:S01]  /*232f0*/  STL.64 [R1+0x30c0], R18 ;  /* 0x0030c01201007387 */ /* 0x008fe20000100a00 */
[----:B--2---:R0:W-:Y:S03]  /*23300*/  STL.64 [R1+0x30b8], R16 ;  /* 0x0030b81001007387 */ /* 0x0041e60000100a00 */
[----:B0-----:R-:W2:Y:S01]  /*23310*/  LDL.LU.64 R16, [R1+0x6a0] ;  /* 0x0006a00001107983 */ /* 0x001ea20000300a00 */
[----:B------:R-:W3:Y:S03]  /*23320*/  LDL.LU.64 R18, [R1+0x6a8] ;  /* 0x0006a80001127983 */ /* 0x000ee60000300a00 */
[----:B---3--:R-:W-:Y:S01]  /*23330*/  STL.64 [R1+0x30d8], R18 ;  /* 0x0030d81201007387 */ /* 0x008fe20000100a00 */
[----:B--2---:R0:W-:Y:S03]  /*23340*/  STL.64 [R1+0x30d0], R16 ;  /* 0x0030d01001007387 */ /* 0x0041e60000100a00 */
[----:B0-----:R-:W2:Y:S01]  /*23350*/  LDL.LU.64 R16, [R1+0x6b0] ;  /* 0x0006b00001107983 */ /* 0x001ea20000300a00 */
[----:B------:R-:W3:Y:S02]  /*23360*/  LDL.LU.64 R18, [R1+0x6b8] ;  /* 0x0006b80001127983 */ /* 0x000ee40000300a00 */
[----:B----4-:R-:W-:-:S02]  /*23370*/  IMAD.MOV.U32 R8, RZ, RZ, R7 ;  /* 0x000000ffff087224 */ /* 0x010fc400078e0007 */
[----:B------:R-:W-:-:S07]  /*23380*/  IMAD.MOV.U32 R9, RZ, RZ, R6 ;  /* 0x000000ffff097224 */ /* 0x000fce00078e0006 */
[C---:B------:R-:W-:Y:S01]  /*23390*/  HMMA.16816.F32 R8, R24.reuse, R8, R20 ;  /* 0x000000081808723c */ /* 0x040fe20000001814 */
        /* <DEDUP_REMOVED lines=8> */
[----:B0-----:R-:W3:Y:S01]  /*23420*/  LDL.LU.64 R4, [R1+0x670] ;  /* 0x0006700001047983 */ /* 0x001ee20000300a00 */
[----:B------:R-:W3:Y:S02]  /*23430*/  LDL.LU.64 R6, [R1+0x678] ;  /* 0x0006780001067983 */ /* 0x000ee40000300a00 */
[----:B------:R-:W4:Y:S02]  /*23440*/  LDL.LU.64 R12, [R1+0x650] ;  /* 0x00065000010c7983 */ /* 0x000f240000300a00 */
[----:B------:R-:W4:Y:S01]  /*23450*/  LDL.LU.64 R14, [R1+0x658] ;  /* 0x00065800010e7983 */ /* 0x000f220000300a00 */
[----:B------:R-:W2:Y:S01]  /*23460*/  LDL.LU.64 R22, [R1+0x3128] ;  /* 0x0031280001167983 */ /* 0x000ea20000300a00 */
[----:B------:R-:W2:Y:S02]  /*23470*/  LDL.LU.64 R20, [R1+0x3120] ;  /* 0x0031200001147983 */ /* 0x000ea40000300a00 */
[----:B------:R0:W-:Y:S02]  /*23480*/  STL.64 [R1+0x6f0], R8 ;  /* 0x0006f00801007387 */ /* 0x0001e40000100a00 */
[----:B------:R2:W-:Y:S01]  /*23490*/  STL.64 [R1+0x6f8], R10 ;  /* 0x0006f80a01007387 */ /* 0x0005e20000100a00 */
        /* <DEDUP_REMOVED lines=47> */
[----:B------:R1:W-:Y:S03]  /*23790*/  STL.64 [R1+0x688], R22 ;  /* 0x0006881601007387 */ /* 0x0003e60000100a00 */
[----:B0-----:R-:W2:Y:S01]  /*237a0*/  LDL.LU.64 R20, [R1+0x110] ;  /* 0x0001100001147983 */ /* 0x001ea20000300a00 */
[----:B-1----:R-:W2:Y:S01]  /*237b0*/  LDL.LU.64 R22, [R1+0x118] ;  /* 0x0001180001167983 */ /* 0x002ea20000300a00 */
        /* <DEDUP_REMOVED lines=10> */
[----:B------:R-:W-:Y:S01]  /*23860*/  STL.64 [R1+0x660], R16 ;  /* 0x0006601001007387 */ /* 0x000fe20000100a00 */
[----:B------:R0:W-:Y:S03]  /*23870*/  STL.64 [R1+0x668], R18 ;  /* 0x0006681201007387 */ /* 0x0001e60000100a00 */
[----:B0-----:R-:W3:Y:S01]  /*23880*/  LDL.LU.64 R18, [R1+0x3068] ;  /* 0x0030680001127983 */ /* 0x001ee20000300a00 */
[----:B------:R-:W4:Y:S02]  /*23890*/  LDL.LU.64 R16, [R1+0x3060] ;  /* 0x0030600001107983 */ /* 0x000f240000300a00 */
[C---:B----4-:R-:W-:Y:S11]  /*238a0*/  HMMA.16816.F32 R12, R24.reuse, R16, R12 ;  /* 0x00000010180c723c */ /* 0x050ff6000000180c */
[----:B------:R-:W-:Y:S11]  /*238b0*/  @!UPT UIADD3 URZ, URZ, URZ, URZ ;  /* 0x0000003f3f3ff290 */ /* 0x000ff6000fffe03f */
[----:B------:R-:W-:Y:S01]  /*238c0*/  @!UPT UIADD3 URZ, URZ, URZ, URZ ;  /* 0x0000003f3f3ff290 */ /* 0x000fe2000fffe03f */
[----:B------:R0:W-:Y:S01]  /*238d0*/  STL.64 [R1+0x650], R12 ;  /* 0x0006500c01007387 */ /* 0x0001e20000100a00 */
[----:B------:R-:W-:Y:S03]  /*238e0*/  STL.64 [R1+0x658], R14 ;  /* 0x0006580e01007387 */ /* 0x000fe60000100a00 */
[----:B0-----:R-:W4:Y:S01]  /*238f0*/  LDL.LU.64 R12, [R1+0x3058] ;  /* 0x00305800010c7983 */ /* 0x001f220000300a00 */
[----:B---3--:R-:W-:Y:S02]  /*23900*/  STL.64 [R1+0x2fe8], R18 ;  /* 0x002fe81201007387 */ /* 0x008fe40000100a00 */
[----:B------:R0:W-:Y:S02]  /*23910*/  STL.64 [R1+0x2fe0], R16 ;  /* 0x002fe01001007387 */ /* 0x0001e40000100a00 */
[----:B0-----:R-:W3:Y:S01]  /*23920*/  LDL.64 R16, [R1+0x80] ;  /* 0x0000800001107983 */ /* 0x001ee20000100a00 */
[----:B----4-:R-:W-:Y:S03]  /*23930*/  HMMA.16816.F32 R8, R24, R12, R8 ;  /* 0x0000000c1808723c */ /* 0x010fe60000001808 */
[----:B---3--:R0:W-:Y:S04]  /*23940*/  STL.64 [R1+0x3038], R16 ;  /* 0x0030381001007387 */ /* 0x0081e80000100a00 */
[----:B0-----:R-:W3:Y:S01]  /*23950*/  LDL.LU.64 R16, [R1+0x630] ;  /* 0x0006300001107983 */ /* 0x001ee20000300a00 */
[----:B------:R-:W3:Y:S11]  /*23960*/  LDL.LU.64 R18, [R1+0x638] ;  /* 0x0006380001127983 */ /* 0x000ef60000300a00 */
[----:B------:R-:W-:Y:S04]  /*23970*/  @!UPT UIADD3 URZ, URZ, URZ, URZ ;  /* 0x0000003f3f3ff290 */ /* 0x000fe8000fffe03f */
[----:B------:R0:W-:Y:S02]  /*23980*/  STL.64 [R1+0x640], R8 ;  /* 0x0006400801007387 */ /* 0x0001e40000100a00 */
[----:B------:R-:W-:Y:S01]  /*23990*/  STL.64 [R1+0x648], R10 ;  /* 0x0006480a01007387 */ /* 0x000fe20000100a00 */
[----:B0-----:R-:W3:Y:S01]  /*239a0*/  LDL.LU.64 R8, [R1+0x3050] ;  /* 0x0030500001087983 */ /* 0x001ee20000300a00 */
[----:B------:R0:W-:Y:S02]  /*239b0*/  STL [R1+0x2fd4], R12 ;  /* 0x002fd40c01007387 */ /* 0x0001e40000100800 */
[----:B------:R1:W-:Y:S02]  /*239c0*/  STL [R1+0x2fd0], R13 ;  /* 0x002fd00d01007387 */ /* 0x0003e40000100800 */
[----:B0-----:R-:W-:Y:S02]  /*239d0*/  IMAD.MOV.U32 R12, RZ, RZ, R3 ;  /* 0x000000ffff0c7224 */ /* 0x001fe400078e0003 */
[----:B-1----:R-:W-:-:S05]  /*239e0*/  IMAD.MOV.U32 R13, RZ, RZ, R2 ;  /* 0x000000ffff0d7224 */ /* 0x002fca00078e0002 */
[----:B------:R0:W-:Y:S04]  /*239f0*/  STL.64 [R1+0x3048], R12 ;  /* 0x0030480c01007387 */ /* 0x0001e80000100a00 */
[----:B0-----:R-:W4:Y:S01]  /*23a00*/  LDL.LU.64 R12, [R1+0xad0] ;  /* 0x000ad000010c7983 */ /* 0x001f220000300a00 */
[----:B------:R-:W4:Y:S01]  /*23a10*/  LDL.LU.64 R14, [R1+0xad8] ;  /* 0x000ad800010e7983 */ /* 0x000f220000300a00 */
[C---:B---3--:R-:W-:Y:S11]  /*23a20*/  HMMA.16816.F32 R16, R24.reuse, R8, R16 ;  /* 0x000000081810723c */ /* 0x048ff60000001810 */
[----:B------:R-:W-:Y:S11]  /*23a30*/  @!UPT UIADD3 URZ, URZ, URZ, URZ ;  /* 0x0000003f3f3ff290 */ /* 0x000ff6000fffe03f */
[----:B------:R-:W-:Y:S01]  /*23a40*/  @!UPT UIADD3 URZ, URZ, URZ, URZ ;  /* 0x0000003f3f3ff290 */ /* 0x000fe2000fffe03f */
[----:B------:R-:W-:Y:S01]  /*23a50*/  STL.64 [R1+0x630], R16 ;  /* 0x0006301001007387 */ /* 0x000fe20000100a00 */
[----:B------:R2:W-:Y:S02]  /*23a60*/  STL.64 [R1+0x638], R18 ;  /* 0x0006381201007387 */ /* 0x0005e40000100a00 */
[----:B--2---:R-:W-:Y:S01]  /*23a70*/  HMMA.16816.F32 R16, R24, R4, R20 ;  /* 0x000000041810723c */ /* 0x004fe20000001814 */
[----:B------:R-:W0:Y:S04]  /*23a80*/  LDSM.16.MT88.4 R24, [R0+0x8180] ;  /* 0x008180000018783b */ /* 0x000e280000004200 */
[----:B------:R1:W-:Y:S04]  /*23a90*/  STL.64 [R1+0x3040], R4 ;  /* 0x0030400401007387 */ /* 0x0003e80000100a00 */
[----:B------:R-:W4:Y:S04]  /*23aa0*/  LDSM.16.MT88.4 R20, [R0+0x8100] ;  /* 0x008100000014783b */ /* 0x000f280000004200 */
[----:B-1----:R-:W2:Y:S10]  /*23ab0*/  LDL.LU.64 R4, [R1+0xac0] ;  /* 0x000ac00001047983 */ /* 0x002eb40000300a00 */
[----:B------:R1:W-:Y:S01]  /*23ac0*/  STL.64 [R1+0x110], R16 ;  /* 0x0001101001007387 */ /* 0x0003e20000100a00 */
[----:B------:R3:W-:Y:S02]  /*23ad0*/  STL.64 [R1+0x118], R18 ;  /* 0x0001181201007387 */ /* 0x0007e40000100a00 */
[----:B------:R-:W2:Y:S01]  /*23ae0*/  LDL.LU.64 R6, [R1+0xac8] ;  /* 0x000ac80001067983 */ /* 0x000ea20000300a00 */
[----:B-1----:R-:W2:Y:S01]  /*23af0*/  LDL.LU.64 R16, [R1+0xab0] ;  /* 0x000ab00001107983 */ /* 0x002ea20000300a00 */
[----:B---3--:R-:W3:Y:S03]  /*23b00*/  LDL.LU.64 R18, [R1+0xab8] ;  /* 0x000ab80001127983 */ /* 0x008ee60000300a00 */
[----:B0-----:R-:W-:Y:S01]  /*23b10*/  STL [R1+0x2f8c], R24 ;  /* 0x002f8c1801007387 */ /* 0x001fe20000100800 */
[----:B------:R0:W-:Y:S02]  /*23b20*/  STL [R1+0x2f88], R25 ;  /* 0x002f881901007387 */ /* 0x0001e40000100800 */
[----:B------:R-:W-:Y:S02]  /*23b30*/  STL [R1+0x2f84], R26 ;  /* 0x002f841a01007387 */ /* 0x000fe40000100800 */
[----:B------:R-:W-:Y:S01]  /*23b40*/  STL [R1+0x2f80], R27 ;  /* 0x002f801b01007387 */ /* 0x000fe20000100800 */
[----:B0-----:R-:W4:Y:S02]  /*23b50*/  LDL.64 R24, [R1+0xb0] ;  /* 0x0000b00001187983 */ /* 0x001f240000100a00 */
[C---:B----4-:R-:W-:Y:S11]  /*23b60*/  HMMA.16816.F32 R12, R20.reuse, R24, R12 ;  /* 0x00000018140c723c */ /* 0x050ff6000000180c */
[----:B------:R-:W-:Y:S11]  /*23b70*/  @!UPT UIADD3 URZ, URZ, URZ, URZ ;  /* 0x0000003f3f3ff290 */ /* 0x000ff6000fffe03f */
[----:B------:R-:W-:Y:S01]  /*23b80*/  @!UPT UIADD3 URZ, URZ, URZ, URZ ;  /* 0x0000003f3f3ff290 */ /* 0x000fe2000fffe03f */
[----:B------:R0:W-:Y:S01]  /*23b90*/  STL.64 [R1+0xad0], R12 ;  /* 0x000ad00c01007387 */ /* 0x0001e20000100a00 */
[----:B------:R-:W-:Y:S03]  /*23ba0*/  STL.64 [R1+0xad8], R14 ;  /* 0x000ad80e01007387 */ /* 0x000fe60000100a00 */
[----:B0-----:R-:W2:Y:S01]  /*23bb0*/  LDL.LU.64 R12, [R1+0x3048] ;  /* 0x00304800010c7983 */ /* 0x001ea20000300a00 */
[----:B------:R-:W-:Y:S02]  /*23bc0*/  IMAD.MOV.U32 R11, RZ, RZ, R25 ;  /* 0x000000ffff0b7224 */ /* 0x000fe400078e0019 */
[----:B------:R-:W-:Y:S02]  /*23bd0*/  IMAD.MOV.U32 R28, RZ, RZ, R24 ;  /* 0x000000ffff1c7224 */ /* 0x000fe400078e0018 */
[----:B------:R-:W4:Y:S01]  /*23be0*/  LDL.LU.64 R24, [R1+0xaa0] ;  /* 0x000aa00001187983 */ /* 0x000f220000300a00 */
[----:B------:R-:W4:Y:S02]  /*23bf0*/  LDL.LU.64 R26, [R1+0xaa8] ;  /* 0x000aa800011a7983 */ /* 0x000f240000300a00 */
[----:B------:R-:W-:Y:S02]  /*23c00*/  STL [R1+0x3030], R11 ;  /* 0x0030300b01007387 */ /* 0x000fe40000100800 */
[----:B------:R0:W-:Y:S02]  /*23c10*/  STL.64 [R1+0x3028], R8 ;  /* 0x0030280801007387 */ /* 0x0001e40000100a00 */
[----:B0-----:R-:W3:Y:S01]  /*23c20*/  LDL.64 R8, [R1+0x90] ;  /* 0x0000900001087983 */ /* 0x001ee20000100a00 */
[----:B------:R-:W-:Y:S01]  /*23c30*/  STL [R1+0x2f90], R28 ;  /* 0x002f901c01007387 */ /* 0x000fe20000100800 */
[C---:B--2---:R-:W-:Y:S02]  /*23c40*/  HMMA.16816.F32 R12, R20.reuse, R12, R4 ;  /* 0x0000000c140c723c */ /* 0x044fe40000001804 */
[----:B------:R-:W2:Y:S11]  /*23c50*/  LDL.LU.64 R4, [R1+0x3040] ;  /* 0x0030400001047983 */ /* 0x000eb60000300a00 */
[----:B------:R-:W-:Y:S10]  /*23c60*/  @!UPT UIADD3 URZ, URZ, URZ, URZ ;  /* 0x0000003f3f3ff290 */ /* 0x000ff4000fffe03f */
[----:B------:R0:W-:Y:S01]  /*23c70*/  STL.64 [R1+0xac0], R12 ;  /* 0x000ac00c01007387 */ /* 0x0001e20000100a00 */
[----:B------:R-:W-:Y:S03]  /*23c80*/  STL.64 [R1+0xac8], R14 ;  /* 0x000ac80e01007387 */ /* 0x000fe60000100a00 */
[----:B0-----:R-:W2:Y:S01]  /*23c90*/  LDL.64 R12, [R1+0x50] ;  /* 0x00005000010c7983 */ /* 0x001ea20000100a00 */
[C---:B---3--:R-:W-:Y:S03]  /*23ca0*/  HMMA.16816.F32 R16, R20.reuse, R8, R16 ;  /* 0x000000081410723c */ /* 0x048fe60000001810 */
[----:B--2---:R0:W-:Y:S04]  /*23cb0*/  STL.64 [R1+0x3020], R12 ;  /* 0x0030200c01007387 */ /* 0x0041e80000100a00 */
[----:B0-----:R-:W2:Y:S11]  /*23cc0*/  LDL.64 R12, [R1+0x60] ;  /* 0x00006000010c7983 */ /* 0x001eb60000100a00 */
[----:B------:R-:W-:Y:S05]  /*23cd0*/  @!UPT UIADD3 URZ, URZ, URZ, URZ ;  /* 0x0000003f3f3ff290 */ /* 0x000fea000fffe03f */
[----:B------:R0:W-:Y:S02]  /*23ce0*/  STL.64 [R1+0xab0], R16 ;  /* 0x000ab01001007387 */ /* 0x0001e40000100a00 */
[----:B------:R-:W-:Y:S01]  /*23cf0*/  STL.64 [R1+0xab8], R18 ;  /* 0x000ab81201007387 */ /* 0x000fe20000100a00 */
[----:B0-----:R-:W4:Y:S01]  /*23d00*/  LDL.LU.64 R16, [R1+0x3038] ;  /* 0x0030380001107983 */ /* 0x001f220000300a00 */
[----:B------:R-:W-:Y:S02]  /*23d10*/  IMAD.MOV.U32 R0, RZ, RZ, R9 ;  /* 0x000000ffff007224 */ /* 0x000fe400078e0009 */
[----:B------:R-:W-:Y:S02]  /*23d20*/  IMAD.MOV.U32 R2, RZ, RZ, R8 ;  /* 0x000000ffff027224 */ /* 0x000fe400078e0008 */
[----:B------:R-:W3:Y:S01]  /*23d30*/  LDL.LU.64 R8, [R1+0xa90] ;  /* 0x000a900001087983 */ /* 0x000ee20000300a00 */
[----:B------:R-:W3:Y:S02]  /*23d40*/  LDL.LU.64 R10, [R1+0xa98] ;  /* 0x000a9800010a7983 */ /* 0x000ee40000300a00 */
[----:B------:R-:W-:Y:S02]  /*23d50*/  STL [R1+0x2fcc], R0 ;  /* 0x002fcc0001007387 */ /* 0x000fe40000100800 */
[----:B------:R-:W-:Y:S01]  /*23d60*/  STL [R1+0x2fc8], R2 ;  /* 0x002fc80201007387 */ /* 0x000fe20000100800 */
[----:B----4-:R-:W-:Y:S01]  /*23d70*/  HMMA.16816.F32 R24, R20, R16, R24 ;  /* 0x000000101418723c */ /* 0x010fe20000001818 */
[----:B------:R-:W-:-:S02]  /*23d80*/  IMAD.MOV.U32 R6, RZ, RZ, R16 ;  /* 0x000000ffff067224 */ /* 0x000fc400078e0010 */
[----:B------:R-:W-:Y:S11]  /*23d90*/  IMAD.MOV.U32 R3, RZ, RZ, R17 ;  /* 0x000000ffff037224 */ /* 0x000ff600078e0011 */
[----:B------:R-:W-:Y:S09]  /*23da0*/  @!UPT UIADD3 URZ, URZ, URZ, URZ ;  /* 0x0000003f3f3ff290 */ /* 0x000ff2000fffe03f */
[----:B------:R0:W-:Y:S01]  /*23db0*/  STL.64 [R1+0xaa0], R24 ;  /* 0x000aa01801007387 */ /* 0x0001e20000100a00 */
[----:B------:R1:W-:Y:S03]  /*23dc0*/  STL.64 [R1+0xaa8], R26 ;  /* 0x000aa81a01007387 */ /* 0x0003e60000100a00 */
[----:B0-----:R-:W2:Y:S01]  /*23dd0*/  LDL.LU.64 R24, [R1+0xa80] ;  /* 0x000a800001187983 */ /* 0x001ea20000300a00 */
[----:B-1----:R-:W2:Y:S02]  /*23de0*/  LDL.LU.64 R26, [R1+0xa88] ;  /* 0x000a8800011a7983 */ /* 0x002ea40000300a00 */
[----:B------:R-:W4:Y:S02]  /*23df0*/  LDL.64 R16, [R1+0x10] ;  /* 0x0000100001107983 */ /* 0x000f240000100a00 */
[----:B----4-:R0:W-:Y:S04]  /*23e00*/  STL.64 [R1+0x2ff8], R16 ;  /* 0x002ff81001007387 */ /* 0x0101e80000100a00 */
[----:B0-----:R-:W4:Y:S04]  /*23e10*/  LDL.64 R16, [R1+0x20] ;  /* 0x0000200001107983 */ /* 0x001f280000100a00 */
[----:B----4-:R0:W-:Y:S04]  /*23e20*/  STL.64 [R1+0x3010], R16 ;  /* 0x0030101001007387 */ /* 0x0101e80000100a00 */
[----:B0-----:R-:W4:Y:S04]  /*23e30*/  LDL.64 R16, [R1+0x30] ;  /* 0x0000300001107983 */ /* 0x001f280000100a00 */
[----:B----4-:R0:W-:Y:S04]  /*23e40*/  STL.64 [R1+0x3018], R16 ;  /* 0x0030181001007387 */ /* 0x0101e80000100a00 */
[----:B0-----:R-:W3:Y:S01]  /*23e50*/  LDL.64 R16, [R1+0x70] ;  /* 0x0000700001107983 */ /* 0x001ee20000100a00 */
[----:B------:R-:W-:Y:S01]  /*23e60*/  STL [R1+0x2fd8], R3 ;  /* 0x002fd80301007387 */ /* 0x000fe20000100800 */
[C---:B---3--:R-:W-:Y:S11]  /*23e70*/  HMMA.16816.F32 R8, R20.reuse, R16, R8 ;  /* 0x000000101408723c */ /* 0x048ff60000001808 */
[----:B------:R-:W-:Y:S11]  /*23e80*/  @!UPT UIADD3 URZ, URZ, URZ, URZ ;  /* 0x0000003f3f3ff290 */ /* 0x000ff6000fffe03f */
[----:B------:R-:W-:Y:S01]  /*23e90*/  @!UPT UIADD3 URZ, URZ, URZ, URZ ;  /* 0x0000003f3f3ff290 */ /* 0x000fe2000fffe03f */
[----:B------:R-:W-:Y:S01]  /*23ea0*/  STL.64 [R1+0xa90], R8 ;  /* 0x000a900801007387 */ /* 0x000fe20000100a00 */
[----:B------:R0:W-:Y:S03]  /*23eb0*/  STL.64 [R1+0xa98], R10 ;  /* 0x000a980a01007387 */ /* 0x0001e60000100a00 */
[----:B0-----:R-:W3:Y:S01]  /*23ec0*/  LDL.LU R11, [R1+0x3030] ;  /* 0x00303000010b7983 */ /* 0x001ee20000300800 */
[----:B------:R-:W4:Y:S02]  /*23ed0*/  LDL.LU.64 R8, [R1+0x3028] ;  /* 0x0030280001087983 */ /* 0x000f240000300a00 */
[----:B------:R-:W-:Y:S02]  /*23ee0*/  IMAD.MOV.U32 R10, RZ, RZ, R16 ;  /* 0x000000ffff0a7224 */ /* 0x000fe400078e0010 */
[----:B------:R-:W-:Y:S02]  /*23ef0*/  IMAD.MOV.U32 R7, RZ, RZ, R17 ;  /* 0x000000ffff077224 */ /* 0x000fe400078e0011 */
[----:B------:R-:W4:Y:S01]  /*23f00*/  LDL.LU.64 R16, [R1+0xa60] ;  /* 0x000a600001107983 */ /* 0x000f220000300a00 */
[----:B------:R-:W4:Y:S01]  /*23f10*/  LDL.LU.64 R18, [R1+0xa68] ;  /* 0x000a680001127983 */ /* 0x000f220000300a00 */
[----:B--2---:R-:W-:Y:S02]  /*23f20*/  HMMA.16816.F32 R24, R20, R12, R24 ;  /* 0x0000000c1418723c */ /* 0x004fe40000001818 */
[----:B---3--:R-:W-:Y:S01]  /*23f30*/  STL.64 [R1+0x2fc0], R10 ;  /* 0x002fc00a01007387 */ /* 0x008fe20000100a00 */
[----:B----4-:R0:W-:Y:S03]  /*23f40*/  STL.64 [R1+0x2fb8], R8 ;  /* 0x002fb80801007387 */ /* 0x0101e60000100a00 */
[----:B0-----:R-:W2:Y:S01]  /*23f50*/  LDL.64 R8, [R1] ;  /* 0x0000000001087983 */ /* 0x001ea20000100a00 */
[----:B------:R-:W-:-:S03]  /*23f60*/  IMAD.MOV.U32 R29, RZ, RZ, R13 ;  /* 0x000000ffff1d7224 */ /* 0x000fc600078e000d */
[----:B--2---:R0:W-:Y:S04]  /*23f70*/  STL.64 [R1+0x2ff0], R8 ;  /* 0x002ff00801007387 */ /* 0x0041e80000100a00 */
[----:B0-----:R-:W2:Y:S01]  /*23f80*/  LDL.LU.64 R8, [R1+0xa70] ;  /* 0x000a700001087983 */ /* 0x001ea20000300a00 */
[----:B------:R-:W2:Y:S02]  /*23f90*/  LDL.LU.64 R10, [R1+0xa78] ;  /* 0x000a7800010a7983 */ /* 0x000ea40000300a00 */
[----:B------:R-:W-:Y:S02]  /*23fa0*/  STL.64 [R1+0x2fb0], R6 ;  /* 0x002fb00601007387 */ /* 0x000fe40000100a00 */
[----:B------:R0:W-:Y:S02]  /*23fb0*/  STL.64 [R1+0x2fa8], R4 ;  /* 0x002fa80401007387 */ /* 0x0001e40000100a00 */
[----:B0-----:R-:W3:Y:S02]  /*23fc0*/  LDL.64 R4, [R1+0x40] ;  /* 0x0000400001047983 */ /* 0x001ee40000100a00 */
[----:B------:R-:W-:Y:S02]  /*23fd0*/  STL.64 [R1+0xa80], R24 ;  /* 0x000a801801007387 */ /* 0x000fe40000100a00 */
[----:B------:R0:W-:Y:S02]  /*23fe0*/  STL.64 [R1+0xa88], R26 ;  /* 0x000a881a01007387 */ /* 0x0001e40000100a00 */
[----:B0-----:R-:W-:-:S02]  /*23ff0*/  IMAD.MOV.U32 R27, RZ, RZ, R12 ;  /* 0x000000ffff1b7224 */ /* 0x001fc400078e000c */
[----:B------:R-:W2:Y:S01]  /*24000*/  LDL.LU.64 R12, [R1+0x3020] ;  /* 0x00302000010c7983 */ /* 0x000ea20000300a00 */
[----:B------:R-:W-:Y:S01]  /*24010*/  STL [R1+0x2fdc], R29 ;  /* 0x002fdc1d01007387 */ /* 0x000fe20000100800 */
[C---:B--2---:R-:W-:Y:S01]  /*24020*/  HMMA.16816.F32 R8, R20.reuse, R12, R8 ;  /* 0x0000000c1408723c */ /* 0x044fe20000001808 */
[----:B------:R-:W-:Y:S02]  /*24030*/  IMAD.MOV.U32 R25, RZ, RZ, R12 ;  /* 0x000000ffff197224 */ /* 0x000fe400078e000c */
[----:B------:R-:W-:Y:S11]  /*24040*/  IMAD.MOV.U32 R26, RZ, RZ, R13 ;  /* 0x000000ffff1a7224 */ /* 0x000ff600078e000d */
[----:B------:R-:W-:Y:S09]  /*24050*/  @!UPT UIADD3 URZ, URZ, URZ, URZ ;  /* 0x0000003f3f3ff290 */ /* 0x000ff2000fffe03f */
[----:B------:R0:W-:Y:S01]  /*24060*/  STL.64 [R1+0xa70], R8 ;  /* 0x000a700801007387 */ /* 0x0001e20000100a00 */
[----:B------:R1:W-:Y:S02]  /*24070*/  STL.64 [R1+0xa78], R10 ;  /* 0x000a780a01007387 */ /* 0x0003e40000100a00 */
[----:B------:R-:W2:Y:S02]  /*24080*/  LDL.LU.64 R12, [R1+0xa50] ;  /* 0x000a5000010c7983 */ /* 0x000ea40000300a00 */
[----:B------:R-:W2:Y:S01]  /*24090*/  LDL.LU.64 R14, [R1+0xa58] ;  /* 0x000a5800010e7983 */ /* 0x000ea20000300a00 */
[----:B0-----:R-:W4:Y:S01]  /*240a0*/  LDL.LU.64 R8, [R1+0xa30] ;  /* 0x000a300001087983 */ /* 0x001f220000300a00 */
[----:B-1----:R-:W2:Y:S01]  /*240b0*/  LDL.LU.64 R10, [R1+0xa38] ;  /* 0x000a3800010a7983 */ /* 0x002ea20000300a00 */
[C---:B---3--:R-:W-:Y:S02]  /*240c0*/  HMMA.16816.F32 R16, R20.reuse, R4, R16 ;  /* 0x000000041410723c */ /* 0x048fe40000001810 */
[----:B--2---:R-:W-:Y:S01]  /*240d0*/  STL.64 [R1+0x3008], R10 ;  /* 0x0030080a01007387 */ /* 0x004fe20000100a00 */
[----:B----4-:R0:W-:Y:S03]  /*240e0*/  STL.64 [R1+0x3000], R8 ;  /* 0x0030000801007387 */ /* 0x0101e60000100a00 */
[----:B0-----:R-:W2:Y:S01]  /*240f0*/  LDL.LU.64 R8, [R1+0xa40] ;  /* 0x000a400001087983 */ /* 0x001ea20000300a00 */
[----:B------:R-:W2:Y:S11]  /*24100*/  LDL.LU.64 R10, [R1+0xa48] ;  /* 0x000a4800010a7983 */ /* 0x000eb60000300a00 */
[----:B------:R-:W-:Y:S05]  /*24110*/  @!UPT UIADD3 URZ, URZ, URZ, URZ ;  /* 0x0000003f3f3ff290 */ /* 0x000fea000fffe03f */
[----:B------:R0:W-:Y:S02]  /*24120*/  STL.64 [R1+0xa60], R16 ;  /* 0x000a601001007387 */ /* 0x0001e40000100a00 */
[----:B------:R-:W-:Y:S01]  /*24130*/  STL.64 [R1+0xa68], R18 ;  /* 0x000a681201007387 */ /* 0x000fe20000100a00 */
[----:B0-----:R-:W3:Y:S01]  /*24140*/  LDL.LU.64 R16, [R1+0x3018] ;  /* 0x0030180001107983 */ /* 0x001ee20000300a00 */
[----:B------:R-:W-:Y:S02]  /*24150*/  IMAD.MOV.U32 R24, RZ, RZ, R5 ;  /* 0x000000ffff187224 */ /* 0x000fe400078e0005 */
[----:B------:R-:W-:Y:S02]  /*24160*/  IMAD.MOV.U32 R28, RZ, RZ, R4 ;  /* 0x000000ffff1c7224 */ /* 0x000fe400078e0004 */
[----:B------:R-:W4:Y:S01]  /*24170*/  LDL.LU.64 R4, [R1+0xa10] ;  /* 0x000a100001047983 */ /* 0x000f220000300a00 */
[----:B------:R-:W4:Y:S02]  /*24180*/  LDL.LU.64 R6, [R1+0xa18] ;  /* 0x000a180001067983 */ /* 0x000f240000300a00 */
[----:B------:R-:W-:Y:S02]  /*24190*/  STL.64 [R1+0x2fa0], R26 ;  /* 0x002fa01a01007387 */ /* 0x000fe40000100a00 */
[----:B------:R0:W-:Y:S02]  /*241a0*/  STL.64 [R1+0x2f98], R24 ;  /* 0x002f981801007387 */ /* 0x0001e40000100a00 */
[----:B0-----:R-:W2:Y:S01]  /*241b0*/  LDL.LU.64 R24, [R1+0xa20] ;  /* 0x000a200001187983 */ /* 0x001ea20000300a00 */
[----:B------:R-:W2:Y:S01]  /*241c0*/  LDL.LU.64 R26, [R1+0xa28] ;  /* 0x000a2800011a7983 */ /* 0x000ea20000300a00 */
[C---:B---3--:R-:W-:Y:S11]  /*241d0*/  HMMA.16816.F32 R12, R20.reuse, R16, R12 ;  /* 0x00000010140c723c */ /* 0x048ff6000000180c */
[----:B------:R-:W-:Y:S11]  /*241e0*/  @!UPT UIADD3 URZ, URZ, URZ, URZ ;  /* 0x0000003f3f3ff290 */ /* 0x000ff6000fffe03f */
[----:B------:R-:W-:Y:S01]  /*241f0*/  @!UPT UIADD3 URZ, URZ, URZ, URZ ;  /* 0x0000003f3f3ff290 */ /* 0x000fe2000fffe03f */
[----:B------:R-:W-:Y:S01]  /*24200*/  STL.64 [R1+0xa50], R12 ;  /* 0x000a500c01007387 */ /* 0x000fe20000100a00 */
[----:B------:R0:W-:Y:S02]  /*24210*/  STL.64 [R1+0xa58], R14 ;  /* 0x000a580e01007387 */ /* 0x0001e40000100a00 */
[----:B0-----:R-:W-:Y:S02]  /*24220*/  IMAD.MOV.U32 R15, RZ, RZ, R16 ;  /* 0x000000ffff0f7224 */ /* 0x001fe400078e0010 */
[----:B------:R-:W-:Y:S02]  /*24230*/  IMAD.MOV.U32 R14, RZ, RZ, R17 ;  /* 0x000000ffff0e7224 */ /* 0x000fe400078e0011 */
[----:B------:R-:W2:Y:S02]  /*24240*/  LDL.LU.64 R16, [R1+0x3010] ;  /* 0x0030100001107983 */ /* 0x000ea40000300a00 */
[----:B--2---:R-:W-:Y:S01]  /*24250*/  HMMA.16816.F32 R8, R20, R16, R8 ;  /* 0x000000101408723c */ /* 0x004fe20000001808 */
[----:B------:R-:W-:-:S02]  /*24260*/  IMAD.MOV.U32 R0, RZ, RZ, R16 ;  /* 0x000000ffff007224 */ /* 0x000fc400078e0010 */
[----:B------:R-:W-:Y:S11]  /*24270*/  IMAD.MOV.U32 R2, RZ, RZ, R17 ;  /* 0x000000ffff027224 */ /* 0x000ff600078e0011 */
[----:B------:R-:W-:Y:S09]  /*24280*/  @!UPT UIADD3 URZ, URZ, URZ, URZ ;  /* 0x0000003f3f3ff290 */ /* 0x000ff2000fffe03f */
[----:B------:R-:W-:Y:S01]  /*24290*/  STL.64 [R1+0xa40], R8 ;  /* 0x000a400801007387 */ /* 0x000fe20000100a00 */
[----:B------:R0:W-:Y:S03]  /*242a0*/  STL.64 [R1+0xa48], R10 ;  /* 0x000a480a01007387 */ /* 0x0001e60000100a00 */
[----:B0-----:R-:W2:Y:S01]  /*242b0*/  LDL.LU.64 R10, [R1+0x3008] ;  /* 0x00300800010a7983 */ /* 0x001ea20000300a00 */
[----:B------:R-:W2:Y:S02]  /*242c0*/  LDL.LU.64 R8, [R1+0x3000] ;  /* 0x0030000001087983 */ /* 0x000ea40000300a00 */
[----:B------:R-:W2:Y:S02]  /*242d0*/  LDL.LU.64 R16, [R1+0x2ff8] ;  /* 0x002ff80001107983 */ /* 0x000ea40000300a00 */
[----:B--2---:R-:W-:Y:S01]  /*242e0*/  HMMA.16816.F32 R8, R20, R16, R8 ;  /* 0x000000101408723c */ /* 0x004fe20000001808 */
[----:B------:R-:W-:-:S02]  /*242f0*/  IMAD.MOV.U32 R12, RZ, RZ, R16 ;  /* 0x000000ffff0c7224 */ /* 0x000fc400078e0010 */
[----:B------:R-:W-:Y:S11]  /*24300*/  IMAD.MOV.U32 R13, RZ, RZ, R17 ;  /* 0x000000ffff0d7224 */ /* 0x000ff600078e0011 */
[----:B------:R-:W-:Y:S09]  /*24310*/  @!UPT UIADD3 URZ, URZ, URZ, URZ ;  /* 0x0000003f3f3ff290 */ /* 0x000ff2000fffe03f */
[----:B------:R0:W-:Y:S01]  /*24320*/  STL.64 [R1+0xa30], R8 ;  /* 0x000a300801007387 */ /* 0x0001e20000100a00 */
[----:B------:R1:W-:Y:S03]  /*24330*/  STL.64 [R1+0xa38], R10 ;  /* 0x000a380a01007387 */ /* 0x0003e60000100a00 */
[----:B0-----:R-:W2:Y:S01]  /*24340*/  LDL.LU.64 R8, [R1+0x2ff0] ;  /* 0x002ff00001087983 */ /* 0x001ea20000300a00 */
[----:B------:R-:W3:Y:S02]  /*24350*/  LDL.LU.64 R18, [R1+0x2fe8] ;  /* 0x002fe80001127983 */ /* 0x000ee40000300a00 */
[----:B------:R-:W4:Y:S01]  /*24360*/  LDL.LU.64 R16, [R1+0x2fe0] ;  /* 0x002fe00001107983 */ /* 0x000f220000300a00 */
[C---:B--2---:R-:W-:Y:S08]  /*24370*/  HMMA.16816.F32 R24, R20.reuse, R8, R24 ;  /* 0x000000081418723c */ /* 0x044ff00000001818 */
[----:B----4-:R-:W-:Y:S01]  /*24380*/  HMMA.16816.F32 R4, R20, R16, R4 ;  /* 0x000000101404723c */ /* 0x010fe20000001804 */
[----:B------:R-:W-:-:S02]  /*24390*/  IMAD.MOV.U32 R29, RZ, RZ, R8 ;  /* 0x000000ffff1d7224 */ /* 0x000fc400078e0008 */
[----:B------:R-:W-:Y:S11]  /*243a0*/  IMAD.MOV.U32 R3, RZ, RZ, R9 ;  /* 0x000000ffff037224 */ /* 0x000ff600078e0009 */
[----:B------:R-:W-:Y:S01]  /*243b0*/  @!UPT UIADD3 URZ, URZ, URZ, URZ ;  /* 0x0000003f3f3ff290 */ /* 0x000fe2000fffe03f */
[----:B------:R-:W-:Y:S01]  /*243c0*/  STL.64 [R1+0xa20], R24 ;  /* 0x000a201801007387 */ /* 0x000fe20000100a00 */
[----:B------:R-:W-:Y:S02]  /*243d0*/  STL.64 [R1+0xa28], R26 ;  /* 0x000a281a01007387 */ /* 0x000fe40000100a00 */
[----:B------:R-:W2:Y:S02]  /*243e0*/  LDL.LU.64 R8, [R1+0xa00] ;  /* 0x000a000001087983 */ /* 0x000ea40000300a00 */
[----:B-1----:R-:W2:Y:S03]  /*243f0*/  LDL.LU.64 R10, [R1+0xa08] ;  /* 0x000a0800010a7983 */ /* 0x002ea60000300a00 */
[----:B------:R0:W-:Y:S01]  /*24400*/  STL.64 [R1+0xa10], R4 ;  /* 0x000a100401007387 */ /* 0x0001e20000100a00 */
[----:B------:R1:W-:Y:S03]  /*24410*/  STL.64 [R1+0xa18], R6 ;  /* 0x000a180601007387 */ /* 0x0003e60000100a00 */
[----:B0-----:R-:W4:Y:S01]  /*24420*/  LDL.LU.64 R4, [R1+0x9f0] ;  /* 0x0009f00001047983 */ /* 0x001f220000300a00 */
[----:B-1----:R-:W4:Y:S02]  /*24430*/  LDL.LU.64 R6, [R1+0x9f8] ;  /* 0x0009f80001067983 */ /* 0x002f240000300a00 */
[----:B------:R-:W2:Y:S02]  /*24440*/  LDL.LU.64 R24, [R1+0x510] ;  /* 0x0005100001187983 */ /* 0x000ea40000300a00 */
[----:B------:R-:W2:Y:S01]  /*24450*/  LDL.LU.64 R26, [R1+0x518] ;  /* 0x00051800011a7983 */ /* 0x000ea20000300a00 */
[----:B---3--:R-:W-:Y:S01]  /*24460*/  STL.64 [R1+0x2eb8], R18 ;  /* 0x002eb81201007387 */ /* 0x008fe20000100a00 */
[----:B------:R0:W-:Y:S02]  /*24470*/  STL.64 [R1+0x2eb0], R16 ;  /* 0x002eb01001007387 */ /* 0x0001e40000100a00 */
[----:B0-----:R-:W-:-:S02]  /*24480*/  IMAD.MOV.U32 R16, RZ, RZ, R29 ;  /* 0x000000ffff107224 */ /* 0x001fc400078e001d */
[----:B------:R-:W-:Y:S01]  /*24490*/  IMAD.MOV.U32 R17, RZ, RZ, R3 ;  /* 0x000000ffff117224 */ /* 0x000fe200078e0003 */
[----:B------:R-:W3:Y:S01]  /*244a0*/  LDL.LU R29, [R1+0x2fdc] ;  /* 0x002fdc00011d7983 */ /* 0x000ee20000300800 */
[----:B------:R-:W2:Y:S03]  /*244b0*/  LDL.LU R3, [R1+0x2fd8] ;  /* 0x002fd80001037983 */ /* 0x000ea60000300800 */
[----:B------:R0:W-:Y:S02]  /*244c0*/  STL.64 [R1+0x2ec8], R16 ;  /* 0x002ec81001007387 */ /* 0x0001e40000100a00 */
[----:B0-----:R-:W-:Y:S02]  /*244d0*/  IMAD.MOV.U32 R16, RZ, RZ, R12 ;  /* 0x000000ffff107224 */ /* 0x001fe400078e000c */
[----:B------:R-:W-:Y:S01]  /*244e0*/  IMAD.MOV.U32 R17, RZ, RZ, R13 ;  /* 0x000000ffff117224 */ /* 0x000fe200078e000d */
[----:B------:R-:W2:Y:S01]  /*244f0*/  LDL.LU R12, [R1+0x2fd4] ;  /* 0x002fd400010c7983 */ /* 0x000ea20000300800 */
[----:B------:R-:W2:Y:S03]  /*24500*/  LDL.LU R13, [R1+0x2fd0] ;  /* 0x002fd000010d7983 */ /* 0x000ea60000300800 */
[----:B------:R0:W-:Y:S02]  /*24510*/  STL.64 [R1+0x2ee0], R16 ;  /* 0x002ee01001007387 */ /* 0x0001e40000100a00 */
[----:B0-----:R-:W-:-:S02]  /*24520*/  IMAD.MOV.U32 R16, RZ, RZ, R0 ;  /* 0x000000ffff107224 */ /* 0x001fc400078e0000 */
[----:B------:R-:W-:Y:S01]  /*24530*/  IMAD.MOV.U32 R17, RZ, RZ, R2 ;  /* 0x000000ffff117224 */ /* 0x000fe200078e0002 */
[----:B------:R-:W3:Y:S01]  /*24540*/  LDL.LU R0, [R1+0x2fcc] ;  /* 0x002fcc0001007983 */ /* 0x000ee20000300800 */
[----:B------:R-:W3:Y:S03]  /*24550*/  LDL.LU R2, [R1+0x2fc8] ;  /* 0x002fc80001027983 */ /* 0x000ee60000300800 */
[----:B------:R0:W-:Y:S04]  /*24560*/  STL.64 [R1+0x2ef8], R16 ;  /* 0x002ef81001007387 */ /* 0x0001e80000100a00 */
[----:B0-----:R-:W3:Y:S04]  /*24570*/  LDL R16, [R1+0xa0] ;  /* 0x0000a00001107983 */ /* 0x001ee80000100800 */
[----:B------:R-:W3:Y:S01]  /*24580*/  LDL R17, [R1+0xa4] ;  /* 0x0000a40001117983 */ /* 0x000ee20000100800 */
[C---:B--2---:R-:W-:Y:S11]  /*24590*/  HMMA.16816.F32 R8, R20.reuse, R12, R8 ;  /* 0x0000000c1408723c */ /* 0x044ff60000001808 */
[----:B------:R-:W-:Y:S11]  /*245a0*/  @!UPT UIADD3 URZ, URZ, URZ, URZ ;  /* 0x0000003f3f3ff290 */ /* 0x000ff6000fffe03f */
[----:B------:R-:W-:Y:S01]  /*245b0*/  @!UPT UIADD3 URZ, URZ, URZ, URZ ;  /* 0x0000003f3f3ff290 */ /* 0x000fe2000fffe03f */
[----:B------:R-:W-:Y:S01]  /*245c0*/  STL.64 [R1+0xa00], R8 ;  /* 0x000a000801007387 */ /* 0x000fe20000100a00 */
[----:B------:R0:W-:Y:S03]  /*245d0*/  STL.64 [R1+0xa08], R10 ;  /* 0x000a080a01007387 */ /* 0x0001e60000100a00 */
[----:B0-----:R-:W2:Y:S01]  /*245e0*/  LDL.LU.64 R10, [R1+0x2fc0] ;  /* 0x002fc000010a7983 */ /* 0x001ea20000300a00 */
        /* <DEDUP_REMOVED lines=9> */
[----:B------:R0:W-:Y:S01]  /*24680*/  STL.64 [R1+0x2ea0], R8 ;  /* 0x002ea00801007387 */ /* 0x0001e20000100a00 */
[----:B--2---:R-:W-:Y:S01]  /*24690*/  HMMA.16816.F32 R20, R20, R4, R24 ;  /* 0x000000041414723c */ /* 0x004fe20000001818 */
[----:B------:R-:W2:Y:S01]  /*246a0*/  LDL.LU.64 R26, [R1+0x2fa0] ;  /* 0x002fa000011a7983 */ /* 0x000ea20000300a00 */
[----:B------:R-:W2:Y:S02]  /*246b0*/  LDL.LU.64 R24, [R1+0x2f98] ;  /* 0x002f980001187983 */ /* 0x000ea40000300a00 */
[----:B0-----:R-:W-:Y:S11]  /*246c0*/  IMAD.MOV.U32 R8, RZ, RZ, R10 ;  /* 0x000000ffff087224 */ /* 0x001ff600078e000a */
[----:B------:R-:W-:Y:S08]  /*246d0*/  @!UPT UIADD3 URZ, URZ, URZ, URZ ;  /* 0x0000003f3f3ff290 */ /* 0x000ff0000fffe03f */
[----:B------:R0:W-:Y:S01]  /*246e0*/  STL.64 [R1+0x510], R20 ;  /* 0x0005101401007387 */ /* 0x0001e20000100a00 */
[----:B------:R-:W-:Y:S02]  /*246f0*/  STL.64 [R1+0x518], R22 ;  /* 0x0005181601007387 */ /* 0x000fe40000100a00 */
[----:B------:R-:W3:Y:S02]  /*24700*/  LDL.LU.64 R12, [R1+0x300] ;  /* 0x00030000010c7983 */ /* 0x000ee40000300a00 */
[----:B0-----:R-:W-:Y:S02]  /*24710*/  IMAD.MOV.U32 R20, RZ, RZ, R15 ;  /* 0x000000ffff147224 */ /* 0x001fe400078e000f */
[----:B------:R-:W-:Y:S02]  /*24720*/  IMAD.MOV.U32 R21, RZ, RZ, R14 ;  /* 0x000000ffff157224 */ /* 0x000fe400078e000e */
[----:B------:R-:W3:Y:S03]  /*24730*/  LDL.LU.64 R14, [R1+0x308] ;  /* 0x00030800010e7983 */ /* 0x000ee60000300a00 */
[----:B------:R0:W-:Y:S02]  /*24740*/  STL.64 [R1+0x2f00], R20 ;  /* 0x002f001401007387 */ /* 0x0001e40000100a00 */
[----:B0-----:R-:W-:-:S02]  /*24750*/  IMAD.MOV.U32 R20, RZ, RZ, R28 ;  /* 0x000000ffff147224 */ /* 0x001fc400078e001c */
[----:B------:R-:W3:Y:S01]  /*24760*/  LDL.LU R28, [R1+0x2f90] ;  /* 0x002f9000011c7983 */ /* 0x000ee20000300800 */
[----:B----4-:R-:W-:Y:S02]  /*24770*/  IMAD.MOV.U32 R9, RZ, RZ, R7 ;  /* 0x000000ffff097224 */ /* 0x010fe400078e0007 */
[----:B--2---:R-:W-:Y:S02]  /*24780*/  IMAD.MOV.U32 R21, RZ, RZ, R24 ;  /* 0x000000ffff157224 */ /* 0x004fe400078e0018 */
[----:B------:R-:W2:Y:S03]  /*24790*/  LDL.LU R24, [R1+0x2f8c] ;  /* 0x002f8c0001187983 */ /* 0x000ea60000300800 */
[----:B------:R0:W-:Y:S02]  /*247a0*/  STL.64 [R1+0x2f18], R20 ;  /* 0x002f181401007387 */ /* 0x0001e40000100a00 */
[----:B0-----:R-:W-:-:S02]  /*247b0*/  IMAD.MOV.U32 R20, RZ, RZ, R25 ;  /* 0x000000ffff147224 */ /* 0x001fc400078e0019 */
[----:B------:R-:W-:Y:S01]  /*247c0*/  IMAD.MOV.U32 R21, RZ, RZ, R26 ;  /* 0x000000ffff157224 */ /* 0x000fe200078e001a */
[----:B------:R-:W2:Y:S01]  /*247d0*/  LDL.LU R25, [R1+0x2f88] ;  /* 0x002f880001197983 */ /* 0x000ea20000300800 */
[----:B------:R-:W2:Y:S03]  /*247e0*/  LDL.LU R26, [R1+0x2f84] ;  /* 0x002f8400011a7983 */ /* 0x000ea60000300800 */
[----:B------:R0:W-:Y:S02]  /*247f0*/  STL.64 [R1+0x2f30], R20 ;  /* 0x002f301401007387 */ /* 0x0001e40000100a00 */
[----:B0-----:R-:W-:Y:S02]  /*24800*/  IMAD.MOV.U32 R20, RZ, RZ, R27 ;  /* 0x000000ffff147224 */ /* 0x001fe400078e001b */
[----:B---3--:R-:W-:Y:S01]  /*24810*/  IMAD.MOV.U32 R21, RZ, RZ, R29 ;  /* 0x000000ffff157224 */ /* 0x008fe200078e001d */
[----:B------:R-:W2:Y:S04]  /*24820*/  LDL.LU R27, [R1+0x2f80] ;  /* 0x002f8000011b7983 */ /* 0x000ea80000300800 */
[----:B------:R0:W-:Y:S01]  /*24830*/  STL.64 [R1+0x2f48], R20 ;  /* 0x002f481401007387 */ /* 0x0001e20000100a00 */
[----:B------:R1:W-:Y:S02]  /*24840*/  STL.64 [R1+0x2f50], R8 ;  /* 0x002f500801007387 */ /* 0x0003e40000100a00 */
[----:B0-----:R-:W-:Y:S01]  /*24850*/  IMAD.MOV.U32 R21, RZ, RZ, R11 ;  /* 0x000000ffff157224 */ /* 0x001fe200078e000b */
[----:B-1----:R-:W2:Y:S01]  /*24860*/  LDL.LU.64 R8, [R1+0x310] ;  /* 0x0003100001087983 */ /* 0x002ea20000300a00 */
[----:B------:R-:W2:Y:S02]  /*24870*/  LDL.LU.64 R10, [R1+0x318] ;  /* 0x00031800010a7983 */ /* 0x000ea40000300a00 */
[----:B------:R-:W-:-:S02]  /*24880*/  IMAD.MOV.U32 R20, RZ, RZ, R28 ;  /* 0x000000ffff147224 */ /* 0x000fc400078e001c */
[----:B------:R0:W-:Y:S05]  /*24890*/  STL.64 [R1+0x2ea8], R4 ;  /* 0x002ea80401007387 */ /* 0x0001ea0000100a00 */
[----:B--2---:R-:W-:Y:S07]  /*248a0*/  HMMA.16816.F32 R20, R24, R20, R8 ;  /* 0x000000141814723c */ /* 0x004fee0000001808 */
[----:B------:R-:W-:-:S02]  /*248b0*/  IMAD.MOV.U32 R8, RZ, RZ, R6 ;  /* 0x000000ffff087224 */ /* 0x000fc400078e0006 */
[----:B0-----:R-:W-:Y:S01]  /*248c0*/  HMMA.16816.F32 R4, R24, R16, R12 ;  /* 0x000000101804723c */ /* 0x001fe2000000180c */
[----:B------:R-:W-:Y:S11]  /*248d0*/  IMAD.MOV.U32 R9, RZ, RZ, R3 ;  /* 0x000000ffff097224 */ /* 0x000ff600078e0003 */
[----:B------:R-:W-:Y:S02]  /*248e0*/  @!UPT UIADD3 URZ, URZ, URZ, URZ ;  /* 0x0000003f3f3ff290 */ /* 0x000fe4000fffe03f */
[----:B------:R0:W-:Y:S01]  /*248f0*/  STL.64 [R1+0x310], R20 ;  /* 0x0003101401007387 */ /* 0x0001e20000100a00 */
[----:B------:R1:W-:Y:S02]  /*24900*/  STL.64 [R1+0x318], R22 ;  /* 0x0003181601007387 */ /* 0x0003e40000100a00 */
[----:B------:R-:W-:Y:S06]  /*24910*/  STL.64 [R1+0x2f68], R8 ;  /* 0x002f680801007387 */ /* 0x000fec0000100a00 */
[----:B------:R-:W-:Y:S01]  /*24920*/  STL.64 [R1+0x300], R4 ;  /* 0x0003000401007387 */ /* 0x000fe20000100a00 */
[----:B------:R-:W-:Y:S02]  /*24930*/  STL.64 [R1+0x308], R6 ;  /* 0x0003080601007387 */ /* 0x000fe40000100a00 */
[----:B0-----:R-:W2:Y:S01]  /*24940*/  LDL.LU.64 R20, [R1+0x2d0] ;  /* 0x0002d00001147983 */ /* 0x001ea20000300a00 */
[----:B-1----:R-:W3:Y:S04]  /*24950*/  LDL.LU.64 R22, [R1+0x2d8] ;  /* 0x0002d80001167983 */ /* 0x002ee80000300a00 */
[----:B---3--:R-:W-:Y:S01]  /*24960*/  STL.64 [R1+0x2f60], R22 ;  /* 0x002f601601007387 */ /* 0x008fe20000100a00 */
[----:B--2---:R0:W-:Y:S03]  /*24970*/  STL.64 [R1+0x2f58], R20 ;  /* 0x002f581401007387 */ /* 0x0041e60000100a00 */
[----:B0-----:R-:W2:Y:S01]  /*24980*/  LDL.LU.64 R20, [R1+0x2e0] ;  /* 0x0002e00001147983 */ /* 0x001ea20000300a00 */
[----:B------:R-:W3:Y:S03]  /*24990*/  LDL.LU.64 R22, [R1+0x2e8] ;  /* 0x0002e80001167983 */ /* 0x000ee60000300a00 */
        /* <DEDUP_REMOVED lines=19> */
[----:B------:R-:W3:Y:S02]  /*24ad0*/  LDL.LU.64 R14, [R1+0x268] ;  /* 0x00026800010e7983 */ /* 0x000ee40000300a00 */
[----:B------:R-:W-:-:S02]  /*24ae0*/  IMAD.MOV.U32 R8, RZ, RZ, R2 ;  /* 0x000000ffff087224 */ /* 0x000fc400078e0002 */
[----:B------:R-:W-:-:S07]  /*24af0*/  IMAD.MOV.U32 R9, RZ, RZ, R0 ;  /* 0x000000ffff097224 */ /* 0x000fce00078e0000 */
[C---:B--2---:R-:W-:Y:S01]  /*24b00*/  HMMA.16816.F32 R8, R24.reuse, R8, R20 ;  /* 0x000000081808723c */ /* 0x044fe20000001814 */
[----:B---3--:R-:W-:Y:S01]  /*24b10*/  STL.64 [R1+0x2ed8], R14 ;  /* 0x002ed80e01007387 */ /* 0x008fe20000100a00 */
[----:B----4-:R0:W-:Y:S03]  /*24b20*/  STL.64 [R1+0x2ed0], R12 ;  /* 0x002ed00c01007387 */ /* 0x0101e60000100a00 */
[----:B0-----:R-:W2:Y:S01]  /*24b30*/  LDL.LU.64 R12, [R1+0x270] ;  /* 0x00027000010c7983 */ /* 0x001ea20000300a00 */
[----:B------:R-:W3:Y:S03]  /*24b40*/  LDL.LU.64 R14, [R1+0x278] ;  /* 0x00027800010e7983 */ /* 0x000ee60000300a00 */
[----:B---3--:R-:W-:Y:S01]  /*24b50*/  STL.64 [R1+0x2ef0], R14 ;  /* 0x002ef00e01007387 */ /* 0x008fe20000100a00 */
[----:B--2---:R0:W-:Y:S03]  /*24b60*/  STL.64 [R1+0x2ee8], R12 ;  /* 0x002ee80c01007387 */ /* 0x0041e60000100a00 */
[----:B0-----:R-:W2:Y:S01]  /*24b70*/  LDL.LU.64 R12, [R1+0x280] ;  /* 0x00028000010c7983 */ /* 0x001ea20000300a00 */
[----:B------:R-:W2:Y:S02]  /*24b80*/  LDL.LU.64 R14, [R1+0x288] ;  /* 0x00028800010e7983 */ /* 0x000ea40000300a00 */
[----:B------:R-:W3:Y:S02]  /*24b90*/  LDL.LU.64 R4, [R1+0x250] ;  /* 0x0002500001047983 */ /* 0x000ee40000300a00 */
[----:B------:R-:W3:Y:S01]  /*24ba0*/  LDL.LU.64 R6, [R1+0x258] ;  /* 0x0002580001067983 */ /* 0x000ee20000300a00 */
        /* <DEDUP_REMOVED lines=13> */
[----:B------:R-:W4:Y:S11]  /*24c80*/  LDL.LU.64 R20, [R1+0x2f48] ;  /* 0x002f480001147983 */ /* 0x000f360000300a00 */
[----:B------:R-:W-:Y:S10]  /*24c90*/  @!UPT UIADD3 URZ, URZ, URZ, URZ ;  /* 0x0000003f3f3ff290 */ /* 0x000ff4000fffe03f */
[----:B------:R0:W-:Y:S01]  /*24ca0*/  STL.64 [R1+0x2d0], R8 ;  /* 0x0002d00801007387 */ /* 0x0001e20000100a00 */
[----:B------:R1:W-:Y:S03]  /*24cb0*/  STL.64 [R1+0x2d8], R10 ;  /* 0x0002d80a01007387 */ /* 0x0003e60000100a00 */
[----:B0-----:R-:W2:Y:S01]  /*24cc0*/  LDL.LU.64 R8, [R1+0x240] ;  /* 0x0002400001087983 */ /* 0x001ea20000300a00 */
[----:B-1----:R-:W2:Y:S01]  /*24cd0*/  LDL.LU.64 R10, [R1+0x248] ;  /* 0x00024800010a7983 */ /* 0x002ea20000300a00 */
        /* <DEDUP_REMOVED lines=43> */
[----:B------:R-:W2:Y:S11]  /*24f90*/  LDL.LU.64 R12, [R1+0x2ec0] ;  /* 0x002ec000010c7983 */ /* 0x000eb60000300a00 */
[----:B------:R-:W-:Y:S10]  /*24fa0*/  @!UPT UIADD3 URZ, URZ, URZ, URZ ;  /* 0x0000003f3f3ff290 */ /* 0x000ff4000fffe03f */
[----:B------:R-:W-:Y:S01]  /*24fb0*/  STL.64 [R1+0x260], R16 ;  /* 0x0002601001007387 */ /* 0x000fe20000100a00 */
[----:B------:R0:W-:Y:S03]  /*24fc0*/  STL.64 [R1+0x268], R18 ;  /* 0x0002681201007387 */ /* 0x0001e60000100a00 */
[----:B0-----:R-:W3:Y:S01]  /*24fd0*/  LDL.LU.64 R18, [R1+0x2eb8] ;  /* 0x002eb80001127983 */ /* 0x001ee20000300a00 */
[----:B------:R-:W3:Y:S03]  /*24fe0*/  LDL.LU.64 R16, [R1+0x2eb0] ;  /* 0x002eb00001107983 */ /* 0x000ee60000300a00 */
[----:B------:R-:W0:Y:S02]  /*24ff0*/  S2R R2, SR_TID.X ;  /* 0x0000000000027919 */ /* 0x000e240000002100 */
[C---:B0-----:R-:W-:Y:S01]  /*25000*/  LOP3.LUT R14, R2.reuse, 0x7, RZ, 0xc0, !PT ;  /* 0x00000007020e7812 */ /* 0x041fe200078ec0ff */
[----:B------:R-:W-:-:S04]  /*25010*/  IMAD.SHL.U32 R0, R2, 0x2, RZ ;  /* 0x0000000202007824 */ /* 0x000fc800078e00ff */
[----:B------:R-:W-:-:S05]  /*25020*/  IMAD R14, R14, 0x210, RZ ;  /* 0x000002100e0e7824 */ /* 0x000fca00078e02ff */
[----:B------:R-:W-:Y:S01]  /*25030*/  LOP3.LUT R0, R14, 0x10, R0, 0x78, !PT ;  /* 0x000000100e007812 */ /* 0x000fe200078e7800 */
[C---:B--2---:R-:W-:Y:S08]  /*25040*/  HMMA.16816.F32 R8, R24.reuse, R12, R8 ;  /* 0x0000000c1808723c */ /* 0x044ff00000001808 */
[C---:B---3--:R-:W-:Y:S11]  /*25050*/  HMMA.16816.F32 R4, R24.reuse, R16, R4 ;  /* 0x000000101804723c */ /* 0x048ff60000001804 */
[----:B------:R-:W-:Y:S11]  /*25060*/  @!UPT UIADD3 URZ, URZ, URZ, URZ ;  /* 0x0000003f3f3ff290 */ /* 0x000ff6000fffe03f */
[----:B------:R-:W-:Y:S01]  /*25070*/  @!UPT UIADD3 URZ, URZ, URZ, URZ ;  /* 0x0000003f3f3ff290 */ /* 0x000fe2000fffe03f */
[----:B------:R0:W-:Y:S01]  /*25080*/  STL.64 [R1+0x250], R4 ;  /* 0x0002500401007387 */ /* 0x0001e20000100a00 */
[----:B------:R-:W-:Y:S03]  /*25090*/  STL.64 [R1+0x258], R6 ;  /* 0x0002580601007387 */ /* 0x000fe60000100a00 */
[----:B0-----:R-:W4:Y:S01]  /*250a0*/  LDL.LU.64 R4, [R1+0x2ea8] ;  /* 0x002ea80001047983 */ /* 0x001f220000300a00 */
[----:B------:R-:W-:Y:S02]  /*250b0*/  STL.64 [R1+0x2e18], R18 ;  /* 0x002e181201007387 */ /* 0x000fe40000100a00 */
[----:B------:R0:W-:Y:S02]  /*250c0*/  STL.64 [R1+0x2e10], R16 ;  /* 0x002e101001007387 */ /* 0x0001e40000100a00 */
[----:B0-----:R-:W2:Y:S01]  /*250d0*/  LDL.64 R16, [R1+0xa0] ;  /* 0x0000a00001107983 */ /* 0x001ea20000100a00 */
[----:B------:R0:W-:Y:S02]  /*250e0*/  STL.64 [R1+0x240], R8 ;  /* 0x0002400801007387 */ /* 0x0001e40000100a00 */
[----:B------:R-:W-:Y:S01]  /*250f0*/  STL.64 [R1+0x248], R10 ;  /* 0x0002480a01007387 */ /* 0x000fe20000100a00 */
[----:B0-----:R-:W3:Y:S01]  /*25100*/  LDL.LU.64 R8, [R1+0x2ea0] ;  /* 0x002ea00001087983 */ /* 0x001ee20000300a00 */
[----:B------:R-:W-:Y:S02]  /*25110*/  STL [R1+0x2e08], R12 ;  /* 0x002e080c01007387 */ /* 0x000fe40000100800 */
[----:B------:R0:W-:Y:S02]  /*25120*/  STL [R1+0x2e04], R13 ;  /* 0x002e040d01007387 */ /* 0x0001e40000100800 */
[----:B0-----:R-:W2:Y:S01]  /*25130*/  LDL.LU.64 R12, [R1+0x230] ;  /* 0x00023000010c7983 */ /* 0x001ea20000300a00 */
[----:B------:R-:W2:Y:S03]  /*25140*/  LDL.LU.64 R14, [R1+0x238] ;  /* 0x00023800010e7983 */ /* 0x000ea60000300a00 */
[----:B---3--:R-:W-:Y:S01]  /*25150*/  STL [R1+0x2e00], R8 ;  /* 0x002e000801007387 */ /* 0x008fe20000100800 */
[----:B------:R4:W-:Y:S01]  /*25160*/  STL [R1+0x2dfc], R9 ;  /* 0x002dfc0901007387 */ /* 0x0009e20000100800 */
[C---:B--2---:R-:W-:Y:S08]  /*25170*/  HMMA.16816.F32 R12, R24.reuse, R8, R12 ;  /* 0x00000008180c723c */ /* 0x044ff0000000180c */
[----:B----4-:R-:W-:Y:S11]  /*25180*/  HMMA.16816.F32 R8, R24, R4, R20 ;  /* 0x000000041808723c */ /* 0x010ff60000001814 */
[----:B------:R-:W-:Y:S04]  /*25190*/  @!UPT UIADD3 URZ, URZ, URZ, URZ ;  /* 0x0000003f3f3ff290 */ /* 0x000fe8000fffe03f */
[----:B------:R0:W-:Y:S01]  /*251a0*/  STL.64 [R1+0x230], R12 ;  /* 0x0002300c01007387 */ /* 0x0001e20000100a00 */
[----:B------:R1:W-:Y:S03]  /*251b0*/  STL.64 [R1+0x238], R14 ;  /* 0x0002380e01007387 */ /* 0x0003e60000100a00 */
[----:B0-----:R-:W2:Y:S01]  /*251c0*/  LDL.LU.64 R12, [R1+0xfe0] ;  /* 0x000fe000010c7983 */ /* 0x001ea20000300a00 */
[----:B-1----:R-:W2:Y:S03]  /*251d0*/  LDL.LU.64 R14, [R1+0xfe8] ;  /* 0x000fe800010e7983 */ /* 0x002ea60000300a00 */
[----:B------:R0:W-:Y:S02]  /*251e0*/  STL.64 [R1+0xd0], R8 ;  /* 0x0000d00801007387 */ /* 0x0001e40000100a00 */
[----:B------:R-:W-:Y:S01]  /*251f0*/  STL.64 [R1+0xd8], R10 ;  /* 0x0000d80a01007387 */ /* 0x000fe20000100a00 */
[----:B0-----:R-:W3:Y:S01]  /*25200*/  LDL.64 R8, [R1+0x50] ;  /* 0x0000500001087983 */ /* 0x001ee20000100a00 */
[----:B------:R-:W-:-:S05]  /*25210*/  IMAD.SHL.U32 R2, R2, 0x100, RZ ;  /* 0x0000010002027824 */ /* 0x000fca00078e00ff */
[----:B------:R-:W-:-:S04]  /*25220*/  LOP3.LUT R0, R0, 0x1000, R2, 0xf8, !PT ;  /* 0x0000100000007812 */ /* 0x000fc800078ef802 */
[----:B------:R-:W-:-:S05]  /*25230*/  LOP3.LUT R0, R0, 0x60, RZ, 0x3c, !PT ;  /* 0x0000006000007812 */ /* 0x000fca00078e3cff */
[----:B------:R-:W0:Y:S04]  /*25240*/  LDSM.16.MT88.4 R24, [R0+0x8080] ;  /* 0x008080000018783b */ /* 0x000e280000004200 */
[----:B------:R-:W1:Y:S04]  /*25250*/  LDSM.16.MT88.4 R20, [R0+0x8000] ;  /* 0x008000000014783b */ /* 0x000e680000004200 */
[----:B---3--:R3:W-:Y:S04]  /*25260*/  STL.64 [R1+0x2e78], R8 ;  /* 0x002e780801007387 */ /* 0x0087e80000100a00 */
[----:B---3--:R-:W1:Y:S01]  /*25270*/  LDL.64 R8, [R1+0xb0] ;  /* 0x0000b00001087983 */ /* 0x008e620000100a00 */
[----:B------:R-:W-:Y:S02]  /*25280*/  STL [R1+0x2e0c], R4 ;  /* 0x002e0c0401007387 */ /* 0x000fe40000100800 */
[----:B------:R3:W-:Y:S02]  /*25290*/  STL [R1+0x2df0], R5 ;  /* 0x002df00501007387 */ /* 0x0007e40000100800 */
[----:B---3--:R-:W1:Y:S01]  /*252a0*/  LDL.LU.64 R4, [R1+0xff0] ;  /* 0x000ff00001047983 */ /* 0x008e620000300a00 */
[----:B------:R-:W1:Y:S02]  /*252b0*/  LDL.LU.64 R6, [R1+0xff8] ;  /* 0x000ff80001067983 */ /* 0x000e640000300a00 */
[----:B0-----:R-:W-:Y:S02]  /*252c0*/  STL [R1+0x2dd0], R24 ;  /* 0x002dd01801007387 */ /* 0x001fe40000100800 */
[----:B------:R-:W-:Y:S01]  /*252d0*/  STL [R1+0x2dcc], R25 ;  /* 0x002dcc1901007387 */ /* 0x000fe20000100800 */
[----:B------:R-:W-:Y:S01]  /*252e0*/  STL [R1+0x2dc8], R26 ;  /* 0x002dc81a01007387 */ /* 0x000fe20000100800 */
[----:B------:R1:W-:Y:S02]  /*252f0*/  STL [R1+0x2dc4], R27 ;  /* 0x002dc41b01007387 */ /* 0x0003e40000100800 */
[----:B------:R-:W-:Y:S01]  /*25300*/  STL [R1+0x2dc0], R0 ;  /* 0x002dc00001007387 */ /* 0x000fe20000100800 */
[----:B-1----:R-:W-:Y:S07]  /*25310*/  HMMA.16816.F32 R24, R20, R8, R4 ;  /* 0x000000081418723c */ /* 0x002fee0000001804 */
[----:B------:R-:W-:-:S02]  /*25320*/  IMAD.MOV.U32 R7, RZ, RZ, R8 ;  /* 0x000000ffff077224 */ /* 0x000fc400078e0008 */
[----:B------:R-:W-:Y:S02]  /*25330*/  IMAD.MOV.U32 R6, RZ, RZ, R9 ;  /* 0x000000ffff067224 */ /* 0x000fe400078e0009 */
[----:B--2---:R-:W-:Y:S11]  /*25340*/  HMMA.16816.F32 R8, R20, R16, R12 ;  /* 0x000000101408723c */ /* 0x004ff6000000180c */
[----:B------:R-:W-:Y:S01]  /*25350*/  @!UPT UIADD3 URZ, URZ, URZ, URZ ;  /* 0x0000003f3f3ff290 */ /* 0x000fe2000fffe03f */
[----:B------:R0:W-:Y:S01]  /*25360*/  STL.64 [R1+0xff0], R24 ;  /* 0x000ff01801007387 */ /* 0x0001e20000100a00 */
[----:B------:R1:W-:Y:S02]  /*25370*/  STL.64 [R1+0xff8], R26 ;  /* 0x000ff81a01007387 */ /* 0x0003e40000100a00 */
[----:B------:R-:W-:Y:S02]  /*25380*/  STL [R1+0x2dd8], R6 ;  /* 0x002dd80601007387 */ /* 0x000fe40000100800 */
[----:B------:R-:W-:Y:S01]  /*25390*/  STL [R1+0x2dd4], R7 ;  /* 0x002dd40701007387 */ /* 0x000fe20000100800 */
[----:B------:R-:W2:Y:S05]  /*253a0*/  LDL.64 R4, [R1+0x90] ;  /* 0x0000900001047983 */ /* 0x000eaa0000100a00 */
[----:B------:R3:W-:Y:S01]  /*253b0*/  STL.64 [R1+0xfe0], R8 ;  /* 0x000fe00801007387 */ /* 0x0007e20000100a00 */
[----:B------:R4:W-:Y:S02]  /*253c0*/  STL.64 [R1+0xfe8], R10 ;  /* 0x000fe80a01007387 */ /* 0x0009e40000100a00 */
[----:B0-----:R-:W2:Y:S02]  /*253d0*/  LDL.LU.64 R24, [R1+0xfc0] ;  /* 0x000fc00001187983 */ /* 0x001ea40000300a00 */
[----:B-1----:R-:W2:Y:S01]  /*253e0*/  LDL.LU.64 R26, [R1+0xfc8] ;  /* 0x000fc800011a7983 */ /* 0x002ea20000300a00 */
[----:B---3--:R-:W3:Y:S01]  /*253f0*/  LDL.LU.64 R8, [R1+0xd80] ;  /* 0x000d800001087983 */ /* 0x008ee20000300a00 */
[----:B----4-:R-:W4:Y:S03]  /*25400*/  LDL.LU.64 R10, [R1+0xd88] ;  /* 0x000d8800010a7983 */ /* 0x010f260000300a00 */
[----:B----4-:R-:W-:Y:S01]  /*25410*/  STL.64 [R1+0x2e88], R10 ;  /* 0x002e880a01007387 */ /* 0x010fe20000100a00 */
[----:B---3--:R0:W-:Y:S03]  /*25420*/  STL.64 [R1+0x2e80], R8 ;  /* 0x002e800801007387 */ /* 0x0081e60000100a00 */
[----:B0-----:R-:W3:Y:S01]  /*25430*/  LDL.64 R8, [R1+0x70] ;  /* 0x0000700001087983 */ /* 0x001ee20000100a00 */
[----:B------:R-:W-:-:S02]  /*25440*/  IMAD.MOV.U32 R15, RZ, RZ, R16 ;  /* 0x000000ffff0f7224 */ /* 0x000fc400078e0010 */
[----:B------:R-:W-:Y:S01]  /*25450*/  IMAD.MOV.U32 R14, RZ, RZ, R17 ;  /* 0x000000ffff0e7224 */ /* 0x000fe200078e0011 */
[----:B---3--:R0:W-:Y:S01]  /*25460*/  STL.64 [R1+0x2e98], R8 ;  /* 0x002e980801007387 */ /* 0x0081e20000100a00 */
[----:B------:R-:W3:Y:S03]  /*25470*/  LDL.64 R16, [R1] ;  /* 0x0000000001107983 */ /* 0x000ee60000100a00 */
[----:B0-----:R-:W4:Y:S04]  /*25480*/  LDL.64 R8, [R1+0x80] ;  /* 0x0000800001087983 */ /* 0x001f280000100a00 */
[----:B---3--:R0:W-:Y:S04]  /*25490*/  STL.64 [R1+0x2e30], R16 ;  /* 0x002e301001007387 */ /* 0x0081e80000100a00 */
[----:B0-----:R-:W3:Y:S04]  /*254a0*/  LDL.64 R16, [R1+0x10] ;  /* 0x0000100001107983 */ /* 0x001ee80000100a00 */
[----:B---3--:R0:W-:Y:S04]  /*254b0*/  STL.64 [R1+0x2e48], R16 ;  /* 0x002e481001007387 */ /* 0x0081e80000100a00 */
[----:B0-----:R-:W3:Y:S01]  /*254c0*/  LDL.LU.64 R16, [R1+0xfd0] ;  /* 0x000fd00001107983 */ /* 0x001ee20000300a00 */
[----:B------:R-:W3:Y:S02]  /*254d0*/  LDL.LU.64 R18, [R1+0xfd8] ;  /* 0x000fd80001127983 */ /* 0x000ee40000300a00 */
[----:B------:R-:W-:Y:S02]  /*254e0*/  STL [R1+0x2ddc], R15 ;  /* 0x002ddc0f01007387 */ /* 0x000fe40000100800 */
[----:B------:R-:W-:Y:S01]  /*254f0*/  STL [R1+0x2e70], R14 ;  /* 0x002e700e01007387 */ /* 0x000fe20000100800 */
[----:B------:R-:W4:Y:S01]  /*25500*/  LDL.64 R12, [R1+0x60] ;  /* 0x00006000010c7983 */ /* 0x000f220000100a00 */
[----:B--2---:R-:W-:-:S02]  /*25510*/  IMAD.MOV.U32 R29, RZ, RZ, R4 ;  /* 0x000000ffff1d7224 */ /* 0x004fc400078e0004 */
[----:B------:R-:W-:Y:S01]  /*25520*/  IMAD.MOV.U32 R28, RZ, RZ, R5 ;  /* 0x000000ffff1c7224 */ /* 0x000fe200078e0005 */
[C---:B---3--:R-:W-:Y:S01]  /*25530*/  HMMA.16816.F32 R16, R20.reuse, R4, R16 ;  /* 0x000000041410723c */ /* 0x048fe20000001810 */
[----:B----4-:R0:W-:Y:S04]  /*25540*/  STL.64 [R1+0x2e90], R12 ;  /* 0x002e900c01007387 */ /* 0x0101e80000100a00 */
[----:B0-----:R-:W2:Y:S01]  /*25550*/  LDL.LU.64 R12, [R1+0xd90] ;  /* 0x000d9000010c7983 */ /* 0x001ea20000300a00 */
[----:B------:R-:W2:Y:S11]  /*25560*/  LDL.LU.64 R14, [R1+0xd98] ;  /* 0x000d9800010e7983 */ /* 0x000eb60000300a00 */
[----:B------:R-:W-:Y:S06]  /*25570*/  @!UPT UIADD3 URZ, URZ, URZ, URZ ;  /* 0x0000003f3f3ff290 */ /* 0x000fec000fffe03f */
[----:B------:R0:W-:Y:S01]  /*25580*/  STL.64 [R1+0xfd0], R16 ;  /* 0x000fd01001007387 */ /* 0x0001e20000100a00 */
[----:B------:R-:W-:Y:S02]  /*25590*/  STL.64 [R1+0xfd8], R18 ;  /* 0x000fd81201007387 */ /* 0x000fe40000100a00 */
[----:B------:R-:W3:Y:S02]  /*255a0*/  LDL.LU.64 R4, [R1+0xd70] ;  /* 0x000d700001047983 */ /* 0x000ee40000300a00 */
[----:B------:R-:W3:Y:S01]  /*255b0*/  LDL.LU.64 R6, [R1+0xd78] ;  /* 0x000d780001067983 */ /* 0x000ee20000300a00 */
[----:B0-----:R-:W4:Y:S01]  /*255c0*/  LDL.64 R16, [R1+0x20] ;  /* 0x0000200001107983 */ /* 0x001f220000100a00 */
[----:B------:R-:W-:Y:S03]  /*255d0*/  HMMA.16816.F32 R24, R20, R8, R24 ;  /* 0x000000081418723c */ /* 0x000fe60000001818 */
[----:B----4-:R0:W-:Y:S04]  /*255e0*/  STL.64 [R1+0x2e60], R16 ;  /* 0x002e601001007387 */ /* 0x0101e80000100a00 */
[----:B0-----:R-:W4:Y:S01]  /*255f0*/  LDL.64 R16, [R1+0x30] ;  /* 0x0000300001107983 */ /* 0x001f220000100a00 */
[----:B------:R-:W-:-:S03]  /*25600*/  IMAD.MOV.U32 R0, RZ, RZ, R9 ;  /* 0x000000ffff007224 */ /* 0x000fc600078e0009 */
[----:B----4-:R0:W-:Y:S04]  /*25610*/  STL.64 [R1+0x2e68], R16 ;  /* 0x002e681001007387 */ /* 0x0101e80000100a00 */
[----:B0-----:R-:W4:Y:S08]  /*25620*/  LDL.64 R16, [R1+0x40] ;  /* 0x0000400001107983 */ /* 0x001f300000100a00 */
[----:B------:R-:W-:Y:S02]  /*25630*/  STL.64 [R1+0xfc0], R24 ;  /* 0x000fc01801007387 */ /* 0x000fe40000100a00 */
[----:B------:R0:W-:Y:S02]  /*25640*/  STL.64 [R1+0xfc8], R26 ;  /* 0x000fc81a01007387 */ /* 0x0001e40000100a00 */
[----:B0-----:R-:W-:-:S02]  /*25650*/  IMAD.MOV.U32 R27, RZ, RZ, R8 ;  /* 0x000000ffff1b7224 */ /* 0x001fc400078e0008 */
[----:B------:R-:W2:Y:S02]  /*25660*/  LDL.LU.64 R8, [R1+0x2e98] ;  /* 0x002e980001087983 */ /* 0x000ea40000300a00 */
[C---:B--2---:R-:W-:Y:S01]  /*25670*/  HMMA.16816.F32 R12, R20.reuse, R8, R12 ;  /* 0x00000008140c723c */ /* 0x044fe2000000180c */
[----:B------:R-:W-:Y:S02]  /*25680*/  IMAD.MOV.U32 R25, RZ, RZ, R8 ;  /* 0x000000ffff197224 */ /* 0x000fe400078e0008 */
[----:B------:R-:W-:Y:S11]  /*25690*/  IMAD.MOV.U32 R26, RZ, RZ, R9 ;  /* 0x000000ffff1a7224 */ /* 0x000ff600078e0009 */
[----:B------:R-:W-:Y:S09]  /*256a0*/  @!UPT UIADD3 URZ, URZ, URZ, URZ ;  /* 0x0000003f3f3ff290 */ /* 0x000ff2000fffe03f */
[----:B------:R0:W-:Y:S01]  /*256b0*/  STL.64 [R1+0xd90], R12 ;  /* 0x000d900c01007387 */ /* 0x0001e20000100a00 */
[----:B------:R-:W-:Y:S03]  /*256c0*/  STL.64 [R1+0xd98], R14 ;  /* 0x000d980e01007387 */ /* 0x000fe60000100a00 */
[----:B0-----:R-:W2:Y:S01]  /*256d0*/  LDL.LU.64 R12, [R1+0x2e90] ;  /* 0x002e9000010c7983 */ /* 0x001ea20000300a00 */
[----:B------:R-:W2:Y:S02]  /*256e0*/  LDL.LU.64 R10, [R1+0x2e88] ;  /* 0x002e8800010a7983 */ /* 0x000ea40000300a00 */
[----:B------:R-:W2:Y:S02]  /*256f0*/  LDL.LU.64 R8, [R1+0x2e80] ;  /* 0x002e800001087983 */ /* 0x000ea40000300a00 */
[C---:B--2---:R-:W-:Y:S11]  /*25700*/  HMMA.16816.F32 R8, R20.reuse, R12, R8 ;  /* 0x0000000c1408723c */ /* 0x044ff60000001808 */
[----:B------:R-:W-:Y:S11]  /*25710*/  @!UPT UIADD3 URZ, URZ, URZ, URZ ;  /* 0x0000003f3f3ff290 */ /* 0x000ff6000fffe03f */
[----:B------:R-:W-:Y:S01]  /*25720*/  @!UPT UIADD3 URZ, URZ, URZ, URZ ;  /* 0x0000003f3f3ff290 */ /* 0x000fe2000fffe03f */
[----:B------:R0:W-:Y:S01]  /*25730*/  STL.64 [R1+0xd80], R8 ;  /* 0x000d800801007387 */ /* 0x0001e20000100a00 */
[----:B------:R-:W-:Y:S03]  /*25740*/  STL.64 [R1+0xd88], R10 ;  /* 0x000d880a01007387 */ /* 0x000fe60000100a00 */
[----:B0-----:R-:W3:Y:S01]  /*25750*/  LDL.LU.64 R8, [R1+0x2e78] ;  /* 0x002e780001087983 */ /* 0x001ee20000300a00 */
[----:B------:R-:W-:Y:S02]  /*25760*/  IMAD.MOV.U32 R3, RZ, RZ, R12 ;  /* 0x000000ffff037224 */ /* 0x000fe400078e000c */
[----:B------:R-:W-:Y:S02]  /*25770*/  IMAD.MOV.U32 R2, RZ, RZ, R13 ;  /* 0x000000ffff027224 */ /* 0x000fe400078e000d */
[----:B---3--:R-:W-:Y:S01]  /*25780*/  HMMA.16816.F32 R12, R20, R8, R4 ;  /* 0x00000008140c723c */ /* 0x008fe20000001804 */
[----:B------:R-:W-:-:S06]  /*25790*/  IMAD.MOV.U32 R24, RZ, RZ, R9 ;  /* 0x000000ffff187224 */ /* 0x000fcc00078e0009 */
[----:B------:R-:W-:Y:S11]  /*257a0*/  IMAD.MOV.U32 R7, RZ, RZ, R8 ;  /* 0x000000ffff077224 */ /* 0x000ff600078e0008 */
[----:B------:R-:W-:Y:S05]  /*257b0*/  @!UPT UIADD3 URZ, URZ, URZ, URZ ;  /* 0x0000003f3f3ff290 */ /* 0x000fea000fffe03f */
[----:B------:R0:W-:Y:S01]  /*257c0*/  STL.64 [R1+0xd70], R12 ;  /* 0x000d700c01007387 */ /* 0x0001e20000100a00 */
[----:B------:R1:W-:Y:S03]  /*257d0*/  STL.64 [R1+0xd78], R14 ;  /* 0x000d780e01007387 */ /* 0x0003e60000100a00 */
[----:B0-----:R-:W4:Y:S01]  /*257e0*/  LDL.LU.64 R12, [R1+0xd60] ;  /* 0x000d6000010c7983 */ /* 0x001f220000300a00 */
[----:B-1----:R-:W4:Y:S02]  /*257f0*/  LDL.LU.64 R14, [R1+0xd68] ;  /* 0x000d6800010e7983 */ /* 0x002f240000300a00 */
[----:B------:R-:W2:Y:S02]  /*25800*/  LDL.LU.64 R8, [R1+0xd50] ;  /* 0x000d500001087983 */ /* 0x000ea40000300a00 */
[----:B------:R-:W2:Y:S01]  /*25810*/  LDL.LU.64 R10, [R1+0xd58] ;  /* 0x000d5800010a7983 */ /* 0x000ea20000300a00 */
[----:B------:R-:W-:Y:S01]  /*25820*/  STL.64 [R1+0x2de8], R26 ;  /* 0x002de81a01007387 */ /* 0x000fe20000100a00 */
[----:B------:R0:W-:Y:S03]  /*25830*/  STL.64 [R1+0x2de0], R24 ;  /* 0x002de01801007387 */ /* 0x0001e60000100a00 */
[----:B0-----:R-:W3:Y:S01]  /*25840*/  LDL.LU.64 R24, [R1+0xd10] ;  /* 0x000d100001187983 */ /* 0x001ee20000300a00 */
[----:B------:R-:W2:Y:S03]  /*25850*/  LDL.LU.64 R26, [R1+0xd18] ;  /* 0x000d1800011a7983 */ /* 0x000ea60000300a00 */
[----:B--2---:R-:W-:Y:S01]  /*25860*/  STL.64 [R1+0x2e28], R26 ;  /* 0x002e281a01007387 */ /* 0x004fe20000100a00 */
[----:B---3--:R0:W-:Y:S03]  /*25870*/  STL.64 [R1+0x2e20], R24 ;  /* 0x002e201801007387 */ /* 0x0081e60000100a00 */
[----:B0-----:R-:W2:Y:S01]  /*25880*/  LDL.LU.64 R24, [R1+0xd20] ;  /* 0x000d200001187983 */ /* 0x001ea20000300a00 */
[----:B------:R-:W3:Y:S01]  /*25890*/  LDL.LU.64 R26, [R1+0xd28] ;  /* 0x000d2800011a7983 */ /* 0x000ee20000300a00 */
[----:B----4-:R-:W-:Y:S02]  /*258a0*/  HMMA.16816.F32 R12, R20, R16, R12 ;  /* 0x00000010140c723c */ /* 0x010fe4000000180c */
[----:B---3--:R-:W-:Y:S01]  /*258b0*/  STL.64 [R1+0x2e40], R26 ;  /* 0x002e401a01007387 */ /* 0x008fe20000100a00 */
[----:B--2---:R0:W-:Y:S03]  /*258c0*/  STL.64 [R1+0x2e38], R24 ;  /* 0x002e381801007387 */ /* 0x0041e60000100a00 */
[----:B0-----:R-:W2:Y:S01]  /*258d0*/  LDL.LU.64 R24, [R1+0xd30] ;  /* 0x000d300001187983 */ /* 0x001ea20000300a00 */
[----:B------:R-:W3:Y:S02]  /*258e0*/  LDL.LU.64 R26, [R1+0xd38] ;  /* 0x000d3800011a7983 */ /* 0x000ee40000300a00 */
[----:B------:R-:W-:Y:S01]  /*258f0*/  IMAD.MOV.U32 R6, RZ, RZ, R17 ;  /* 0x000000ffff067224 */ /* 0x000fe200078e0011 */
[----:B---3--:R-:W-:Y:S01]  /*25900*/  STL.64 [R1+0x2e58], R26 ;  /* 0x002e581a01007387 */ /* 0x008fe20000100a00 */
[----:B--2---:R0:W-:Y:S03]  /*25910*/  STL.64 [R1+0x2e50], R24 ;  /* 0x002e501801007387 */ /* 0x0041e60000100a00 */
[----:B0-----:R-:W2:Y:S01]  /*25920*/  LDL.LU.64 R24, [R1+0xd40] ;  /* 0x000d400001187983 */ /* 0x001ea20000300a00 */
[----:B------:R-:W2:Y:S08]  /*25930*/  LDL.LU.64 R26, [R1+0xd48] ;  /* 0x000d4800011a7983 */ /* 0x000eb00000300a00 */
[----:B------:R-:W-:Y:S02]  /*25940*/  STL.64 [R1+0xd60], R12 ;  /* 0x000d600c01007387 */ /* 0x000fe40000100a00 */
[----:B------:R0:W-:Y:S02]  /*25950*/  STL.64 [R1+0xd68], R14 ;  /* 0x000d680e01007387 */ /* 0x0001e40000100a00 */
[----:B0-----:R-:W3:Y:S01]  /*25960*/  LDL.LU R14, [R1+0x2e70] ;  /* 0x002e7000010e7983 */ /* 0x001ee20000300800 */
[----:B------:R-:W-:-:S02]  /*25970*/  IMAD.MOV.U32 R15, RZ, RZ, R16 ;  /* 0x000000ffff0f7224 */ /* 0x000fc400078e0010 */
[----:B------:R-:W4:Y:S02]  /*25980*/  LDL.LU.64 R16, [R1+0x2e68] ;  /* 0x002e680001107983 */ /* 0x000f240000300a00 */
[C---:B----4-:R-:W-:Y:S01]  /*25990*/  HMMA.16816.F32 R8, R20.reuse, R16, R8 ;  /* 0x000000101408723c */ /* 0x050fe20000001808 */
[----:B------:R-:W-:Y:S11]  /*259a0*/  IMAD.MOV.U32 R5, RZ, RZ, R17 ;  /* 0x000000ffff057224 */ /* 0x000ff600078e0011 */
[----:B------:R-:W-:Y:S11]  /*259b0*/  @!UPT UIADD3 URZ, URZ, URZ, URZ ;  /* 0x0000003f3f3ff290 */ /* 0x000ff6000fffe03f */
[----:B------:R-:W-:Y:S01]  /*259c0*/  STL.64 [R1+0xd50], R8 ;  /* 0x000d500801007387 */ /* 0x000fe20000100a00 */
[----:B------:R0:W-:Y:S02]  /*259d0*/  STL.64 [R1+0xd58], R10 ;  /* 0x000d580a01007387 */ /* 0x0001e40000100a00 */
[----:B0-----:R-:W-:Y:S02]  /*259e0*/  IMAD.MOV.U32 R11, RZ, RZ, R16 ;  /* 0x000000ffff0b7224 */ /* 0x001fe400078e0010 */
        /* <DEDUP_REMOVED lines=27> */
[----:B------:R-:W4:Y:S02]  /*25ba0*/  LDL.LU.64 R18, [R1+0x2e18] ;  /* 0x002e180001127983 */ /* 0x000f240000300a00 */
[----:B------:R-:W2:Y:S02]  /*25bb0*/  LDL.LU.64 R16, [R1+0x2e10] ;  /* 0x002e100001107983 */ /* 0x000ea40000300a00 */
[----:B--2---:R-:W-:Y:S11]  /*25bc0*/  HMMA.16816.F32 R24, R20, R16, R24 ;  /* 0x000000101418723c */ /* 0x004ff60000001818 */
[----:B------:R-:W-:Y:S11]  /*25bd0*/  @!UPT UIADD3 URZ, URZ, URZ, URZ ;  /* 0x0000003f3f3ff290 */ /* 0x000ff6000fffe03f */
[----:B------:R-:W-:Y:S01]  /*25be0*/  @!UPT UIADD3 URZ, URZ, URZ, URZ ;  /* 0x0000003f3f3ff290 */ /* 0x000fe2000fffe03f */
[----:B------:R0:W-:Y:S01]  /*25bf0*/  STL.64 [R1+0xd10], R24 ;  /* 0x000d101801007387 */ /* 0x0001e20000100a00 */
[----:B------:R1:W-:Y:S03]  /*25c00*/  STL.64 [R1+0xd18], R26 ;  /* 0x000d181a01007387 */ /* 0x0003e60000100a00 */
[----:B0-----:R-:W2:Y:S01]  /*25c10*/  LDL.LU.64 R24, [R1+0xcf0] ;  /* 0x000cf00001187983 */ /* 0x001ea20000300a00 */
[----:B-1----:R-:W2:Y:S02]  /*25c20*/  LDL.LU.64 R26, [R1+0xcf8] ;  /* 0x000cf800011a7983 */ /* 0x002ea40000300a00 */
[----:B----4-:R-:W-:Y:S02]  /*25c30*/  STL.64 [R1+0x2cb8], R18 ;  /* 0x002cb81201007387 */ /* 0x010fe40000100a00 */
        /* <DEDUP_REMOVED lines=18> */
[C---:B--2---:R-:W-:Y:S08]  /*25d60*/  HMMA.16816.F32 R16, R20.reuse, R12, R16 ;  /* 0x0000000c1410723c */ /* 0x044ff00000001810 */
[C---:B------:R-:W-:Y:S11]  /*25d70*/  HMMA.16816.F32 R24, R20.reuse, R8, R24 ;  /* 0x000000081418723c */ /* 0x040ff60000001818 */
[----:B------:R-:W-:Y:S04]  /*25d80*/  @!UPT UIADD3 URZ, URZ, URZ, URZ ;  /* 0x0000003f3f3ff290 */ /* 0x000fe8000fffe03f */
[----:B------:R0:W-:Y:S01]  /*25d90*/  STL.64 [R1+0xd00], R16 ;  /* 0x000d001001007387 */ /* 0x0001e20000100a00 */
[----:B------:R-:W-:Y:S02]  /*25da0*/  STL.64 [R1+0xd08], R18 ;  /* 0x000d081201007387 */ /* 0x000fe40000100a00 */
[----:B0-----:R-:W-:Y:S02]  /*25db0*/  IMAD.MOV.U32 R16, RZ, RZ, R11 ;  /* 0x000000ffff107224 */ /* 0x001fe400078e000b */
[----:B------:R-:W-:Y:S01]  /*25dc0*/  IMAD.MOV.U32 R17, RZ, RZ, R5 ;  /* 0x000000ffff117224 */ /* 0x000fe200078e0005 */
[----:B------:R-:W2:Y:S01]  /*25dd0*/  LDL.LU R11, [R1+0x2df4] ;  /* 0x002df400010b7983 */ /* 0x000ea20000300800 */
[----:B------:R-:W4:Y:S03]  /*25de0*/  LDL.LU R5, [R1+0x2df0] ;  /* 0x002df00001057983 */ /* 0x000f260000300800 */
[----:B------:R0:W-:Y:S04]  /*25df0*/  STL.64 [R1+0x2d18], R16 ;  /* 0x002d181001007387 */ /* 0x0001e80000100a00 */
[----:B0-----:R-:W4:Y:S01]  /*25e00*/  LDL.LU.64 R16, [R1+0x8c0] ;  /* 0x0008c00001107983 */ /* 0x001f220000300a00 */
[----:B------:R-:W4:Y:S02]  /*25e10*/  LDL.LU.64 R18, [R1+0x8c8] ;  /* 0x0008c80001127983 */ /* 0x000f240000300a00 */
[----:B------:R-:W-:Y:S02]  /*25e20*/  STL.64 [R1+0x2ca8], R12 ;  /* 0x002ca80c01007387 */ /* 0x000fe40000100a00 */
[----:B------:R-:W-:Y:S01]  /*25e30*/  STL.64 [R1+0xcf0], R24 ;  /* 0x000cf01801007387 */ /* 0x000fe20000100a00 */
[----:B------:R0:W-:Y:S04]  /*25e40*/  STL.64 [R1+0xcf8], R26 ;  /* 0x000cf81a01007387 */ /* 0x0001e80000100a00 */
[----:B0-----:R-:W3:Y:S01]  /*25e50*/  LDL.LU.64 R26, [R1+0x2de8] ;  /* 0x002de800011a7983 */ /* 0x001ee20000300a00 */
[----:B------:R-:W3:Y:S03]  /*25e60*/  LDL.LU.64 R24, [R1+0x2de0] ;  /* 0x002de00001187983 */ /* 0x000ee60000300a00 */
[----:B--2---:R-:W-:Y:S01]  /*25e70*/  STL.64 [R1+0x2cc8], R10 ;  /* 0x002cc80a01007387 */ /* 0x004fe20000100a00 */
[----:B------:R4:W-:Y:S02]  /*25e80*/  STL.64 [R1+0x2cc0], R8 ;  /* 0x002cc00801007387 */ /* 0x0009e40000100a00 */
[----:B----4-:R-:W-:Y:S07]  /*25e90*/  HMMA.16816.F32 R8, R20, R4, R16 ;  /* 0x000000041408723c */ /* 0x010fee0000001810 */
[----:B------:R-:W-:-:S02]  /*25ea0*/  IMAD.MOV.U32 R20, RZ, RZ, R15 ;  /* 0x000000ffff147224 */ /* 0x000fc400078e000f */
[----:B------:R-:W-:Y:S01]  /*25eb0*/  IMAD.MOV.U32 R21, RZ, RZ, R6 ;  /* 0x000000ffff157224 */ /* 0x000fe200078e0006 */
[----:B------:R-:W2:Y:S11]  /*25ec0*/  LDL.LU R15, [R1+0x2ddc] ;  /* 0x002ddc00010f7983 */ /* 0x000eb60000300800 */
[----:B------:R-:W-:Y:S02]  /*25ed0*/  @!UPT UIADD3 URZ, URZ, URZ, URZ ;  /* 0x0000003f3f3ff290 */ /* 0x000fe4000fffe03f */
[----:B------:R-:W-:Y:S01]  /*25ee0*/  STL.64 [R1+0x8c0], R8 ;  /* 0x0008c00801007387 */ /* 0x000fe20000100a00 */
[----:B------:R-:W-:Y:S02]  /*25ef0*/  STL.64 [R1+0x8c8], R10 ;  /* 0x0008c80a01007387 */ /* 0x000fe40000100a00 */
[----:B------:R-:W4:Y:S02]  /*25f00*/  LDL.LU R6, [R1+0x2dd8] ;  /* 0x002dd80001067983 */ /* 0x000f240000300800 */
[----:B------:R0:W-:Y:S02]  /*25f10*/  STL.64 [R1+0x2d20], R20 ;  /* 0x002d201401007387 */ /* 0x0001e40000100a00 */
[----:B0-----:R-:W-:Y:S02]  /*25f20*/  IMAD.MOV.U32 R20, RZ, RZ, R7 ;  /* 0x000000ffff147224 */ /* 0x001fe400078e0007 */
[----:B---3--:R-:W-:Y:S01]  /*25f30*/  IMAD.MOV.U32 R21, RZ, RZ, R24 ;  /* 0x000000ffff157224 */ /* 0x008fe200078e0018 */
[----:B------:R-:W3:Y:S01]  /*25f40*/  LDL.LU R7, [R1+0x2dd4] ;  /* 0x002dd40001077983 */ /* 0x000ee20000300800 */
[----:B------:R-:W2:Y:S03]  /*25f50*/  LDL.LU R24, [R1+0x2dd0] ;  /* 0x002dd00001187983 */ /* 0x000ea60000300800 */
[----:B------:R0:W-:Y:S04]  /*25f60*/  STL.64 [R1+0x2d38], R20 ;  /* 0x002d381401007387 */ /* 0x0001e80000100a00 */
[----:B0-----:R-:W2:Y:S01]  /*25f70*/  LDL.LU.64 R20, [R1+0x5d0] ;  /* 0x0005d00001147983 */ /* 0x001ea20000300a00 */
[----:B------:R-:W2:Y:S03]  /*25f80*/  LDL.LU.64 R22, [R1+0x5d8] ;  /* 0x0005d80001167983 */ /* 0x000ea60000300a00 */
[----:B--2---:R-:W-:Y:S01]  /*25f90*/  STL.64 [R1+0x2d48], R22 ;  /* 0x002d481601007387 */ /* 0x004fe20000100a00 */
        /* <DEDUP_REMOVED lines=12> */
[----:B------:R-:W-:-:S05]  /*26060*/  IMAD.MOV.U32 R21, RZ, RZ, R28 ;  /* 0x000000ffff157224 */ /* 0x000fca00078e001c */
[----:B------:R0:W-:Y:S02]  /*26070*/  STL.64 [R1+0x2d90], R20 ;  /* 0x002d901401007387 */ /* 0x0001e40000100a00 */
[----:B0-----:R-:W-:Y:S02]  /*26080*/  IMAD.MOV.U32 R20, RZ, RZ, R15 ;  /* 0x000000ffff147224 */ /* 0x001fe400078e000f */
[----:B------:R-:W-:-:S05]  /*26090*/  IMAD.MOV.U32 R21, RZ, RZ, R14 ;  /* 0x000000ffff157224 */ /* 0x000fca00078e000e */
[----:B------:R-:W-:Y:S01]  /*260a0*/  STL.64 [R1+0x2da8], R20 ;  /* 0x002da81401007387 */ /* 0x000fe20000100a00 */
[----:B------:R-:W2:Y:S02]  /*260b0*/  LDL.LU.64 R16, [R1+0x5b0] ;  /* 0x0005b00001107983 */ /* 0x000ea40000300a00 */
[----:B------:R-:W2:Y:S02]  /*260c0*/  LDL.LU.64 R18, [R1+0x5b8] ;  /* 0x0005b80001127983 */ /* 0x000ea40000300a00 */
[----:B--2---:R-:W-:Y:S01]  /*260d0*/  STL.64 [R1+0x2d30], R18 ;  /* 0x002d301201007387 */ /* 0x004fe20000100a00 */
[----:B------:R0:W-:Y:S03]  /*260e0*/  STL.64 [R1+0x2d28], R16 ;  /* 0x002d281001007387 */ /* 0x0001e60000100a00 */
[----:B0-----:R-:W2:Y:S01]  /*260f0*/  LDL.LU.64 R16, [R1+0x5c0] ;  /* 0x0005c00001107983 */ /* 0x001ea20000300a00 */
[----:B------:R-:W2:Y:S03]  /*26100*/  LDL.LU.64 R18, [R1+0x5c8] ;  /* 0x0005c80001127983 */ /* 0x000ea60000300a00 */
        /* <DEDUP_REMOVED lines=19> */
[----:B------:R-:W2:Y:S02]  /*26240*/  LDL.LU.64 R18, [R1+0x628] ;  /* 0x0006280001127983 */ /* 0x000ea40000300a00 */
[----:B------:R-:W2:Y:S02]  /*26250*/  LDL.LU.64 R8, [R1+0x570] ;  /* 0x0005700001087983 */ /* 0x000ea40000300a00 */
[----:B------:R-:W2:Y:S02]  /*26260*/  LDL.LU.64 R10, [R1+0x578] ;  /* 0x00057800010a7983 */ /* 0x000ea40000300a00 */
[----:B--2---:R-:W-:Y:S01]  /*26270*/  STL.64 [R1+0x2ce0], R10 ;  /* 0x002ce00a01007387 */ /* 0x004fe20000100a00 */
[----:B------:R0:W-:Y:S03]  /*26280*/  STL.64 [R1+0x2cd8], R8 ;  /* 0x002cd80801007387 */ /* 0x0001e60000100a00 */
[----:B0-----:R-:W2:Y:S01]  /*26290*/  LDL.LU.64 R8, [R1+0x580] ;  /* 0x0005800001087983 */ /* 0x001ea20000300a00 */
[----:B------:R-:W2:Y:S02]  /*262a0*/  LDL.LU.64 R10, [R1+0x588] ;  /* 0x00058800010a7983 */ /* 0x000ea40000300a00 */
[----:B---3--:R-:W-:-:S02]  /*262b0*/  IMAD.MOV.U32 R20, RZ, RZ, R7 ;  /* 0x000000ffff147224 */ /* 0x008fc400078e0007 */
[----:B----4-:R-:W-:-:S07]  /*262c0*/  IMAD.MOV.U32 R21, RZ, RZ, R6 ;  /* 0x000000ffff157224 */ /* 0x010fce00078e0006 */
[C---:B------:R-:W-:Y:S01]  /*262d0*/  HMMA.16816.F32 R20, R24.reuse, R20, R16 ;  /* 0x000000141814723c */ /* 0x040fe20000001810 */
[----:B--2---:R-:W-:Y:S01]  /*262e0*/  STL.64 [R1+0x2cf8], R10 ;  /* 0x002cf80a01007387 */ /* 0x004fe20000100a00 */
[----:B------:R0:W-:Y:S03]  /*262f0*/  STL.64 [R1+0x2cf0], R8 ;  /* 0x002cf00801007387 */ /* 0x0001e60000100a00 */
        /* <DEDUP_REMOVED lines=8> */
[----:B------:R-:W-:Y:S01]  /*26380*/  STL.64 [R1+0x2ca0], R4 ;  /* 0x002ca00401007387 */ /* 0x000fe20000100a00 */
[----:B------:R-:W4:Y:S02]  /*26390*/  LDL.LU.64 R18, [R1+0x2db8] ;  /* 0x002db80001127983 */ /* 0x000f240000300a00 */
[----:B------:R-:W4:Y:S02]  /*263a0*/  LDL.LU.64 R16, [R1+0x2db0] ;  /* 0x002db00001107983 */ /* 0x000f240000300a00 */
[----:B------:R0:W-:Y:S01]  /*263b0*/  STL.64 [R1+0x620], R20 ;  /* 0x0006201401007387 */ /* 0x0001e20000100a00 */
[----:B------:R4:W-:Y:S04]  /*263c0*/  STL.64 [R1+0x628], R22 ;  /* 0x0006281601007387 */ /* 0x0009e80000100a00 */
        /* <DEDUP_REMOVED lines=22> */
[----:B----4-:R-:W-:Y:S02]  /*26530*/  HMMA.16816.F32 R20, R24, R20, R16 ;  /* 0x000000141814723c */ /* 0x010fe40000001810 */
[----:B------:R-:W4:Y:S01]  /*26540*/  LDL.LU.64 R18, [R1+0x2d58] ;  /* 0x002d580001127983 */ /* 0x000f220000300a00 */
[----:B------:R-:W4:Y:S11]  /*26550*/  LDL.LU.64 R16, [R1+0x2d50] ;  /* 0x002d500001107983 */ /* 0x000f360000300a00 */
[----:B------:R-:W-:Y:S09]  /*26560*/  @!UPT UIADD3 URZ, URZ, URZ, URZ ;  /* 0x0000003f3f3ff290 */ /* 0x000ff2000fffe03f */
[----:B------:R-:W-:Y:S01]  /*26570*/  STL.64 [R1+0x5e0], R20 ;  /* 0x0005e01401007387 */ /* 0x000fe20000100a00 */
[----:B------:R0:W-:Y:S03]  /*26580*/  STL.64 [R1+0x5e8], R22 ;  /* 0x0005e81601007387 */ /* 0x0001e60000100a00 */
[----:B0-----:R-:W2:Y:S01]  /*26590*/  LDL.LU.64 R22, [R1+0x2d48] ;  /* 0x002d480001167983 */ /* 0x001ea20000300a00 */
[----:B------:R-:W2:Y:S02]  /*265a0*/  LDL.LU.64 R20, [R1+0x2d40] ;  /* 0x002d400001147983 */ /* 0x000ea40000300a00 */
[----:B------:R-:W-:Y:S02]  /*265b0*/  IMAD.MOV.U32 R4, RZ, RZ, R3 ;  /* 0x000000ffff047224 */ /* 0x000fe400078e0003 */
[----:B------:R-:W-:-:S07]  /*265c0*/  IMAD.MOV.U32 R5, RZ, RZ, R2 ;  /* 0x000000ffff057224 */ /* 0x000fce00078e0002 */
[C---:B--2---:R-:W-:Y:S01]  /*265d0*/  HMMA.16816.F32 R4, R24.reuse, R4, R20 ;  /* 0x000000041804723c */ /* 0x044fe20000001814 */
[----:B------:R-:W4:Y:S11]  /*265e0*/  LDL.LU.64 R20, [R1+0x2d38] ;  /* 0x002d380001147983 */ /* 0x000f360000300a00 */
[----:B------:R-:W-:Y:S11]  /*265f0*/  @!UPT UIADD3 URZ, URZ, URZ, URZ ;  /* 0x0000003f3f3ff290 */ /* 0x000ff6000fffe03f */
        /* <DEDUP_REMOVED lines=41> */
[----:B------:R-:W2:Y:S11]  /*26890*/  LDL.LU.64 R8, [R1+0x2cc0] ;  /* 0x002cc00001087983 */ /* 0x000eb60000300a00 */
[----:B------:R-:W-:Y:S09]  /*268a0*/  @!UPT UIADD3 URZ, URZ, URZ, URZ ;  /* 0x0000003f3f3ff290 */ /* 0x000ff2000fffe03f */
[----:B------:R-:W-:Y:S01]  /*268b0*/  STL.64 [R1+0x570], R16 ;  /* 0x0005701001007387 */ /* 0x000fe20000100a00 */
[----:B------:R0:W-:Y:S03]  /*268c0*/  STL.64 [R1+0x578], R18 ;  /* 0x0005781201007387 */ /* 0x0001e60000100a00 */
[----:B0-----:R-:W2:Y:S01]  /*268d0*/  LDL.LU.64 R18, [R1+0x2cb8] ;  /* 0x002cb80001127983 */ /* 0x001ea20000300a00 */
[----:B------:R-:W3:Y:S02]  /*268e0*/  LDL.LU.64 R16, [R1+0x2cb0] ;  /* 0x002cb00001107983 */ /* 0x000ee40000300a00 */
[C---:B---3--:R-:W-:Y:S11]  /*268f0*/  HMMA.16816.F32 R12, R24.reuse, R16, R12 ;  /* 0x00000010180c723c */ /* 0x048ff6000000180c */
[----:B------:R-:W-:Y:S11]  /*26900*/  @!UPT UIADD3 URZ, URZ, URZ, URZ ;  /* 0x0000003f3f3ff290 */ /* 0x000ff6000fffe03f */
[----:B------:R-:W-:Y:S01]  /*26910*/  @!UPT UIADD3 URZ, URZ, URZ, URZ ;  /* 0x0000003f3f3ff290 */ /* 0x000fe2000fffe03f */
[----:B------:R0:W-:Y:S01]  /*26920*/  STL.64 [R1+0x560], R12 ;  /* 0x0005600c01007387 */ /* 0x0001e20000100a00 */
[----:B------:R-:W-:Y:S03]  /*26930*/  STL.64 [R1+0x568], R14 ;  /* 0x0005680e01007387 */ /* 0x000fe60000100a00 */
[----:B0-----:R-:W3:Y:S01]  /*26940*/  LDL.LU.64 R12, [R1+0x2ca8] ;  /* 0x002ca800010c7983 */ /* 0x001ee20000300a00 */
[----:B--2---:R-:W-:Y:S02]  /*26950*/  STL.64 [R1+0x2c20], R18 ;  /* 0x002c201201007387 */ /* 0x004fe40000100a00 */
[----:B------:R0:W-:Y:S02]  /*26960*/  STL.64 [R1+0x2c18], R16 ;  /* 0x002c181001007387 */ /* 0x0001e40000100a00 */
[----:B0-----:R-:W3:Y:S01]  /*26970*/  LDL.LU.64 R16, [R1+0x550] ;  /* 0x0005500001107983 */ /* 0x001ee20000300a00 */
[----:B------:R-:W3:Y:S01]  /*26980*/  LDL.LU.64 R18, [R1+0x558] ;  /* 0x0005580001127983 */ /* 0x000ee20000300a00 */
[C---:B------:R-:W-:Y:S08]  /*26990*/  HMMA.16816.F32 R4, R24.reuse, R8, R4 ;  /* 0x000000081804723c */ /* 0x040ff00000001804 */
[C---:B---3--:R-:W-:Y:S11]  /*269a0*/  HMMA.16816.F32 R16, R24.reuse, R12, R16 ;  /* 0x0000000c1810723c */ /* 0x048ff60000001810 */
[----:B------:R-:W-:Y:S11]  /*269b0*/  @!UPT UIADD3 URZ, URZ, URZ, URZ ;  /* 0x0000003f3f3ff290 */ /* 0x000ff6000fffe03f */
[----:B------:R-:W-:Y:S01]  /*269c0*/  @!UPT UIADD3 URZ, URZ, URZ, URZ ;  /* 0x0000003f3f3ff290 */ /* 0x000fe2000fffe03f */
[----:B------:R0:W-:Y:S01]  /*269d0*/  STL.64 [R1+0x550], R16 ;  /* 0x0005501001007387 */ /* 0x0001e20000100a00 */
[----:B------:R-:W-:Y:S03]  /*269e0*/  STL.64 [R1+0x558], R18 ;  /* 0x0005581201007387 */ /* 0x000fe60000100a00 */
[----:B0-----:R-:W2:Y:S01]  /*269f0*/  LDL.LU.64 R16, [R1+0x90] ;  /* 0x0000900001107983 */ /* 0x001ea20000300a00 */
[----:B------:R-:W-:Y:S02]  /*26a00*/  STL [R1+0x2c00], R12 ;  /* 0x002c000c01007387 */ /* 0x000fe40000100800 */
[----:B------:R0:W-:Y:S02]  /*26a10*/  STL [R1+0x2bfc], R13 ;  /* 0x002bfc0d01007387 */ /* 0x0001e40000100800 */
[----:B0-----:R-:W3:Y:S01]  /*26a20*/  LDL.LU.64 R12, [R1+0xb0] ;  /* 0x0000b000010c7983 */ /* 0x001ee20000300a00 */
[----:B------:R0:W-:Y:S02]  /*26a30*/  STL.64 [R1+0x540], R4 ;  /* 0x0005400401007387 */ /* 0x0001e40000100a00 */
[----:B------:R-:W-:Y:S01]  /*26a40*/  STL.64 [R1+0x548], R6 ;  /* 0x0005480601007387 */ /* 0x000fe20000100a00 */
[----:B0-----:R-:W2:Y:S01]  /*26a50*/  LDL.LU.64 R4, [R1+0x2ca0] ;  /* 0x002ca00001047983 */ /* 0x001ea20000300a00 */
[----:B----4-:R-:W-:Y:S02]  /*26a60*/  STL.64 [R1+0x2be8], R10 ;  /* 0x002be80a01007387 */ /* 0x010fe40000100a00 */
[----:B------:R0:W-:Y:S02]  /*26a70*/  STL.64 [R1+0x2be0], R8 ;  /* 0x002be00801007387 */ /* 0x0001e40000100a00 */
[----:B0-----:R-:W4:Y:S01]  /*26a80*/  LDL.LU.64 R8, [R1+0xa0] ;  /* 0x0000a00001087983 */ /* 0x001f220000300a00 */
[----:B--2---:R-:W-:Y:S03]  /*26a90*/  HMMA.16816.F32 R20, R24, R4, R20 ;  /* 0x000000041814723c */ /* 0x004fe60000001814 */
[----:B------:R-:W-:Y:S01]  /*26aa0*/  STL [R1+0x2c04], R4 ;  /* 0x002c040401007387 */ /* 0x000fe20000100800 */
[----:B------:R0:W-:Y:S03]  /*26ab0*/  STL [R1+0x2bf0], R5 ;  /* 0x002bf00501007387 */ /* 0x0001e60000100800 */
[----:B------:R-:W1:Y:S11]  /*26ac0*/  LDSM.16.MT88.4 R24, [R0+0x8180] ;  /* 0x008180000018783b */ /* 0x000e760000004200 */
[----:B------:R-:W-:Y:S05]  /*26ad0*/  @!UPT UIADD3 URZ, URZ, URZ, URZ ;  /* 0x0000003f3f3ff290 */ /* 0x000fea000fffe03f */
[----:B------:R-:W-:Y:S01]  /*26ae0*/  STL.64 [R1+0x100], R20 ;  /* 0x0001001401007387 */ /* 0x000fe20000100a00 */
[----:B------:R-:W-:Y:S02]  /*26af0*/  STL.64 [R1+0x108], R22 ;  /* 0x0001081601007387 */ /* 0x000fe40000100a00 */
[----:B0-----:R-:W2:Y:S02]  /*26b00*/  LDL.LU.64 R4, [R1+0x9e0] ;  /* 0x0009e00001047983 */ /* 0x001ea40000300a00 */
[----:B------:R-:W2:Y:S01]  /*26b10*/  LDL.LU.64 R6, [R1+0x9e8] ;  /* 0x0009e80001067983 */ /* 0x000ea20000300a00 */
[----:B------:R-:W2:Y:S01]  /*26b20*/  LDSM.16.MT88.4 R20, [R0+0x8100] ;  /* 0x008100000014783b */ /* 0x000ea20000004200 */
[----:B---3--:R-:W-:Y:S02]  /*26b30*/  IMAD.MOV.U32 R29, RZ, RZ, R12 ;  /* 0x000000ffff1d7224 */ /* 0x008fe400078e000c */
[----:B------:R-:W-:Y:S01]  /*26b40*/  IMAD.MOV.U32 R2, RZ, RZ, R13 ;  /* 0x000000ffff027224 */ /* 0x000fe200078e000d */
[----:B-1----:R-:W-:Y:S01]  /*26b50*/  STL [R1+0x2bbc], R24 ;  /* 0x002bbc1801007387 */ /* 0x002fe20000100800 */
[----:B------:R0:W-:Y:S02]  /*26b60*/  STL [R1+0x2bb8], R25 ;  /* 0x002bb81901007387 */ /* 0x0001e40000100800 */
[----:B------:R-:W-:Y:S02]  /*26b70*/  STL [R1+0x2bb4], R26 ;  /* 0x002bb41a01007387 */ /* 0x000fe40000100800 */
[----:B------:R1:W-:Y:S01]  /*26b80*/  STL [R1+0x2bb0], R27 ;  /* 0x002bb01b01007387 */ /* 0x0003e20000100800 */
[----:B0-----:R-:W4:Y:S01]  /*26b90*/  LDL.LU.64 R24, [R1+0x9d0] ;  /* 0x0009d00001187983 */ /* 0x001f220000300a00 */
[----:B-1----:R-:W4:Y:S01]  /*26ba0*/  LDL.LU.64 R26, [R1+0x9d8] ;  /* 0x0009d800011a7983 */ /* 0x002f220000300a00 */
[C---:B--2---:R-:W-:Y:S11]  /*26bb0*/  HMMA.16816.F32 R4, R20.reuse, R12, R4 ;  /* 0x0000000c1404723c */ /* 0x044ff60000001804 */
[----:B------:R-:W-:Y:S11]  /*26bc0*/  @!UPT UIADD3 URZ, URZ, URZ, URZ ;  /* 0x0000003f3f3ff290 */ /* 0x000ff6000fffe03f */
[----:B------:R-:W-:Y:S01]  /*26bd0*/  @!UPT UIADD3 URZ, URZ, URZ, URZ ;  /* 0x0000003f3f3ff290 */ /* 0x000fe2000fffe03f */
[----:B------:R0:W-:Y:S01]  /*26be0*/  STL.64 [R1+0x9e0], R4 ;  /* 0x0009e00401007387 */ /* 0x0001e20000100a00 */
[----:B------:R1:W-:Y:S03]  /*26bf0*/  STL.64 [R1+0x9e8], R6 ;  /* 0x0009e80601007387 */ /* 0x0003e60000100a00 */
[----:B0-----:R-:W2:Y:S01]  /*26c00*/  LDL.LU.64 R4, [R1+0x9c0] ;  /* 0x0009c00001047983 */ /* 0x001ea20000300a00 */
[----:B-1----:R-:W2:Y:S02]  /*26c10*/  LDL.LU.64 R6, [R1+0x9c8] ;  /* 0x0009c80001067983 */ /* 0x002ea40000300a00 */
[----:B------:R-:W3:Y:S02]  /*26c20*/  LDL.LU.64 R12, [R1+0x40] ;  /* 0x00004000010c7983 */ /* 0x000ee40000300a00 */
[----:B---3--:R0:W-:Y:S04]  /*26c30*/  STL.64 [R1+0x2c68], R12 ;  /* 0x002c680c01007387 */ /* 0x0081e80000100a00 */
[----:B0-----:R-:W3:Y:S04]  /*26c40*/  LDL.LU.64 R12, [R1+0x50] ;  /* 0x00005000010c7983 */ /* 0x001ee80000300a00 */
[----:B---3--:R4:W-:Y:S02]  /*26c50*/  STL.64 [R1+0x2c80], R12 ;  /* 0x002c800c01007387 */ /* 0x0089e40000100a00 */
[C---:B----4-:R-:W-:Y:S02]  /*26c60*/  HMMA.16816.F32 R12, R20.reuse, R8, R24 ;  /* 0x00000008140c723c */ /* 0x050fe40000001818 */
[----:B------:R-:W-:Y:S01]  /*26c70*/  STL [R1+0x2bc4], R2 ;  /* 0x002bc40201007387 */ /* 0x000fe20000100800 */
[----:B------:R-:W-:Y:S11]  /*26c80*/  STL [R1+0x2bc0], R29 ;  /* 0x002bc01d01007387 */ /* 0x000ff60000100800 */
[----:B------:R-:W-:Y:S09]  /*26c90*/  @!UPT UIADD3 URZ, URZ, URZ, URZ ;  /* 0x0000003f3f3ff290 */ /* 0x000ff2000fffe03f */
[----:B------:R0:W-:Y:S01]  /*26ca0*/  STL.64 [R1+0x9d0], R12 ;  /* 0x0009d00c01007387 */ /* 0x0001e20000100a00 */
[----:B------:R-:W-:Y:S03]  /*26cb0*/  STL.64 [R1+0x9d8], R14 ;  /* 0x0009d80e01007387 */ /* 0x000fe60000100a00 */
[----:B0-----:R-:W3:Y:S01]  /*26cc0*/  LDL.LU.64 R12, [R1+0x60] ;  /* 0x00006000010c7983 */ /* 0x001ee20000300a00 */
[----:B------:R-:W-:Y:S02]  /*26cd0*/  IMAD.MOV.U32 R3, RZ, RZ, R8 ;  /* 0x000000ffff037224 */ /* 0x000fe400078e0008 */
[----:B------:R-:W-:Y:S02]  /*26ce0*/  IMAD.MOV.U32 R28, RZ, RZ, R9 ;  /* 0x000000ffff1c7224 */ /* 0x000fe400078e0009 */
[----:B--2---:R-:W-:Y:S01]  /*26cf0*/  HMMA.16816.F32 R8, R20, R16, R4 ;  /* 0x000000101408723c */ /* 0x004fe20000001804 */
[----:B---3--:R0:W-:Y:S04]  /*26d00*/  STL.64 [R1+0x2c98], R12 ;  /* 0x002c980c01007387 */ /* 0x0081e80000100a00 */
[----:B0-----:R-:W2:Y:S01]  /*26d10*/  LDL.LU.64 R12, [R1+0x70] ;  /* 0x00007000010c7983 */ /* 0x001ea20000300a00 */
[----:B------:R-:W-:Y:S02]  /*26d20*/  STL [R1+0x2bcc], R28 ;  /* 0x002bcc1c01007387 */ /* 0x000fe40000100800 */
[----:B------:R-:W-:Y:S11]  /*26d30*/  STL [R1+0x2bc8], R3 ;  /* 0x002bc80301007387 */ /* 0x000ff60000100800 */
[----:B------:R-:W-:Y:S04]  /*26d40*/  @!UPT UIADD3 URZ, URZ, URZ, URZ ;  /* 0x0000003f3f3ff290 */ /* 0x000fe8000fffe03f */
[----:B------:R0:W-:Y:S01]  /*26d50*/  STL.64 [R1+0x9c0], R8 ;  /* 0x0009c00801007387 */ /* 0x0001e20000100a00 */
[----:B------:R-:W-:Y:S01]  /*26d60*/  STL.64 [R1+0x9c8], R10 ;  /* 0x0009c80a01007387 */ /* 0x000fe20000100a00 */
[----:B------:R-:W3:Y:S02]  /*26d70*/  LDL.LU.64 R24, [R1+0x9b0] ;  /* 0x0009b00001187983 */ /* 0x000ee40000300a00 */
[----:B------:R-:W3:Y:S01]  /*26d80*/  LDL.LU.64 R26, [R1+0x9b8] ;  /* 0x0009b800011a7983 */ /* 0x000ee20000300a00 */
[----:B0-----:R-:W4:Y:S04]  /*26d90*/  LDL.LU.64 R8, [R1+0x20] ;  /* 0x0000200001087983 */ /* 0x001f280000300a00 */
[----:B----4-:R0:W-:Y:S04]  /*26da0*/  STL.64 [R1+0x2c50], R8 ;  /* 0x002c500801007387 */ /* 0x0101e80000100a00 */
[----:B0-----:R-:W4:Y:S04]  /*26db0*/  LDL.LU.64 R8, [R1+0x30] ;  /* 0x0000300001087983 */ /* 0x001f280000300a00 */
[----:B----4-:R0:W-:Y:S04]  /*26dc0*/  STL.64 [R1+0x2c60], R8 ;  /* 0x002c600801007387 */ /* 0x0101e80000100a00 */
[----:B0-----:R-:W4:Y:S01]  /*26dd0*/  LDL.LU.64 R8, [R1+0x970] ;  /* 0x0009700001087983 */ /* 0x001f220000300a00 */
[----:B------:R-:W2:Y:S03]  /*26de0*/  LDL.LU.64 R10, [R1+0x978] ;  /* 0x00097800010a7983 */ /* 0x000ea60000300a00 */
[----:B--2---:R-:W-:Y:S01]  /*26df0*/  STL.64 [R1+0x2c78], R10 ;  /* 0x002c780a01007387 */ /* 0x004fe20000100a00 */
[----:B----4-:R0:W-:Y:S03]  /*26e00*/  STL.64 [R1+0x2c70], R8 ;  /* 0x002c700801007387 */ /* 0x0101e60000100a00 */
        /* <DEDUP_REMOVED lines=8> */
[----:B------:R-:W4:Y:S02]  /*26e90*/  LDL.LU.64 R16, [R1] ;  /* 0x0000000001107983 */ /* 0x000f240000300a00 */
[----:B----4-:R0:W-:Y:S04]  /*26ea0*/  STL.64 [R1+0x2c38], R16 ;  /* 0x002c381001007387 */ /* 0x0101e80000100a00 */
[----:B0-----:R-:W4:Y:S04]  /*26eb0*/  LDL.LU.64 R16, [R1+0x10] ;  /* 0x0000100001107983 */ /* 0x001f280000300a00 */
[----:B----4-:R0:W-:Y:S04]  /*26ec0*/  STL.64 [R1+0x2c58], R16 ;  /* 0x002c581001007387 */ /* 0x0101e80000100a00 */
[----:B0-----:R-:W3:Y:S01]  /*26ed0*/  LDL.LU.64 R16, [R1+0x80] ;  /* 0x0000800001107983 */ /* 0x001ee20000300a00 */
[----:B------:R-:W-:Y:S02]  /*26ee0*/  STL [R1+0x2bd4], R0 ;  /* 0x002bd40001007387 */ /* 0x000fe40000100800 */
[----:B------:R3:W-:Y:S02]  /*26ef0*/  STL [R1+0x2bd0], R7 ;  /* 0x002bd00701007387 */ /* 0x0007e40000100800 */
[C---:B---3--:R-:W-:Y:S07]  /*26f00*/  HMMA.16816.F32 R4, R20.reuse, R16, R24 ;  /* 0x000000101404723c */ /* 0x048fee0000001818 */
[----:B------:R-:W-:Y:S11]  /*26f10*/  IMAD.MOV.U32 R27, RZ, RZ, R16 ;  /* 0x000000ffff1b7224 */ /* 0x000ff600078e0010 */
[----:B------:R-:W-:Y:S05]  /*26f20*/  @!UPT UIADD3 URZ, URZ, URZ, URZ ;  /* 0x0000003f3f3ff290 */ /* 0x000fea000fffe03f */
[----:B------:R-:W-:Y:S01]  /*26f30*/  STL.64 [R1+0x9b0], R4 ;  /* 0x0009b00401007387 */ /* 0x000fe20000100a00 */
[----:B------:R0:W-:Y:S02]  /*26f40*/  STL.64 [R1+0x9b8], R6 ;  /* 0x0009b80601007387 */ /* 0x0001e40000100a00 */
[----:B0-----:R-:W-:Y:S02]  /*26f50*/  IMAD.MOV.U32 R6, RZ, RZ, R17 ;  /* 0x000000ffff067224 */ /* 0x001fe400078e0011 */
[----:B------:R-:W3:Y:S01]  /*26f60*/  LDL.LU.64 R16, [R1+0x960] ;  /* 0x0009600001107983 */ /* 0x000ee20000300a00 */
[----:B------:R-:W3:Y:S02]  /*26f70*/  LDL.LU.64 R18, [R1+0x968] ;  /* 0x0009680001127983 */ /* 0x000ee40000300a00 */
[----:B------:R0:W-:Y:S02]  /*26f80*/  STL [R1+0x2bd8], R27 ;  /* 0x002bd81b01007387 */ /* 0x0001e40000100800 */
[----:B------:R-:W4:Y:S01]  /*26f90*/  LDL.LU.64 R24, [R1+0x9a0] ;  /* 0x0009a00001187983 */ /* 0x000f220000300a00 */
[----:B0-----:R-:W4:Y:S02]  /*26fa0*/  LDL.LU.64 R26, [R1+0x9a8] ;  /* 0x0009a800011a7983 */ /* 0x001f240000300a00 */
[C---:B----4-:R-:W-:Y:S11]  /*26fb0*/  HMMA.16816.F32 R24, R20.reuse, R12, R24 ;  /* 0x0000000c1418723c */ /* 0x050ff60000001818 */
[----:B------:R-:W-:Y:S11]  /*26fc0*/  @!UPT UIADD3 URZ, URZ, URZ, URZ ;  /* 0x0000003f3f3ff290 */ /* 0x000ff6000fffe03f */
[----:B------:R-:W-:Y:S01]  /*26fd0*/  @!UPT UIADD3 URZ, URZ, URZ, URZ ;  /* 0x0000003f3f3ff290 */ /* 0x000fe2000fffe03f */
[----:B------:R0:W-:Y:S01]  /*26fe0*/  STL.64 [R1+0x9a0], R24 ;  /* 0x0009a01801007387 */ /* 0x0001e20000100a00 */
[----:B------:R1:W-:Y:S02]  /*26ff0*/  STL.64 [R1+0x9a8], R26 ;  /* 0x0009a81a01007387 */ /* 0x0003e40000100a00 */
[----:B0-----:R-:W-:Y:S02]  /*27000*/  IMAD.MOV.U32 R25, RZ, RZ, R12 ;  /* 0x000000ffff197224 */ /* 0x001fe400078e000c */
[----:B-1----:R-:W-:Y:S02]  /*27010*/  IMAD.MOV.U32 R26, RZ, RZ, R13 ;  /* 0x000000ffff1a7224 */ /* 0x002fe400078e000d */
        /* <DEDUP_REMOVED lines=27> */
[----:B------:R-:W2:Y:S01]  /*271d0*/  LDL.LU.64 R12, [R1+0x950] ;  /* 0x00095000010c7983 */ /* 0x000ea20000300a00 */
[----:B------:R-:W2:Y:S01]  /*271e0*/  LDL.LU.64 R14, [R1+0x958] ;  /* 0x00095800010e7983 */ /* 0x000ea20000300a00 */
[----:B---3--:R-:W-:Y:S01]  /*271f0*/  HMMA.16816.F32 R16, R20, R8, R16 ;  /* 0x000000081410723c */ /* 0x008fe20000001810 */
[----:B------:R-:W-:-:S02]  /*27200*/  IMAD.MOV.U32 R27, RZ, RZ, R8 ;  /* 0x000000ffff1b7224 */ /* 0x000fc400078e0008 */
[----:B------:R-:W-:Y:S11]  /*27210*/  IMAD.MOV.U32 R0, RZ, RZ, R9 ;  /* 0x000000ffff007224 */ /* 0x000ff600078e0009 */
[----:B------:R-:W-:Y:S09]  /*27220*/  @!UPT UIADD3 URZ, URZ, URZ, URZ ;  /* 0x0000003f3f3ff290 */ /* 0x000ff2000fffe03f */
[----:B------:R0:W-:Y:S01]  /*27230*/  STL.64 [R1+0x960], R16 ;  /* 0x0009601001007387 */ /* 0x0001e20000100a00 */
[----:B------:R-:W-:Y:S03]  /*27240*/  STL.64 [R1+0x968], R18 ;  /* 0x0009681201007387 */ /* 0x000fe60000100a00 */
[----:B0-----:R-:W3:Y:S01]  /*27250*/  LDL.LU.64 R16, [R1+0x2c58] ;  /* 0x002c580001107983 */ /* 0x001ee20000300a00 */
[----:B------:R-:W2:Y:S02]  /*27260*/  LDL.LU.64 R8, [R1+0x2c50] ;  /* 0x002c500001087983 */ /* 0x000ea40000300a00 */
[----:B------:R-:W-:Y:S02]  /*27270*/  STL.64 [R1+0x2c10], R26 ;  /* 0x002c101a01007387 */ /* 0x000fe40000100a00 */
[----:B------:R0:W-:Y:S02]  /*27280*/  STL.64 [R1+0x2c08], R24 ;  /* 0x002c081801007387 */ /* 0x0001e40000100a00 */
[----:B0-----:R-:W4:Y:S01]  /*27290*/  LDL.LU.64 R24, [R1+0x920] ;  /* 0x0009200001187983 */ /* 0x001f220000300a00 */
[----:B------:R-:W2:Y:S03]  /*272a0*/  LDL.LU.64 R26, [R1+0x928] ;  /* 0x00092800011a7983 */ /* 0x000ea60000300a00 */
[----:B--2---:R-:W-:Y:S01]  /*272b0*/  STL.64 [R1+0x2c30], R26 ;  /* 0x002c301a01007387 */ /* 0x004fe20000100a00 */
[----:B----4-:R0:W-:Y:S03]  /*272c0*/  STL.64 [R1+0x2c28], R24 ;  /* 0x002c281801007387 */ /* 0x0101e60000100a00 */
[----:B0-----:R-:W2:Y:S01]  /*272d0*/  LDL.LU.64 R24, [R1+0x930] ;  /* 0x0009300001187983 */ /* 0x001ea20000300a00 */
[----:B------:R-:W4:Y:S01]  /*272e0*/  LDL.LU.64 R26, [R1+0x938] ;  /* 0x00093800011a7983 */ /* 0x000f220000300a00 */
[----:B------:R-:W-:Y:S02]  /*272f0*/  HMMA.16816.F32 R12, R20, R8, R12 ;  /* 0x00000008140c723c */ /* 0x000fe4000000180c */
[----:B----4-:R-:W-:Y:S01]  /*27300*/  STL.64 [R1+0x2c48], R26 ;  /* 0x002c481a01007387 */ /* 0x010fe20000100a00 */
[----:B--2---:R0:W-:Y:S03]  /*27310*/  STL.64 [R1+0x2c40], R24 ;  /* 0x002c401801007387 */ /* 0x0041e60000100a00 */
[----:B0-----:R-:W2:Y:S01]  /*27320*/  LDL.LU.64 R24, [R1+0x940] ;  /* 0x0009400001187983 */ /* 0x001ea20000300a00 */
[----:B------:R-:W2:Y:S11]  /*27330*/  LDL.LU.64 R26, [R1+0x948] ;  /* 0x00094800011a7983 */ /* 0x000eb60000300a00 */
[----:B------:R-:W-:Y:S05]  /*27340*/  @!UPT UIADD3 URZ, URZ, URZ, URZ ;  /* 0x0000003f3f3ff290 */ /* 0x000fea000fffe03f */
[----:B------:R-:W-:Y:S02]  /*27350*/  STL.64 [R1+0x950], R12 ;  /* 0x0009500c01007387 */ /* 0x000fe40000100a00 */
[----:B------:R0:W-:Y:S02]  /*27360*/  STL.64 [R1+0x958], R14 ;  /* 0x0009580e01007387 */ /* 0x0001e40000100a00 */
[----:B------:R-:W-:Y:S02]  /*27370*/  IMAD.MOV.U32 R5, RZ, RZ, R9 ;  /* 0x000000ffff057224 */ /* 0x000fe400078e0009 */
[----:B0-----:R-:W-:Y:S02]  /*27380*/  IMAD.MOV.U32 R14, RZ, RZ, R8 ;  /* 0x000000ffff0e7224 */ /* 0x001fe400078e0008 */
[----:B------:R-:W4:Y:S01]  /*27390*/  LDL.LU.64 R8, [R1+0x910] ;  /* 0x0009100001087983 */ /* 0x000f220000300a00 */
[----:B------:R-:W4:Y:S02]  /*273a0*/  LDL.LU.64 R10, [R1+0x918] ;  /* 0x00091800010a7983 */ /* 0x000f240000300a00 */
[----:B---3--:R-:W-:-:S02]  /*273b0*/  IMAD.MOV.U32 R13, RZ, RZ, R16 ;  /* 0x000000ffff0d7224 */ /* 0x008fc400078e0010 */
[----:B------:R-:W-:Y:S01]  /*273c0*/  IMAD.MOV.U32 R15, RZ, RZ, R17 ;  /* 0x000000ffff0f7224 */ /* 0x000fe200078e0011 */
[C---:B--2---:R-:W-:Y:S11]  /*273d0*/  HMMA.16816.F32 R24, R20.reuse, R16, R24 ;  /* 0x000000101418723c */ /* 0x044ff60000001818 */
[----:B------:R-:W-:Y:S11]  /*273e0*/  @!UPT UIADD3 URZ, URZ, URZ, URZ ;  /* 0x0000003f3f3ff290 */ /* 0x000ff6000fffe03f */
[----:B------:R-:W-:Y:S01]  /*273f0*/  @!UPT UIADD3 URZ, URZ, URZ, URZ ;  /* 0x0000003f3f3ff290 */ /* 0x000fe2000fffe03f */
        /* <DEDUP_REMOVED lines=13> */
[----:B------:R-:W3:Y:S02]  /*274d0*/  LDL.LU.64 R18, [R1+0x2c20] ;  /* 0x002c200001127983 */ /* 0x000ee40000300a00 */
        /* <DEDUP_REMOVED lines=8> */
[----:B---3--:R-:W-:Y:S02]  /*27560*/  STL.64 [R1+0x2a98], R18 ;  /* 0x002a981201007387 */ /* 0x008fe40000100a00 */
[----:B------:R0:W-:Y:S02]  /*27570*/  STL.64 [R1+0x2a90], R16 ;  /* 0x002a901001007387 */ /* 0x0001e40000100a00 */
[----:B0-----:R-:W-:-:S02]  /*27580*/  IMAD.MOV.U32 R16, RZ, RZ, R4 ;  /* 0x000000ffff107224 */ /* 0x001fc400078e0004 */
[----:B------:R-:W-:Y:S01]  /*27590*/  IMAD.MOV.U32 R17, RZ, RZ, R12 ;  /* 0x000000ffff117224 */ /* 0x000fe200078e000c */
[----:B------:R-:W3:Y:S01]  /*275a0*/  LDL.LU R4, [R1+0x2c04] ;  /* 0x002c040001047983 */ /* 0x000ee20000300800 */
[----:B------:R-:W4:Y:S03]  /*275b0*/  LDL.LU R12, [R1+0x2c00] ;  /* 0x002c0000010c7983 */ /* 0x000f260000300800 */
[----:B------:R0:W-:Y:S02]  /*275c0*/  STL.64 [R1+0x2ab0], R16 ;  /* 0x002ab01001007387 */ /* 0x0001e40000100a00 */
[----:B0-----:R-:W-:Y:S02]  /*275d0*/  IMAD.MOV.U32 R16, RZ, RZ, R13 ;  /* 0x000000ffff107224 */ /* 0x001fe400078e000d */
[----:B------:R-:W4:Y:S01]  /*275e0*/  LDL.LU R13, [R1+0x2bfc] ;  /* 0x002bfc00010d7983 */ /* 0x000f220000300800 */
[----:B------:R-:W-:-:S02]  /*275f0*/  IMAD.MOV.U32 R17, RZ, RZ, R15 ;  /* 0x000000ffff117224 */ /* 0x000fc400078e000f */
[----:B------:R-:W2:Y:S03]  /*27600*/  LDL.LU R15, [R1+0x2bf8] ;  /* 0x002bf800010f7983 */ /* 0x000ea60000300800 */
[----:B------:R0:W-:Y:S02]  /*27610*/  STL.64 [R1+0x2ac8], R16 ;  /* 0x002ac81001007387 */ /* 0x0001e40000100a00 */
[----:B0-----:R-:W-:Y:S02]  /*27620*/  IMAD.MOV.U32 R16, RZ, RZ, R14 ;  /* 0x000000ffff107224 */ /* 0x001fe400078e000e */
[----:B------:R-:W2:Y:S01]  /*27630*/  LDL.LU R14, [R1+0x2bf4] ;  /* 0x002bf400010e7983 */ /* 0x000ea20000300800 */
[----:B------:R-:W-:Y:S02]  /*27640*/  IMAD.MOV.U32 R17, RZ, RZ, R5 ;  /* 0x000000ffff117224 */ /* 0x000fe400078e0005 */
[----:B------:R-:W3:Y:S03]  /*27650*/  LDL.LU R5, [R1+0x2bf0] ;  /* 0x002bf00001057983 */ /* 0x000ee60000300800 */
[----:B------:R0:W-:Y:S04]  /*27660*/  STL.64 [R1+0x2ae0], R16 ;  /* 0x002ae01001007387 */ /* 0x0001e80000100a00 */
[----:B0-----:R-:W3:Y:S01]  /*27670*/  LDL.LU.64 R16, [R1+0x500] ;  /* 0x0005000001107983 */ /* 0x001ee20000300a00 */
[----:B------:R-:W3:Y:S01]  /*27680*/  LDL.LU.64 R18, [R1+0x508] ;  /* 0x0005080001127983 */ /* 0x000ee20000300a00 */
        /* <DEDUP_REMOVED lines=9> */
[----:B0-----:R-:W2:Y:S01]  /*27720*/  LDL.LU.64 R12, [R1+0x900] ;  /* 0x00090000010c7983 */ /* 0x001ea20000300a00 */
[----:B------:R-:W2:Y:S03]  /*27730*/  LDL.LU.64 R14, [R1+0x908] ;  /* 0x00090800010e7983 */ /* 0x000ea60000300a00 */
[----:B----4-:R-:W-:Y:S01]  /*27740*/  STL.64 [R1+0x2a78], R10 ;  /* 0x002a780a01007387 */ /* 0x010fe20000100a00 */
[----:B---3--:R0:W-:Y:S01]  /*27750*/  STL.64 [R1+0x2a70], R8 ;  /* 0x002a700801007387 */ /* 0x0081e20000100a00 */
[C---:B--2---:R-:W-:Y:S08]  /*27760*/  HMMA.16816.F32 R12, R20.reuse, R8, R12 ;  /* 0x00000008140c723c */ /* 0x044ff0000000180c */
[----:B0-----:R-:W-:Y:S07]  /*27770*/  HMMA.16816.F32 R8, R20, R4, R16 ;  /* 0x000000041408723c */ /* 0x001fee0000001810 */
[----:B------:R-:W-:-:S02]  /*27780*/  IMAD.MOV.U32 R20, RZ, RZ, R27 ;  /* 0x000000ffff147224 */ /* 0x000fc400078e001b */
[----:B------:R-:W-:-:S06]  /*27790*/  IMAD.MOV.U32 R21, RZ, RZ, R0 ;  /* 0x000000ffff157224 */ /* 0x000fcc00078e0000 */
[----:B------:R-:W-:Y:S01]  /*277a0*/  STL.64 [R1+0x900], R12 ;  /* 0x0009000c01007387 */ /* 0x000fe20000100a00 */
[----:B------:R-:W-:Y:S02]  /*277b0*/  STL.64 [R1+0x908], R14 ;  /* 0x0009080e01007387 */ /* 0x000fe40000100a00 */
[----:B------:R-:W2:Y:S05]  /*277c0*/  LDL.LU R27, [R1+0x2bd8] ;  /* 0x002bd800011b7983 */ /* 0x000eaa0000300800 */
[----:B------:R-:W-:Y:S01]  /*277d0*/  STL.64 [R1+0x500], R8 ;  /* 0x0005000801007387 */ /* 0x000fe20000100a00 */
[----:B------:R-:W-:Y:S01]  /*277e0*/  STL.64 [R1+0x508], R10 ;  /* 0x0005080a01007387 */ /* 0x000fe20000100a00 */
[----:B------:R-:W3:Y:S02]  /*277f0*/  LDL.LU R0, [R1+0x2bd4] ;  /* 0x002bd40001007983 */ /* 0x000ee40000300800 */
[----:B------:R0:W-:Y:S02]  /*27800*/  STL.64 [R1+0x2ae8], R20 ;  /* 0x002ae81401007387 */ /* 0x0001e40000100a00 */
[----:B0-----:R-:W-:-:S02]  /*27810*/  IMAD.MOV.U32 R20, RZ, RZ, R7 ;  /* 0x000000ffff147224 */ /* 0x001fc400078e0007 */
[----:B------:R-:W-:Y:S01]  /*27820*/  IMAD.MOV.U32 R21, RZ, RZ, R28 ;  /* 0x000000ffff157224 */ /* 0x000fe200078e001c */
[----:B------:R-:W4:Y:S01]  /*27830*/  LDL.LU R7, [R1+0x2bd0] ;  /* 0x002bd00001077983 */ /* 0x000f220000300800 */
[----:B------:R-:W4:Y:S03]  /*27840*/  LDL.LU R28, [R1+0x2bcc] ;  /* 0x002bcc00011c7983 */ /* 0x000f260000300800 */
[----:B------:R0:W-:Y:S02]  /*27850*/  STL.64 [R1+0x2b00], R20 ;  /* 0x002b001401007387 */ /* 0x0001e40000100a00 */
[----:B0-----:R-:W-:Y:S02]  /*27860*/  IMAD.MOV.U32 R20, RZ, RZ, R3 ;  /* 0x000000ffff147224 */ /* 0x001fe400078e0003 */
[----:B------:R-:W-:Y:S01]  /*27870*/  IMAD.MOV.U32 R21, RZ, RZ, R2 ;  /* 0x000000ffff157224 */ /* 0x000fe200078e0002 */
[----:B------:R-:W4:Y:S01]  /*27880*/  LDL.LU R3, [R1+0x2bc8] ;  /* 0x002bc80001037983 */ /* 0x000f220000300800 */
[----:B------:R-:W4:Y:S03]  /*27890*/  LDL.LU R2, [R1+0x2bc4] ;  /* 0x002bc40001027983 */ /* 0x000f260000300800 */
[----:B------:R0:W-:Y:S02]  /*278a0*/  STL.64 [R1+0x2b18], R20 ;  /* 0x002b181401007387 */ /* 0x0001e40000100a00 */
[----:B0-----:R-:W-:-:S02]  /*278b0*/  IMAD.MOV.U32 R20, RZ, RZ, R29 ;  /* 0x000000ffff147224 */ /* 0x001fc400078e001d */
[----:B------:R-:W4:Y:S01]  /*278c0*/  LDL.LU R29, [R1+0x2bc0] ;  /* 0x002bc000011d7983 */ /* 0x000f220000300800 */
[----:B------:R-:W-:Y:S02]  /*278d0*/  IMAD.MOV.U32 R21, RZ, RZ, R24 ;  /* 0x000000ffff157224 */ /* 0x000fe400078e0018 */
        /* <DEDUP_REMOVED lines=8> */
[----:B--2---:R-:W-:Y:S02]  /*27960*/  IMAD.MOV.U32 R20, RZ, RZ, R27 ;  /* 0x000000ffff147224 */ /* 0x004fe400078e001b */
[----:B------:R-:W2:Y:S01]  /*27970*/  LDL.LU R27, [R1+0x2bb0] ;  /* 0x002bb000011b7983 */ /* 0x000ea20000300800 */
[----:B------:R-:W2:Y:S02]  /*27980*/  LDL.LU R6, [R1+0x2bac] ;  /* 0x002bac0001067983 */ /* 0x000ea40000300800 */
[----:B------:R3:W-:Y:S02]  /*27990*/  STL.64 [R1+0x2b60], R20 ;  /* 0x002b601401007387 */ /* 0x0007e40000100a00 */
[----:B---3--:R-:W-:Y:S02]  /*279a0*/  IMAD.MOV.U32 R21, RZ, RZ, R0 ;  /* 0x000000ffff157224 */ /* 0x008fe400078e0000 */
[----:B----4-:R-:W-:Y:S02]  /*279b0*/  IMAD.MOV.U32 R20, RZ, RZ, R7 ;  /* 0x000000ffff147224 */ /* 0x010fe400078e0007 */
[----:B------:R-:W-:Y:S01]  /*279c0*/  IMAD.MOV.U32 R9, RZ, RZ, R28 ;  /* 0x000000ffff097224 */ /* 0x000fe200078e001c */
[----:B------:R-:W2:Y:S01]  /*279d0*/  LDL.LU R7, [R1+0x2ba8] ;  /* 0x002ba80001077983 */ /* 0x000ea20000300800 */
[----:B------:R-:W3:Y:S02]  /*279e0*/  LDL.LU R0, [R1+0x2ba4] ;  /* 0x002ba40001007983 */ /* 0x000ee40000300800 */
[----:B------:R-:W-:Y:S02]  /*279f0*/  STL.64 [R1+0x2b78], R20 ;  /* 0x002b781401007387 */ /* 0x000fe40000100a00 */
[----:B------:R-:W-:-:S02]  /*27a00*/  IMAD.MOV.U32 R8, RZ, RZ, R3 ;  /* 0x000000ffff087224 */ /* 0x000fc400078e0003 */
[----:B------:R-:W4:Y:S01]  /*27a10*/  LDL.LU R3, [R1+0x2ba0] ;  /* 0x002ba00001037983 */ /* 0x000f220000300800 */
[----:B------:R-:W2:Y:S02]  /*27a20*/  LDL.LU R28, [R1+0x2b9c] ;  /* 0x002b9c00011c7983 */ /* 0x000ea40000300800 */
[----:B------:R0:W-:Y:S02]  /*27a30*/  STL.64 [R1+0x2b80], R8 ;  /* 0x002b800801007387 */ /* 0x0001e40000100a00 */
[----:B0-----:R-:W-:Y:S02]  /*27a40*/  IMAD.MOV.U32 R8, RZ, RZ, R29 ;  /* 0x000000ffff087224 */ /* 0x001fe400078e001d */
[----:B------:R-:W2:Y:S01]  /*27a50*/  LDL.LU R29, [R1+0x2b98] ;  /* 0x002b9800011d7983 */ /* 0x000ea20000300800 */
[----:B------:R-:W2:Y:S02]  /*27a60*/  LDL.LU.64 R20, [R1+0x210] ;  /* 0x0002100001147983 */ /* 0x000ea40000300a00 */
[----:B------:R-:W2:Y:S02]  /*27a70*/  LDL.LU.64 R22, [R1+0x218] ;  /* 0x0002180001167983 */ /* 0x000ea40000300a00 */
        /* <DEDUP_REMOVED lines=30> */
[----:B------:R-:W-:Y:S02]  /*27c60*/  STL.64 [R1+0x2aa8], R6 ;  /* 0x002aa80601007387 */ /* 0x000fe40000100a00 */
[----:B------:R0:W-:Y:S02]  /*27c70*/  STL.64 [R1+0x2aa0], R4 ;  /* 0x002aa00401007387 */ /* 0x0001e40000100a00 */
[----:B0-----:R-:W2:Y:S01]  /*27c80*/  LDL.LU.64 R4, [R1+0x170] ;  /* 0x0001700001047983 */ /* 0x001ea20000300a00 */
[----:B------:R-:W2:Y:S02]  /*27c90*/  LDL.LU.64 R6, [R1+0x178] ;  /* 0x0001780001067983 */ /* 0x000ea40000300a00 */
[----:B------:R-:W-:-:S07]  /*27ca0*/  IMAD.MOV.U32 R9, RZ, RZ, R2 ;  /* 0x000000ffff097224 */ /* 0x000fce00078e0002 */
[C---:B------:R-:W-:Y:S01]  /*27cb0*/  HMMA.16816.F32 R8, R24.reuse, R8, R20 ;  /* 0x000000081808723c */ /* 0x040fe20000001814 */
        /* <DEDUP_REMOVED lines=9> */
[----:B------:R-:W2:Y:S01]  /*27d50*/  LDL.LU.64 R14, [R1+0x168] ;  /* 0x00016800010e7983 */ /* 0x000ea20000300a00 */
[----:B------:R-:W2:Y:S01]  /*27d60*/  LDL.LU.64 R22, [R1+0x2b90] ;  /* 0x002b900001167983 */ /* 0x000ea20000300a00 */
[----:B------:R-:W2:Y:S03]  /*27d70*/  LDL.LU.64 R20, [R1+0x2b88] ;  /* 0x002b880001147983 */ /* 0x000ea60000300a00 */
[----:B------:R0:W-:Y:S02]  /*27d80*/  STL.64 [R1+0x220], R8 ;  /* 0x0002200801007387 */ /* 0x0001e40000100a00 */
[----:B------:R2:W-:Y:S01]  /*27d90*/  STL.64 [R1+0x228], R10 ;  /* 0x0002280a01007387 */ /* 0x0005e20000100a00 */
        /* <DEDUP_REMOVED lines=78> */
[----:B------:R-:W2:Y:S02]  /*28280*/  LDL.LU.64 R16, [R1+0x2a90] ;  /* 0x002a900001107983 */ /* 0x000ea40000300a00 */
[C---:B--2---:R-:W-:Y:S11]  /*28290*/  HMMA.16816.F32 R12, R24.reuse, R16, R12 ;  /* 0x00000010180c723c */ /* 0x044ff6000000180c */
[----:B------:R-:W-:Y:S11]  /*282a0*/  @!UPT UIADD3 URZ, URZ, URZ, URZ ;  /* 0x0000003f3f3ff290 */ /* 0x000ff6000fffe03f */
[----:B------:R-:W-:Y:S01]  /*282b0*/  @!UPT UIADD3 URZ, URZ, URZ, URZ ;  /* 0x0000003f3f3ff290 */ /* 0x000fe2000fffe03f */
[----:B------:R-:W-:Y:S01]  /*282c0*/  STL.64 [R1+0x160], R12 ;  /* 0x0001600c01007387 */ /* 0x000fe20000100a00 */
[----:B------:R0:W-:Y:S03]  /*282d0*/  STL.64 [R1+0x168], R14 ;  /* 0x0001680e01007387 */ /* 0x0001e60000100a00 */
[----:B0-----:R-:W2:Y:S01]  /*282e0*/  LDL.LU.64 R14, [R1+0x2a88] ;  /* 0x002a8800010e7983 */ /* 0x001ea20000300a00 */
[----:B------:R-:W3:Y:S02]  /*282f0*/  LDL.LU.64 R12, [R1+0x2a80] ;  /* 0x002a8000010c7983 */ /* 0x000ee40000300a00 */
[----:B------:R0:W-:Y:S02]  /*28300*/  STL.64 [R1+0x2a58], R18 ;  /* 0x002a581201007387 */ /* 0x0001e40000100a00 */
[----:B------:R-:W2:Y:S01]  /*28310*/  LDL.LU.64 R16, [R1+0xc0] ;  /* 0x0000c00001107983 */ /* 0x000ea20000300a00 */
[----:B0-----:R-:W2:Y:S01]  /*28320*/  LDL.LU.64 R18, [R1+0xc8] ;  /* 0x0000c80001127983 */ /* 0x001ea20000300a00 */
[----:B---3--:R-:W-:Y:S11]  /*28330*/  HMMA.16816.F32 R8, R24, R12, R8 ;  /* 0x0000000c1808723c */ /* 0x008ff60000001808 */
[----:B------:R-:W-:Y:S11]  /*28340*/  @!UPT UIADD3 URZ, URZ, URZ, URZ ;  /* 0x0000003f3f3ff290 */ /* 0x000ff6000fffe03f */
[----:B------:R-:W-:Y:S01]  /*28350*/  @!UPT UIADD3 URZ, URZ, URZ, URZ ;  /* 0x0000003f3f3ff290 */ /* 0x000fe2000fffe03f */
[----:B------:R-:W-:Y:S01]  /*28360*/  STL.64 [R1+0x150], R8 ;  /* 0x0001500801007387 */ /* 0x000fe20000100a00 */
[----:B------:R0:W-:Y:S02]  /*28370*/  STL [R1+0x158], R10 ;  /* 0x0001580a01007387 */ /* 0x0001e40000100800 */
[----:B------:R-:W-:Y:S02]  /*28380*/  IMAD.MOV.U32 R2, RZ, RZ, R11 ;  /* 0x000000ffff027224 */ /* 0x000fe400078e000b */
[----:B0-----:R-:W3:Y:S01]  /*28390*/  LDL.LU.64 R10, [R1+0x2a78] ;  /* 0x002a7800010a7983 */ /* 0x001ee20000300a00 */
[----:B------:R-:W3:Y:S02]  /*283a0*/  LDL.LU.64 R8, [R1+0x2a70] ;  /* 0x002a700001087983 */ /* 0x000ee40000300a00 */
[----:B--2---:R4:W-:Y:S02]  /*283b0*/  STL.64 [R1+0x2a68], R14 ;  /* 0x002a680e01007387 */ /* 0x0049e40000100a00 */
[----:B------:R-:W-:Y:S02]  /*283c0*/  STL [R1+0x192c], R2 ;  /* 0x00192c0201007387 */ /* 0x000fe40000100800 */
[----:B----4-:R-:W-:-:S02]  /*283d0*/  IMAD.MOV.U32 R14, RZ, RZ, R3 ;  /* 0x000000ffff0e7224 */ /* 0x010fc400078e0003 */
[----:B------:R-:W0:Y:S01]  /*283e0*/  S2R R3, SR_TID.X ;  /* 0x0000000000037919 */ /* 0x000e220000002100 */
[----:B---3--:R-:W-:Y:S03]  /*283f0*/  HMMA.16816.F32 R20, R24, R8, R20 ;  /* 0x000000081814723c */ /* 0x008fe60000001814 */
[----:B------:R-:W-:Y:S11]  /*28400*/  STL.64 [R1+0x2a60], R10 ;  /* 0x002a600a01007387 */ /* 0x000ff60000100a00 */
[----:B------:R-:W-:Y:S09]  /*28410*/  @!UPT UIADD3 URZ, URZ, URZ, URZ ;  /* 0x0000003f3f3ff290 */ /* 0x000ff2000fffe03f */
[----:B------:R-:W-:Y:S01]  /*28420*/  STL.64 [R1+0x140], R20 ;  /* 0x0001401401007387 */ /* 0x000fe20000100a00 */
[----:B------:R-:W-:Y:S02]  /*28430*/  STL.64 [R1+0x148], R22 ;  /* 0x0001481601007387 */ /* 0x000fe40000100a00 */
[----:B------:R1:W-:Y:S02]  /*28440*/  STL.64 [R1+0x2a38], R6 ;  /* 0x002a380601007387 */ /* 0x0003e40000100a00 */
[----:B-1----:R-:W2:Y:S04]  /*28450*/  LDL.64 R6, [R1+0xb8] ;  /* 0x0000b80001067983 */ /* 0x002ea80000100a00 */
[----:B------:R-:W1:Y:S01]  /*28460*/  S2R R23, SR_TID.X ;  /* 0x0000000000177919 */ /* 0x000e620000002100 */
[----:B0-----:R-:W-:-:S05]  /*28470*/  LOP3.LUT R22, R3, 0x7, RZ, 0xc0, !PT ;  /* 0x0000000703167812 */ /* 0x001fca00078ec0ff */
[----:B------:R-:W-:Y:S02]  /*28480*/  IMAD R22, R22, 0x210, RZ ;  /* 0x0000021016167824 */ /* 0x000fe400078e02ff */
[C---:B-1----:R-:W-:Y:S02]  /*28490*/  IMAD.SHL.U32 R21, R23.reuse, 0x2, RZ ;  /* 0x0000000217157824 */ /* 0x042fe400078e00ff */
[----:B------:R-:W-:-:S03]  /*284a0*/  IMAD.SHL.U32 R23, R23, 0x100, RZ ;  /* 0x0000010017177824 */ /* 0x000fc600078e00ff */
[----:B------:R-:W-:-:S04]  /*284b0*/  LOP3.LUT R2, R22, 0x10, R21, 0x78, !PT ;  /* 0x0000001016027812 */ /* 0x000fc800078e7815 */
[----:B------:R-:W-:-:S05]  /*284c0*/  LOP3.LUT R2, R2, 0x1000, R23, 0xf8, !PT ;  /* 0x0000100002027812 */ /* 0x000fca00078ef817 */
[----:B------:R-:W-:Y:S01]  /*284d0*/  LDSM.16.MT88.4 R20, [R2+0xa000] ;  /* 0x00a000000214783b */ /* 0x000fe20000004200 */
[----:B------:R-:W-:Y:S01]  /*284e0*/  HMMA.16816.F32 R8, R24, R4, R16 ;  /* 0x000000041808723c */ /* 0x000fe20000001810 */
[----:B------:R-:W0:Y:S04]  /*284f0*/  LDSM.16.MT88.4 R24, [R2+0xa080] ;  /* 0x00a080000218783b */ /* 0x000e280000004200 */
[----:B------:R-:W-:Y:S02]  /*28500*/  IMAD.MOV.U32 R12, RZ, RZ, R29 ;  /* 0x000000ffff0c7224 */ /* 0x000fe400078e001d */
[----:B------:R-:W-:Y:S02]  /*28510*/  IMAD.MOV.U32 R13, RZ, RZ, R28 ;  /* 0x000000ffff0d7224 */ /* 0x000fe400078e001c */
[----:B------:R-:W-:Y:S11]  /*28520*/  IMAD.MOV.U32 R15, RZ, RZ, R0 ;  /* 0x000000ffff0f7224 */ /* 0x000ff600078e0000 */
[----:B------:R-:W-:Y:S04]  /*28530*/  @!UPT UIADD3 URZ, URZ, URZ, URZ ;  /* 0x0000003f3f3ff290 */ /* 0x000fe8000fffe03f */
[----:B------:R-:W-:Y:S02]  /*28540*/  IMAD.MOV.U32 R0, RZ, RZ, R11 ;  /* 0x000000ffff007224 */ /* 0x000fe400078e000b */
[----:B------:R-:W-:Y:S02]  /*28550*/  IMAD.MOV.U32 R29, RZ, RZ, R8 ;  /* 0x000000ffff1d7224 */ /* 0x000fe400078e0008 */
[----:B------:R-:W-:Y:S02]  /*28560*/  IMAD.MOV.U32 R28, RZ, RZ, R9 ;  /* 0x000000ffff1c7224 */ /* 0x000fe400078e0009 */
[----:B------:R-:W-:Y:S01]  /*28570*/  IMAD.MOV.U32 R3, RZ, RZ, R10 ;  /* 0x000000ffff037224 */ /* 0x000fe200078e000a */
[----:B------:R-:W-:Y:S01]  /*28580*/  STL [R1+0x193c], R0 ;  /* 0x00193c0001007387 */ /* 0x000fe20000100800 */
[----:B------:R-:W3:Y:S02]  /*28590*/  LDL.LU R8, [R1+0x10a0] ;  /* 0x0010a00001087983 */ /* 0x000ee40000300800 */
[----:B------:R-:W3:Y:S02]  /*285a0*/  LDL.LU R9, [R1+0x10a4] ;  /* 0x0010a40001097983 */ /* 0x000ee40000300800 */
[----:B------:R-:W3:Y:S01]  /*285b0*/  LDL.LU R10, [R1+0x10a8] ;  /* 0x0010a800010a7983 */ /* 0x000ee20000300800 */
[----:B------:R-:W3:Y:S01]  /*285c0*/  LDL.LU R11, [R1+0x10ac] ;  /* 0x0010ac00010b7983 */ /* 0x000ee20000300800 */
[----:B------:R-:W3:Y:S02]  /*285d0*/  LDL.64 R18, [R1+0xa8] ;  /* 0x0000a80001127983 */ /* 0x000ee40000100a00 */
[----:B------:R-:W-:Y:S02]  /*285e0*/  STL [R1+0x1938], R3 ;  /* 0x0019380301007387 */ /* 0x000fe40000100800 */
[----:B------:R-:W-:Y:S01]  /*285f0*/  STL [R1+0x1934], R28 ;  /* 0x0019341c01007387 */ /* 0x000fe20000100800 */
[----:B------:R-:W-:Y:S04]  /*28600*/  STL [R1+0x1930], R29 ;  /* 0x0019301d01007387 */ /* 0x000fe80000100800 */
[----:B0-----:R0:W-:Y:S01]  /*28610*/  STL.64 [R1+0x2960], R26 ;  /* 0x0029601a01007387 */ /* 0x0011e20000100a00 */
[----:B------:R-:W-:Y:S03]  /*28620*/  STL.64 [R1+0x2958], R24 ;  /* 0x0029581801007387 */ /* 0x000fe60000100a00 */
[----:B0-----:R-:W4:Y:S01]  /*28630*/  LDL.64 R26, [R1+0x98] ;  /* 0x00009800011a7983 */ /* 0x001f220000100a00 */
[----:B------:R-:W-:Y:S01]  /*28640*/  STL [R1+0x2908], R2 ;  /* 0x0029080201007387 */ /* 0x000fe20000100800 */
[C---:B--2---:R-:W-:Y:S11]  /*28650*/  HMMA.16816.F32 R12, R20.reuse, R6, R12 ;  /* 0x00000006140c723c */ /* 0x044ff6000000180c */
[----:B------:R-:W-:Y:S11]  /*28660*/  @!UPT UIADD3 URZ, URZ, URZ, URZ ;  /* 0x0000003f3f3ff290 */ /* 0x000ff6000fffe03f */
[----:B------:R-:W-:Y:S01]  /*28670*/  @!UPT UIADD3 URZ, URZ, URZ, URZ ;  /* 0x0000003f3f3ff290 */ /* 0x000fe2000fffe03f */
[----:B------:R-:W-:Y:S01]  /*28680*/  STL.64 [R1+0x10b0], R12 ;  /* 0x0010b00c01007387 */ /* 0x000fe20000100a00 */
[----:B------:R0:W-:Y:S03]  /*28690*/  STL.64 [R1+0x10b8], R14 ;  /* 0x0010b80e01007387 */ /* 0x0001e60000100a00 */
[----:B0-----:R-:W2:Y:S01]  /*286a0*/  LDL.LU.64 R14, [R1+0x2a68] ;  /* 0x002a6800010e7983 */ /* 0x001ea20000300a00 */
[----:B------:R-:W2:Y:S02]  /*286b0*/  LDL.LU R4, [R1+0xfa0] ;  /* 0x000fa00001047983 */ /* 0x000ea40000300800 */
[----:B------:R-:W-:Y:S02]  /*286c0*/  IMAD.MOV.U32 R13, RZ, RZ, R6 ;  /* 0x000000ffff0d7224 */ /* 0x000fe400078e0006 */
[----:B------:R-:W2:Y:S02]  /*286d0*/  LDL.LU R5, [R1+0xfa4] ;  /* 0x000fa40001057983 */ /* 0x000ea40000300800 */
[----:B------:R-:W-:Y:S01]  /*286e0*/  IMAD.MOV.U32 R12, RZ, RZ, R7 ;  /* 0x000000ffff0c7224 */ /* 0x000fe200078e0007 */
[----:B------:R-:W2:Y:S01]  /*286f0*/  LDL.LU R6, [R1+0xfa8] ;  /* 0x000fa80001067983 */ /* 0x000ea20000300800 */
[----:B------:R-:W2:Y:S03]  /*28700*/  LDL.LU R7, [R1+0xfac] ;  /* 0x000fac0001077983 */ /* 0x000ea60000300800 */
[----:B--2---:R0:W-:Y:S01]  /*28710*/  STL.64 [R1+0x2a48], R6 ;  /* 0x002a480601007387 */ /* 0x0041e20000100a00 */
[----:B------:R-:W-:Y:S03]  /*28720*/  STL.64 [R1+0x2a40], R4 ;  /* 0x002a400401007387 */ /* 0x000fe60000100a00 */
[----:B0-----:R-:W2:Y:S01]  /*28730*/  LDL.64 R6, [R1+0x88] ;  /* 0x0000880001067983 */ /* 0x001ea20000100a00 */
[----:B------:R0:W-:Y:S02]  /*28740*/  STL.64 [R1+0x29a0], R14 ;  /* 0x0029a00e01007387 */ /* 0x0001e40000100a00 */
[----:B------:R-:W-:Y:S01]  /*28750*/  STL.64 [R1+0x2998], R12 ;  /* 0x0029980c01007387 */ /* 0x000fe20000100a00 */
[----:B0-----:R-:W2:Y:S04]  /*28760*/  LDL.64 R14, [R1+0x58] ;  /* 0x00005800010e7983 */ /* 0x001ea80000100a00 */
[----:B--2---:R0:W-:Y:S04]  /*28770*/  STL.64 [R1+0x2a18], R14 ;  /* 0x002a180e01007387 */ /* 0x0041e80000100a00 */
[----:B0-----:R-:W2:Y:S01]  /*28780*/  LDL.64 R14, [R1+0x68] ;  /* 0x00006800010e7983 */ /* 0x001ea20000100a00 */
[----:B---3--:R-:W-:Y:S03]  /*28790*/  HMMA.16816.F32 R8, R20, R18, R8 ;  /* 0x000000121408723c */ /* 0x008fe60000001808 */
[----:B--2---:R0:W-:Y:S04]  /*287a0*/  STL.64 [R1+0x2a30], R14 ;  /* 0x002a300e01007387 */ /* 0x0041e80000100a00 */
[----:B0-----:R-:W2:Y:S04]  /*287b0*/  LDL.64 R14, [R1+0x78] ;  /* 0x00007800010e7983 */ /* 0x001ea80000100a00 */
[----:B--2---:R0:W-:Y:S01]  /*287c0*/  STL.64 [R1+0x2a50], R14 ;  /* 0x002a500e01007387 */ /* 0x0041e20000100a00 */
[----:B------:R-:W2:Y:S02]  /*287d0*/  LDL.LU R12, [R1+0x1080] ;  /* 0x00108000010c7983 */ /* 0x000ea40000300800 */
[----:B------:R-:W2:Y:S01]  /*287e0*/  LDL.LU R13, [R1+0x1084] ;  /* 0x00108400010d7983 */ /* 0x000ea20000300800 */
[----:B0-----:R-:W2:Y:S01]  /*287f0*/  LDL.LU R14, [R1+0x1088] ;  /* 0x00108800010e7983 */ /* 0x001ea20000300800 */
[----:B------:R-:W2:Y:S07]  /*28800*/  LDL.LU R15, [R1+0x108c] ;  /* 0x00108c00010f7983 */ /* 0x000eae0000300800 */
[----:B------:R-:W-:Y:S02]  /*28810*/  STL.64 [R1+0x10a0], R8 ;  /* 0x0010a00801007387 */ /* 0x000fe40000100a00 */
[----:B------:R0:W-:Y:S02]  /*28820*/  STL.64 [R1+0x10a8], R10 ;  /* 0x0010a80a01007387 */ /* 0x0001e40000100a00 */
[----:B0-----:R-:W3:Y:S01]  /*28830*/  LDL.LU.64 R10, [R1+0x2a60] ;  /* 0x002a6000010a7983 */ /* 0x001ee20000300a00 */
[----:B------:R-:W-:-:S02]  /*28840*/  IMAD.MOV.U32 R9, RZ, RZ, R18 ;  /* 0x000000ffff097224 */ /* 0x000fc400078e0012 */
[----:B------:R-:W-:Y:S02]  /*28850*/  IMAD.MOV.U32 R8, RZ, RZ, R19 ;  /* 0x000000ffff087224 */ /* 0x000fe400078e0013 */
[----:B------:R-:W2:Y:S04]  /*28860*/  LDL.LU.64 R18, [R1+0x2a58] ;  /* 0x002a580001127983 */ /* 0x000ea80000300a00 */
[----:B---3--:R-:W-:Y:S01]  /*28870*/  STL.64 [R1+0x2988], R10 ;  /* 0x0029880a01007387 */ /* 0x008fe20000100a00 */
[----:B------:R0:W-:Y:S03]  /*28880*/  STL.64 [R1+0x2980], R8 ;  /* 0x0029800801007387 */ /* 0x0001e60000100a00 */
[----:B0-----:R-:W4:Y:S01]  /*28890*/  LDL.LU R8, [R1+0x1090] ;  /* 0x0010900001087983 */ /* 0x001f220000300800 */
[----:B------:R-:W4:Y:S02]  /*288a0*/  LDL.LU R9, [R1+0x1094] ;  /* 0x0010940001097983 */ /* 0x000f240000300800 */
[----:B------:R-:W4:Y:S02]  /*288b0*/  LDL.LU R10, [R1+0x1098] ;  /* 0x00109800010a7983 */ /* 0x000f240000300800 */
[----:B------:R-:W4:Y:S02]  /*288c0*/  LDL.LU R11, [R1+0x109c] ;  /* 0x00109c00010b7983 */ /* 0x000f240000300800 */
[C---:B----4-:R-:W-:Y:S11]  /*288d0*/  HMMA.16816.F32 R8, R20.reuse, R26, R8 ;  /* 0x0000001a1408723c */ /* 0x050ff60000001808 */
[----:B------:R-:W-:Y:S11]  /*288e0*/  @!UPT UIADD3 URZ, URZ, URZ, URZ ;  /* 0x0000003f3f3ff290 */ /* 0x000ff6000fffe03f */
[----:B------:R-:W-:Y:S01]  /*288f0*/  @!UPT UIADD3 URZ, URZ, URZ, URZ ;  /* 0x0000003f3f3ff290 */ /* 0x000fe2000fffe03f */
[----:B------:R0:W-:Y:S01]  /*28900*/  STL.64 [R1+0x1090], R8 ;  /* 0x0010900801007387 */ /* 0x0001e20000100a00 */
[----:B------:R1:W-:Y:S03]  /*28910*/  STL.64 [R1+0x1098], R10 ;  /* 0x0010980a01007387 */ /* 0x0003e60000100a00 */
[----:B0-----:R-:W3:Y:S01]  /*28920*/  LDL.LU R8, [R1+0xf70] ;  /* 0x000f700001087983 */ /* 0x001ee20000300800 */
[----:B------:R-:W3:Y:S02]  /*28930*/  LDL.LU R9, [R1+0xf74] ;  /* 0x000f740001097983 */ /* 0x000ee40000300800 */
[----:B-1----:R-:W4:Y:S02]  /*28940*/  LDL.LU R10, [R1+0xf78] ;  /* 0x000f7800010a7983 */ /* 0x002f240000300800 */
[----:B------:R-:W4:Y:S01]  /*28950*/  LDL.LU R11, [R1+0xf7c] ;  /* 0x000f7c00010b7983 */ /* 0x000f220000300800 */
[----:B--2---:R-:W-:Y:S01]  /*28960*/  HMMA.16816.F32 R12, R20, R6, R12 ;  /* 0x00000006140c723c */ /* 0x004fe2000000180c */
[----:B------:R-:W-:-:S02]  /*28970*/  IMAD.MOV.U32 R16, RZ, RZ, R27 ;  /* 0x000000ffff107224 */ /* 0x000fc400078e001b */
[----:B------:R-:W-:Y:S02]  /*28980*/  IMAD.MOV.U32 R17, RZ, RZ, R26 ;  /* 0x000000ffff117224 */ /* 0x000fe400078e001a */
[----:B------:R-:W-:Y:S02]  /*28990*/  IMAD.MOV.U32 R29, RZ, RZ, R6 ;  /* 0x000000ffff1d7224 */ /* 0x000fe400078e0006 */
[----:B------:R-:W-:Y:S01]  /*289a0*/  IMAD.MOV.U32 R28, RZ, RZ, R7 ;  /* 0x000000ffff1c7224 */ /* 0x000fe200078e0007 */
[----:B----4-:R-:W-:Y:S01]  /*289b0*/  STL.64 [R1+0x2a28], R10 ;  /* 0x002a280a01007387 */ /* 0x010fe20000100a00 */
[----:B---3--:R0:W-:Y:S03]  /*289c0*/  STL.64 [R1+0x2a20], R8 ;  /* 0x002a200801007387 */ /* 0x0081e60000100a00 */
[----:B0-----:R-:W2:Y:S01]  /*289d0*/  LDL.LU R8, [R1+0xf90] ;  /* 0x000f900001087983 */ /* 0x001ea20000300800 */
[----:B------:R-:W2:Y:S02]  /*289e0*/  LDL.LU R9, [R1+0xf94] ;  /* 0x000f940001097983 */ /* 0x000ea40000300800 */
[----:B------:R-:W2:Y:S02]  /*289f0*/  LDL.LU R10, [R1+0xf98] ;  /* 0x000f9800010a7983 */ /* 0x000ea40000300800 */
[----:B------:R-:W2:Y:S01]  /*28a00*/  LDL.LU R11, [R1+0xf9c] ;  /* 0x000f9c00010b7983 */ /* 0x000ea20000300800 */
[----:B------:R-:W3:Y:S01]  /*28a10*/  LDL.64 R26, [R1+0x48] ;  /* 0x00004800011a7983 */ /* 0x000ee20000100a00 */
[----:B------:R-:W-:Y:S02]  /*28a20*/  STL [R1+0x2910], R16 ;  /* 0x0029101001007387 */ /* 0x000fe40000100800 */
[----:B------:R-:W-:Y:S02]  /*28a30*/  STL [R1+0x290c], R17 ;  /* 0x00290c1101007387 */ /* 0x000fe40000100800 */
[----:B------:R-:W-:Y:S01]  /*28a40*/  STL.64 [R1+0x1080], R12 ;  /* 0x0010800c01007387 */ /* 0x000fe20000100a00 */
[----:B------:R0:W-:Y:S04]  /*28a50*/  STL.64 [R1+0x1088], R14 ;  /* 0x0010880e01007387 */ /* 0x0001e80000100a00 */
[----:B0-----:R-:W4:Y:S01]  /*28a60*/  LDL.LU.64 R14, [R1+0x2a50] ;  /* 0x002a5000010e7983 */ /* 0x001f220000300a00 */
[----:B------:R-:W4:Y:S02]  /*28a70*/  LDL.LU.64 R6, [R1+0x2a48] ;  /* 0x002a480001067983 */ /* 0x000f240000300a00 */
[----:B------:R-:W4:Y:S02]  /*28a80*/  LDL.LU.64 R4, [R1+0x2a40] ;  /* 0x002a400001047983 */ /* 0x000f240000300a00 */
[----:B------:R-:W-:Y:S01]  /*28a90*/  STL [R1+0x2918], R28 ;  /* 0x0029181c01007387 */ /* 0x000fe20000100800 */
[----:B------:R-:W-:Y:S01]  /*28aa0*/  STL [R1+0x2914], R29 ;  /* 0x0029141d01007387 */ /* 0x000fe20000100800 */
[C---:B----4-:R-:W-:Y:S11]  /*28ab0*/  HMMA.16816.F32 R4, R20.reuse, R14, R4 ;  /* 0x0000000e1404723c */ /* 0x050ff60000001804 */
[----:B------:R-:W-:Y:S11]  /*28ac0*/  @!UPT UIADD3 URZ, URZ, URZ, URZ ;  /* 0x0000003f3f3ff290 */ /* 0x000ff6000fffe03f */
[----:B------:R-:W-:Y:S01]  /*28ad0*/  @!UPT UIADD3 URZ, URZ, URZ, URZ ;  /* 0x0000003f3f3ff290 */ /* 0x000fe2000fffe03f */
[----:B------:R0:W-:Y:S01]  /*28ae0*/  STL.64 [R1+0xfa0], R4 ;  /* 0x000fa00401007387 */ /* 0x0001e20000100a00 */
[----:B------:R1:W-:Y:S02]  /*28af0*/  STL.64 [R1+0xfa8], R6 ;  /* 0x000fa80601007387 */ /* 0x0003e40000100a00 */
[----:B0-----:R-:W-:Y:S01]  /*28b00*/  IMAD.MOV.U32 R5, RZ, RZ, R14 ;  /* 0x000000ffff057224 */ /* 0x001fe200078e000e */
[----:B-1----:R-:W4:Y:S01]  /*28b10*/  LDL.LU.64 R6, [R1+0x2a38] ;  /* 0x002a380001067983 */ /* 0x002f220000300a00 */
[----:B------:R-:W-:Y:S02]  /*28b20*/  IMAD.MOV.U32 R4, RZ, RZ, R15 ;  /* 0x000000ffff047224 */ /* 0x000fe400078e000f */
[----:B------:R-:W2:Y:S03]  /*28b30*/  LDL.LU.64 R14, [R1+0x2a30] ;  /* 0x002a3000010e7983 */ /* 0x000ea60000300a00 */
[----:B------:R0:W-:Y:S01]  /*28b40*/  STL [R1+0x2920], R4 ;  /* 0x0029200401007387 */ /* 0x0001e20000100800 */
[----:B------:R1:W-:Y:S01]  /*28b50*/  STL [R1+0x291c], R5 ;  /* 0x00291c0501007387 */ /* 0x0003e20000100800 */
[----:B--2---:R-:W-:Y:S02]  /*28b60*/  HMMA.16816.F32 R8, R20, R14, R8 ;  /* 0x0000000e1408723c */ /* 0x004fe40000001808 */
[----:B----4-:R2:W-:Y:S01]  /*28b70*/  STL.64 [R1+0x2a08], R6 ;  /* 0x002a080601007387 */ /* 0x0105e20000100a00 */
[----:B0-----:R-:W4:Y:S02]  /*28b80*/  LDL.LU R4, [R1+0xf80] ;  /* 0x000f800001047983 */ /* 0x001f240000300800 */
[----:B-1----:R-:W4:Y:S02]  /*28b90*/  LDL.LU R5, [R1+0xf84] ;  /* 0x000f840001057983 */ /* 0x002f240000300800 */
[----:B------:R-:W-:-:S02]  /*28ba0*/  IMAD.MOV.U32 R17, RZ, RZ, R14 ;  /* 0x000000ffff117224 */ /* 0x000fc400078e000e */
[----:B------:R-:W-:Y:S01]  /*28bb0*/  IMAD.MOV.U32 R2, RZ, RZ, R15 ;  /* 0x000000ffff027224 */ /* 0x000fe200078e000f */
[----:B--2---:R-:W4:Y:S01]  /*28bc0*/  LDL.LU R6, [R1+0xf88] ;  /* 0x000f880001067983 */ /* 0x004f220000300800 */
[----:B------:R-:W4:Y:S11]  /*28bd0*/  LDL.LU R7, [R1+0xf8c] ;  /* 0x000f8c0001077983 */ /* 0x000f360000300800 */
[----:B------:R-:W-:Y:S01]  /*28be0*/  @!UPT UIADD3 URZ, URZ, URZ, URZ ;  /* 0x0000003f3f3ff290 */ /* 0x000fe2000fffe03f */
[----:B------:R-:W-:Y:S01]  /*28bf0*/  STL.64 [R1+0xf90], R8 ;  /* 0x000f900801007387 */ /* 0x000fe20000100a00 */
[----:B------:R0:W-:Y:S03]  /*28c00*/  STL.64 [R1+0xf98], R10 ;  /* 0x000f980a01007387 */ /* 0x0001e60000100a00 */
[----:B0-----:R-:W3:Y:S01]  /*28c10*/  LDL.LU.64 R10, [R1+0x2a28] ;  /* 0x002a2800010a7983 */ /* 0x001ee20000300a00 */
[----:B------:R-:W3:Y:S02]  /*28c20*/  LDL.LU.64 R8, [R1+0x2a20] ;  /* 0x002a200001087983 */ /* 0x000ee40000300a00 */
[----:B------:R-:W4:Y:S02]  /*28c30*/  LDL.LU.64 R14, [R1+0x2a18] ;  /* 0x002a1800010e7983 */ /* 0x000f240000300a00 */
[----:B------:R-:W-:Y:S01]  /*28c40*/  STL [R1+0x2928], R2 ;  /* 0x0029280201007387 */ /* 0x000fe20000100800 */
[----:B------:R-:W-:Y:S01]  /*28c50*/  STL [R1+0x2924], R17 ;  /* 0x0029241101007387 */ /* 0x000fe20000100800 */
[----:B----4-:R-:W-:Y:S11]  /*28c60*/  HMMA.16816.F32 R4, R20, R14, R4 ;  /* 0x0000000e1404723c */ /* 0x010ff60000001804 */
[----:B------:R-:W-:Y:S11]  /*28c70*/  @!UPT UIADD3 URZ, URZ, URZ, URZ ;  /* 0x0000003f3f3ff290 */ /* 0x000ff6000fffe03f */
[----:B------:R-:W-:Y:S01]  /*28c80*/  @!UPT UIADD3 URZ, URZ, URZ, URZ ;  /* 0x0000003f3f3ff290 */ /* 0x000fe2000fffe03f */
[----:B------:R-:W-:Y:S01]  /*28c90*/  STL.64 [R1+0xf80], R4 ;  /* 0x000f800401007387 */ /* 0x000fe20000100a00 */
[----:B------:R-:W-:Y:S02]  /*28ca0*/  STL.64 [R1+0xf88], R6 ;  /* 0x000f880601007387 */ /* 0x000fe40000100a00 */
[----:B------:R-:W2:Y:S02]  /*28cb0*/  LDL.LU R12, [R1+0xf20] ;  /* 0x000f2000010c7983 */ /* 0x000ea40000300800 */
[----:B------:R-:W2:Y:S02]  /*28cc0*/  LDL.LU R13, [R1+0xf24] ;  /* 0x000f2400010d7983 */ /* 0x000ea40000300800 */
[----:B------:R-:W-:Y:S02]  /*28cd0*/  IMAD.MOV.U32 R3, RZ, RZ, R14 ;  /* 0x000000ffff037224 */ /* 0x000fe400078e000e */
[----:B------:R-:W-:Y:S02]  /*28ce0*/  IMAD.MOV.U32 R0, RZ, RZ, R15 ;  /* 0x000000ffff007224 */ /* 0x000fe400078e000f */
[----:B------:R-:W-:-:S02]  /*28cf0*/  IMAD.MOV.U32 R14, RZ, RZ, R18 ;  /* 0x000000ffff0e7224 */ /* 0x000fc400078e0012 */
[----:B------:R-:W-:Y:S01]  /*28d00*/  IMAD.MOV.U32 R15, RZ, RZ, R19 ;  /* 0x000000ffff0f7224 */ /* 0x000fe200078e0013 */
[----:B------:R-:W4:Y:S01]  /*28d10*/  LDL.LU R18, [R1+0x2a14] ;  /* 0x002a140001127983 */ /* 0x000f220000300800 */
[----:B------:R-:W4:Y:S03]  /*28d20*/  LDL.LU R19, [R1+0x2a10] ;  /* 0x002a100001137983 */ /* 0x000f260000300800 */
[----:B------:R0:W-:Y:S04]  /*28d30*/  STL.64 [R1+0x29b0], R14 ;  /* 0x0029b00e01007387 */ /* 0x0001e80000100a00 */
[----:B--2---:R-:W-:Y:S01]  /*28d40*/  STL.64 [R1+0x29a8], R12 ;  /* 0x0029a80c01007387 */ /* 0x004fe20000100a00 */
[----:B0-----:R-:W2:Y:S01]  /*28d50*/  LDL.64 R14, [R1+0x8] ;  /* 0x00000800010e7983 */ /* 0x001ea20000100a00 */
[----:B---3--:R-:W-:Y:S02]  /*28d60*/  HMMA.16816.F32 R4, R20, R26, R8 ;  /* 0x0000001a1404723c */ /* 0x008fe40000001808 */
[----:B--2---:R0:W-:Y:S04]  /*28d70*/  STL.64 [R1+0x29c8], R14 ;  /* 0x0029c80e01007387 */ /* 0x0041e80000100a00 */
[----:B0-----:R-:W2:Y:S01]  /*28d80*/  LDL.64 R14, [R1+0x18] ;  /* 0x00001800010e7983 */ /* 0x001ea20000100a00 */
[----:B------:R-:W-:-:S03]  /*28d90*/  IMAD.MOV.U32 R16, RZ, RZ, R27 ;  /* 0x000000ffff107224 */ /* 0x000fc600078e001b */
[----:B--2---:R-:W-:Y:S01]  /*28da0*/  STL.64 [R1+0x29e0], R14 ;  /* 0x0029e00e01007387 */ /* 0x004fe20000100a00 */
[----:B------:R-:W-:Y:S02]  /*28db0*/  STL [R1+0x2930], R0 ;  /* 0x0029300001007387 */ /* 0x000fe40000100800 */
[----:B------:R-:W-:Y:S10]  /*28dc0*/  STL [R1+0x292c], R3 ;  /* 0x00292c0301007387 */ /* 0x000ff40000100800 */
[----:B------:R-:W-:Y:S01]  /*28dd0*/  STL.64 [R1+0xf70], R4 ;  /* 0x000f700401007387 */ /* 0x000fe20000100a00 */
[----:B------:R-:W-:Y:S01]  /*28de0*/  STL.64 [R1+0xf78], R6 ;  /* 0x000f780601007387 */ /* 0x000fe20000100a00 */
[----:B----4-:R-:W-:Y:S02]  /*28df0*/  STL.64 [R1+0x29f0], R18 ;  /* 0x0029f01201007387 */ /* 0x010fe40000100a00 */
[----:B------:R0:W-:Y:S02]  /*28e00*/  STL [R1+0x29e8], R16 ;  /* 0x0029e81001007387 */ /* 0x0001e40000100800 */
[----:B0-----:R-:W2:Y:S01]  /*28e10*/  LDL.LU R16, [R1+0xf50] ;  /* 0x000f500001107983 */ /* 0x001ea20000300800 */
[----:B------:R-:W2:Y:S02]  /*28e20*/  LDL.LU R17, [R1+0xf54] ;  /* 0x000f540001117983 */ /* 0x000ea40000300800 */
[----:B------:R-:W3:Y:S02]  /*28e30*/  LDL.LU R18, [R1+0xf58] ;  /* 0x000f580001127983 */ /* 0x000ee40000300800 */
[----:B------:R-:W3:Y:S01]  /*28e40*/  LDL.LU R19, [R1+0xf5c] ;  /* 0x000f5c0001137983 */ /* 0x000ee20000300800 */
[----:B------:R-:W4:Y:S01]  /*28e50*/  LDL.LU R4, [R1+0xf60] ;  /* 0x000f600001047983 */ /* 0x000f220000300800 */
[----:B------:R-:W4:Y:S02]  /*28e60*/  LDL.LU R5, [R1+0xf64] ;  /* 0x000f640001057983 */ /* 0x000f240000300800 */
[----:B------:R-:W4:Y:S02]  /*28e70*/  LDL.LU R6, [R1+0xf68] ;  /* 0x000f680001067983 */ /* 0x000f240000300800 */
[----:B------:R-:W4:Y:S02]  /*28e80*/  LDL.LU R7, [R1+0xf6c] ;  /* 0x000f6c0001077983 */ /* 0x000f240000300800 */
[----:B------:R-:W-:Y:S01]  /*28e90*/  IMAD.MOV.U32 R29, RZ, RZ, R26 ;  /* 0x000000ffff1d7224 */ /* 0x000fe200078e001a */
[----:B---3--:R0:W-:Y:S01]  /*28ea0*/  STL.64 [R1+0x2a00], R18 ;  /* 0x002a001201007387 */ /* 0x0081e20000100a00 */
[----:B--2---:R-:W-:Y:S02]  /*28eb0*/  STL.64 [R1+0x29f8], R16 ;  /* 0x0029f81001007387 */ /* 0x004fe40000100a00 */
[----:B------:R-:W2:Y:S01]  /*28ec0*/  LDL.64 R14, [R1+0x28] ;  /* 0x00002800010e7983 */ /* 0x000ea20000100a00 */
[----:B0-----:R-:W4:Y:S01]  /*28ed0*/  LDL.64 R18, [R1+0x38] ;  /* 0x0000380001127983 */ /* 0x001f220000100a00 */
[----:B------:R-:W3:Y:S02]  /*28ee0*/  LDL.LU R24, [R1+0x8f0] ;  /* 0x0008f00001187983 */ /* 0x000ee40000300800 */
[----:B------:R-:W3:Y:S02]  /*28ef0*/  LDL.LU R25, [R1+0x8f4] ;  /* 0x0008f40001197983 */ /* 0x000ee40000300800 */
[----:B------:R-:W2:Y:S01]  /*28f00*/  LDL.LU R26, [R1+0x8f8] ;  /* 0x0008f800011a7983 */ /* 0x000ea20000300800 */
[----:B------:R-:W2:Y:S01]  /*28f10*/  LDL.LU R27, [R1+0x8fc] ;  /* 0x0008fc00011b7983 */ /* 0x000ea20000300800 */
[----:B------:R-:W2:Y:S02]  /*28f20*/  LDL.LU R8, [R1+0xf10] ;  /* 0x000f100001087983 */ /* 0x000ea40000300800 */
[----:B------:R-:W2:Y:S02]  /*28f30*/  LDL.LU R9, [R1+0xf14] ;  /* 0x000f140001097983 */ /* 0x000ea40000300800 */
[----:B------:R-:W2:Y:S01]  /*28f40*/  LDL.LU R10, [R1+0xf18] ;  /* 0x000f1800010a7983 */ /* 0x000ea20000300800 */
[----:B------:R-:W2:Y:S04]  /*28f50*/  LDL.LU R11, [R1+0xf1c] ;  /* 0x000f1c00010b7983 */ /* 0x000ea80000300800 */
[----:B--2---:R-:W-:Y:S01]  /*28f60*/  STL.64 [R1+0x29c0], R10 ;  /* 0x0029c00a01007387 */ /* 0x004fe20000100a00 */
[----:B------:R0:W-:Y:S03]  /*28f70*/  STL.64 [R1+0x29b8], R8 ;  /* 0x0029b80801007387 */ /* 0x0001e60000100a00 */
[----:B0-----:R-:W2:Y:S01]  /*28f80*/  LDL.LU R8, [R1+0xf30] ;  /* 0x000f300001087983 */ /* 0x001ea20000300800 */
[----:B------:R-:W2:Y:S02]  /*28f90*/  LDL.LU R9, [R1+0xf34] ;  /* 0x000f340001097983 */ /* 0x000ea40000300800 */
[----:B------:R-:W2:Y:S02]  /*28fa0*/  LDL.LU R10, [R1+0xf38] ;  /* 0x000f3800010a7983 */ /* 0x000ea40000300800 */
[----:B------:R-:W2:Y:S01]  /*28fb0*/  LDL.LU R11, [R1+0xf3c] ;  /* 0x000f3c00010b7983 */ /* 0x000ea20000300800 */
[C---:B----4-:R-:W-:Y:S01]  /*28fc0*/  HMMA.16816.F32 R4, R20.reuse, R18, R4 ;  /* 0x000000121404723c */ /* 0x050fe20000001804 */
[----:B------:R-:W-:Y:S01]  /*28fd0*/  IMAD.MOV.U32 R28, RZ, RZ, R19 ;  /* 0x000000ffff1c7224 */ /* 0x000fe200078e0013 */
[----:B--2---:R-:W-:Y:S01]  /*28fe0*/  STL.64 [R1+0x29d8], R10 ;  /* 0x0029d80a01007387 */ /* 0x004fe20000100a00 */
[----:B------:R0:W-:Y:S03]  /*28ff0*/  STL.64 [R1+0x29d0], R8 ;  /* 0x0029d00801007387 */ /* 0x0001e60000100a00 */
[----:B0-----:R-:W2:Y:S01]  /*29000*/  LDL.LU R8, [R1+0xf40] ;  /* 0x000f400001087983 */ /* 0x001ea20000300800 */
[----:B------:R-:W2:Y:S02]  /*29010*/  LDL.LU R9, [R1+0xf44] ;  /* 0x000f440001097983 */ /* 0x000ea40000300800 */
[----:B------:R-:W2:Y:S02]  /*29020*/  LDL.LU R10, [R1+0xf48] ;  /* 0x000f4800010a7983 */ /* 0x000ea40000300800 */
[----:B------:R-:W2:Y:S01]  /*29030*/  LDL.LU R11, [R1+0xf4c] ;  /* 0x000f4c00010b7983 */ /* 0x000ea20000300800 */
[----:B------:R-:W-:Y:S01]  /*29040*/  STL.64 [R1+0x2970], R26 ;  /* 0x0029701a01007387 */ /* 0x000fe20000100a00 */
[----:B---3--:R0:W-:Y:S03]  /*29050*/  STL.64 [R1+0x2968], R24 ;  /* 0x0029681801007387 */ /* 0x0081e60000100a00 */
[----:B0-----:R-:W3:Y:S01]  /*29060*/  LDL.LU R24, [R1+0xf00] ;  /* 0x000f000001187983 */ /* 0x001ee20000300800 */
[----:B------:R-:W3:Y:S02]  /*29070*/  LDL.LU R25, [R1+0xf04] ;  /* 0x000f040001197983 */ /* 0x000ee40000300800 */
[----:B------:R-:W3:Y:S02]  /*29080*/  LDL.LU R26, [R1+0xf08] ;  /* 0x000f0800011a7983 */ /* 0x000ee40000300800 */
[----:B------:R-:W3:Y:S01]  /*29090*/  LDL.LU R27, [R1+0xf0c] ;  /* 0x000f0c00011b7983 */ /* 0x000ee20000300800 */
[----:B------:R-:W-:Y:S01]  /*290a0*/  STL [R1+0x2934], R29 ;  /* 0x0029341d01007387 */ /* 0x000fe20000100800 */
[----:B------:R0:W-:Y:S02]  /*290b0*/  STL.64 [R1+0xf60], R4 ;  /* 0x000f600401007387 */ /* 0x0001e40000100a00 */
[----:B------:R1:W-:Y:S02]  /*290c0*/  STL.64 [R1+0xf68], R6 ;  /* 0x000f680601007387 */ /* 0x0003e40000100a00 */
[----:B0-----:R-:W-:Y:S01]  /*290d0*/  IMAD.MOV.U32 R5, RZ, RZ, R18 ;  /* 0x000000ffff057224 */ /* 0x001fe200078e0012 */
[----:B-1----:R-:W4:Y:S01]  /*290e0*/  LDL.LU.64 R6, [R1+0x2a08] ;  /* 0x002a080001067983 */ /* 0x002f220000300a00 */
[----:B------:R-:W2:Y:S02]  /*290f0*/  LDL.LU.64 R18, [R1+0x2a00] ;  /* 0x002a000001127983 */ /* 0x000ea40000300a00 */
[----:B------:R-:W2:Y:S02]  /*29100*/  LDL.LU.64 R16, [R1+0x29f8] ;  /* 0x0029f80001107983 */ /* 0x000ea40000300a00 */
[----:B------:R-:W-:Y:S01]  /*29110*/  IMAD.MOV.U32 R4, RZ, RZ, R15 ;  /* 0x000000ffff047224 */ /* 0x000fe200078e000f */
[C---:B--2---:R-:W-:Y:S11]  /*29120*/  HMMA.16816.F32 R16, R20.reuse, R14, R16 ;  /* 0x0000000e1410723c */ /* 0x044ff60000001810 */
[----:B------:R-:W-:Y:S11]  /*29130*/  @!UPT UIADD3 URZ, URZ, URZ, URZ ;  /* 0x0000003f3f3ff290 */ /* 0x000ff6000fffe03f */
[----:B------:R-:W-:Y:S01]  /*29140*/  @!UPT UIADD3 URZ, URZ, URZ, URZ ;  /* 0x0000003f3f3ff290 */ /* 0x000fe2000fffe03f */
[----:B------:R0:W-:Y:S01]  /*29150*/  STL.64 [R1+0xf50], R16 ;  /* 0x000f501001007387 */ /* 0x0001e20000100a00 */
[----:B------:R1:W-:Y:S02]  /*29160*/  STL.64 [R1+0xf58], R18 ;  /* 0x000f581201007387 */ /* 0x0003e40000100a00 */
[----:B0-----:R-:W-:Y:S01]  /*29170*/  IMAD.MOV.U32 R17, RZ, RZ, R14 ;  /* 0x000000ffff117224 */ /* 0x001fe200078e000e */
[----:B-1----:R-:W2:Y:S01]  /*29180*/  LDL.LU.64 R18, [R1+0x29f0] ;  /* 0x0029f00001127983 */ /* 0x002ea20000300a00 */
[----:B------:R-:W2:Y:S02]  /*29190*/  LDL.LU R16, [R1+0x29e8] ;  /* 0x0029e80001107983 */ /* 0x000ea40000300800 */
        /* <DEDUP_REMOVED lines=26> */
[----:B------:R-:W3:Y:S02]  /*29340*/  LDL.LU.64 R12, [R1+0x2998] ;  /* 0x00299800010c7983 */ /* 0x000ee40000300a00 */
[----:B------:R-:W-:Y:S02]  /*29350*/  STL.64 [R1+0x2830], R18 ;  /* 0x0028301201007387 */ /* 0x000fe40000100a00 */
[----:B------:R2:W-:Y:S02]  /*29360*/  STL.64 [R1+0x2938], R16 ;  /* 0x0029381001007387 */ /* 0x0005e40000100a00 */
[----:B--2---:R-:W-:-:S02]  /*29370*/  IMAD.MOV.U32 R16, RZ, RZ, R15 ;  /* 0x000000ffff107224 */ /* 0x004fc400078e000f */
[----:B------:R-:W2:Y:S01]  /*29380*/  LDL.LU R15, [R1+0x2994] ;  /* 0x00299400010f7983 */ /* 0x000ea20000300800 */
[----:B------:R-:W3:Y:S02]  /*29390*/  LDL.LU R17, [R1+0xce4] ;  /* 0x000ce40001117983 */ /* 0x000ee40000300800 */
[----:B------:R-:W3:Y:S02]  /*293a0*/  LDL.LU R18, [R1+0xce8] ;  /* 0x000ce80001127983 */ /* 0x000ee40000300800 */
[----:B----4-:R-:W-:Y:S02]  /*293b0*/  IMAD.MOV.U32 R19, RZ, RZ, R6 ;  /* 0x000000ffff137224 */ /* 0x010fe400078e0006 */
[----:B------:R-:W4:Y:S01]  /*293c0*/  LDL.LU R6, [R1+0x2990] ;  /* 0x0029900001067983 */ /* 0x000f220000300800 */
[----:B--2---:R-:W-:Y:S03]  /*293d0*/  HMMA.16816.F32 R8, R20, R14, R8 ;  /* 0x0000000e1408723c */ /* 0x004fe60000001808 */
[----:B---3--:R-:W-:Y:S01]  /*293e0*/  STL.64 [R1+0x2948], R18 ;  /* 0x0029481201007387 */ /* 0x008fe20000100a00 */
[----:B------:R-:W-:Y:S11]  /*293f0*/  STL.64 [R1+0x2940], R16 ;  /* 0x0029401001007387 */ /* 0x000ff60000100a00 */
[----:B------:R-:W-:Y:S08]  /*29400*/  @!UPT UIADD3 URZ, URZ, URZ, URZ ;  /* 0x0000003f3f3ff290 */ /* 0x000ff0000fffe03f */
[----:B------:R-:W-:Y:S01]  /*29410*/  STL.64 [R1+0xf10], R8 ;  /* 0x000f100801007387 */ /* 0x000fe20000100a00 */
[----:B------:R0:W-:Y:S03]  /*29420*/  STL.64 [R1+0xf18], R10 ;  /* 0x000f180a01007387 */ /* 0x0001e60000100a00 */
[----:B0-----:R-:W2:Y:S01]  /*29430*/  LDL.LU.64 R10, [R1+0x2988] ;  /* 0x00298800010a7983 */ /* 0x001ea20000300a00 */
[----:B------:R-:W-:Y:S02]  /*29440*/  IMAD.MOV.U32 R19, RZ, RZ, R12 ;  /* 0x000000ffff137224 */ /* 0x000fe400078e000c */
[----:B------:R-:W3:Y:S02]  /*29450*/  LDL.LU.64 R8, [R1+0x2980] ;  /* 0x0029800001087983 */ /* 0x000ee40000300a00 */
[----:B------:R0:W-:Y:S02]  /*29460*/  STL.64 [R1+0x2950], R14 ;  /* 0x0029500e01007387 */ /* 0x0001e40000100a00 */
[----:B------:R-:W-:-:S02]  /*29470*/  IMAD.MOV.U32 R12, RZ, RZ, R7 ;  /* 0x000000ffff0c7224 */ /* 0x000fc400078e0007 */
[----:B------:R-:W-:Y:S01]  /*29480*/  IMAD.MOV.U32 R18, RZ, RZ, R13 ;  /* 0x000000ffff127224 */ /* 0x000fe200078e000d */
[----:B------:R-:W4:Y:S01]  /*29490*/  LDL.LU R7, [R1+0x2978] ;  /* 0x0029780001077983 */ /* 0x000f220000300800 */
[----:B------:R-:W3:Y:S03]  /*294a0*/  LDL.LU R13, [R1+0xfb4] ;  /* 0x000fb400010d7983 */ /* 0x000ee60000300800 */
[----:B0-----:R-:W3:Y:S01]  /*294b0*/  LDL.LU R14, [R1+0xfb8] ;  /* 0x000fb800010e7983 */ /* 0x001ee20000300800 */
[----:B------:R-:W3:Y:S01]  /*294c0*/  LDL.LU R15, [R1+0xfbc] ;  /* 0x000fbc00010f7983 */ /* 0x000ee20000300800 */
[C---:B--2---:R-:W-:Y:S11]  /*294d0*/  HMMA.16816.F32 R24, R20.reuse, R10, R24 ;  /* 0x0000000a1418723c */ /* 0x044ff60000001818 */
[----:B------:R-:W-:Y:S11]  /*294e0*/  @!UPT UIADD3 URZ, URZ, URZ, URZ ;  /* 0x0000003f3f3ff290 */ /* 0x000ff6000fffe03f */
[----:B------:R-:W-:Y:S01]  /*294f0*/  @!UPT UIADD3 URZ, URZ, URZ, URZ ;  /* 0x0000003f3f3ff290 */ /* 0x000fe2000fffe03f */
[----:B------:R-:W-:Y:S01]  /*29500*/  STL.64 [R1+0xf00], R24 ;  /* 0x000f001801007387 */ /* 0x000fe20000100a00 */
[----:B------:R0:W-:Y:S03]  /*29510*/  STL.64 [R1+0xf08], R26 ;  /* 0x000f081a01007387 */ /* 0x0001e60000100a00 */
[----:B0-----:R-:W4:Y:S01]  /*29520*/  LDL.LU.64 R26, [R1+0x2970] ;  /* 0x00297000011a7983 */ /* 0x001f220000300a00 */
[----:B------:R-:W4:Y:S02]  /*29530*/  LDL.LU.64 R24, [R1+0x2968] ;  /* 0x0029680001187983 */ /* 0x000f240000300a00 */
[----:B----4-:R-:W-:Y:S01]  /*29540*/  HMMA.16816.F32 R20, R20, R6, R24 ;  /* 0x000000061414723c */ /* 0x010fe20000001818 */
[----:B------:R-:W2:Y:S01]  /*29550*/  LDL.LU.64 R26, [R1+0x2960] ;  /* 0x00296000011a7983 */ /* 0x000ea20000300a00 */
[----:B------:R-:W2:Y:S11]  /*29560*/  LDL.LU.64 R24, [R1+0x2958] ;  /* 0x0029580001187983 */ /* 0x000eb60000300a00 */
[----:B------:R-:W-:Y:S10]  /*29570*/  @!UPT UIADD3 URZ, URZ, URZ, URZ ;  /* 0x0000003f3f3ff290 */ /* 0x000ff4000fffe03f */
[----:B------:R-:W-:Y:S01]  /*29580*/  STL.64 [R1+0x8f0], R20 ;  /* 0x0008f01401007387 */ /* 0x000fe20000100a00 */
[----:B------:R3:W-:Y:S02]  /*29590*/  STL.64 [R1+0x8f8], R22 ;  /* 0x0008f81601007387 */ /* 0x0007e40000100a00 */
[----:B------:R-:W-:Y:S02]  /*295a0*/  STL.64 [R1+0x2810], R6 ;  /* 0x0028100601007387 */ /* 0x000fe40000100a00 */
[----:B---3--:R-:W-:Y:S01]  /*295b0*/  IMAD.MOV.U32 R23, RZ, RZ, R8 ;  /* 0x000000ffff177224 */ /* 0x008fe200078e0008 */
[C---:B--2---:R-:W-:Y:S01]  /*295c0*/  HMMA.16816.F32 R16, R24.reuse, R18, R12 ;  /* 0x000000121810723c */ /* 0x044fe2000000180c */
[----:B------:R-:W2:Y:S11]  /*295d0*/  LDL.LU.64 R14, [R1+0x2950] ;  /* 0x00295000010e7983 */ /* 0x000eb60000300a00 */
[----:B------:R-:W-:Y:S11]  /*295e0*/  @!UPT UIADD3 URZ, URZ, URZ, URZ ;  /* 0x0000003f3f3ff290 */ /* 0x000ff6000fffe03f */
[----:B------:R-:W-:Y:S01]  /*295f0*/  STL.64 [R1+0xfb0], R16 ;  /* 0x000fb01001007387 */ /* 0x000fe20000100a00 */
[----:B------:R-:W-:Y:S02]  /*29600*/  IMAD.MOV.U32 R12, RZ, RZ, R18 ;  /* 0x000000ffff0c7224 */ /* 0x000fe400078e0012 */
[----:B------:R0:W-:Y:S02]  /*29610*/  STL.64 [R1+0xfb8], R18 ;  /* 0x000fb81201007387 */ /* 0x0001e40000100a00 */
[----:B------:R-:W-:Y:S01]  /*29620*/  IMAD.MOV.U32 R8, RZ, RZ, R16 ;  /* 0x000000ffff087224 */ /* 0x000fe200078e0010 */
[----:B0-----:R-:W3:Y:S01]  /*29630*/  LDL.LU.64 R18, [R1+0x2948] ;  /* 0x0029480001127983 */ /* 0x001ee20000300a00 */
[----:B------:R-:W3:Y:S02]  /*29640*/  LDL.LU.64 R16, [R1+0x2940] ;  /* 0x0029400001107983 */ /* 0x000ee40000300a00 */
[----:B------:R-:W-:Y:S02]  /*29650*/  IMAD.MOV.U32 R22, RZ, RZ, R9 ;  /* 0x000000ffff167224 */ /* 0x000fe400078e0009 */
[----:B------:R-:W-:Y:S01]  /*29660*/  STL [R1+0x17bc], R8 ;  /* 0x0017bc0801007387 */ /* 0x000fe20000100800 */
[----:B------:R-:W-:Y:S04]  /*29670*/  STL [R1+0x17b8], R12 ;  /* 0x0017b80c01007387 */ /* 0x000fe80000100800 */
[----:B---3--:R-:W-:Y:S01]  /*29680*/  HMMA.16816.F32 R20, R24, R22, R16 ;  /* 0x000000161814723c */ /* 0x008fe20000001810 */
[----:B------:R-:W3:Y:S06]  /*29690*/  LDL.LU.64 R16, [R1+0x2938] ;  /* 0x0029380001107983 */ /* 0x000eec0000300a00 */
[----:B------:R-:W-:-:S02]  /*296a0*/  IMAD.MOV.U32 R18, RZ, RZ, R29 ;  /* 0x000000ffff127224 */ /* 0x000fc400078e001d */
[----:B------:R-:W-:Y:S11]  /*296b0*/  IMAD.MOV.U32 R19, RZ, RZ, R0 ;  /* 0x000000ffff137224 */ /* 0x000ff600078e0000 */
[----:B------:R-:W-:Y:S03]  /*296c0*/  @!UPT UIADD3 URZ, URZ, URZ, URZ ;  /* 0x0000003f3f3ff290 */ /* 0x000fe6000fffe03f */
[----:B------:R-:W-:Y:S01]  /*296d0*/  STL.64 [R1+0xce0], R20 ;  /* 0x000ce01401007387 */ /* 0x000fe20000100a00 */
[----:B------:R-:W-:Y:S02]  /*296e0*/  STL.64 [R1+0xce8], R22 ;  /* 0x000ce81601007387 */ /* 0x000fe40000100a00 */
[----:B------:R-:W4:Y:S02]  /*296f0*/  LDL.LU R29, [R1+0x2934] ;  /* 0x00293400011d7983 */ /* 0x000f240000300800 */
[----:B------:R-:W2:Y:S01]  /*29700*/  LDL.LU R0, [R1+0x2930] ;  /* 0x0029300001007983 */ /* 0x000ea20000300800 */
[----:B------:R0:W-:Y:S01]  /*29710*/  STL.64 [R1+0x2848], R18 ;  /* 0x0028481201007387 */ /* 0x0001e20000100a00 */
[----:B------:R-:W-:Y:S02]  /*29720*/  IMAD.MOV.U32 R9, RZ, RZ, R20 ;  /* 0x000000ffff097224 */ /* 0x000fe400078e0014 */
[----:B0-----:R-:W-:Y:S02]  /*29730*/  IMAD.MOV.U32 R18, RZ, RZ, R3 ;  /* 0x000000ffff127224 */ /* 0x001fe400078e0003 */
[----:B------:R-:W-:Y:S01]  /*29740*/  IMAD.MOV.U32 R19, RZ, RZ, R2 ;  /* 0x000000ffff137224 */ /* 0x000fe200078e0002 */
[----:B------:R-:W2:Y:S01]  /*29750*/  LDL.LU R3, [R1+0x292c] ;  /* 0x00292c0001037983 */ /* 0x000ea20000300800 */
[----:B------:R-:W2:Y:S03]  /*29760*/  LDL.LU R2, [R1+0x2928] ;  /* 0x0029280001027983 */ /* 0x000ea60000300800 */
[----:B------:R-:W-:Y:S01]  /*29770*/  STL.64 [R1+0x2860], R18 ;  /* 0x0028601201007387 */ /* 0x000fe20000100a00 */
[----:B------:R0:W-:Y:S02]  /*29780*/  STL [R1+0x17c4], R9 ;  /* 0x0017c40901007387 */ /* 0x0001e40000100800 */
[----:B------:R1:W-:Y:S02]  /*29790*/  STL.64 [R1+0x2818], R10 ;  /* 0x0028180a01007387 */ /* 0x0003e40000100a00 */
[----:B------:R-:W2:Y:S01]  /*297a0*/  LDL.LU R8, [R1+0x820] ;  /* 0x0008200001087983 */ /* 0x000ea20000300800 */
[----:B0-----:R-:W2:Y:S01]  /*297b0*/  LDL.LU R9, [R1+0x824] ;  /* 0x0008240001097983 */ /* 0x001ea20000300800 */
[----:B-1----:R-:W2:Y:S02]  /*297c0*/  LDL.LU R10, [R1+0x828] ;  /* 0x00082800010a7983 */ /* 0x002ea40000300800 */
[----:B------:R-:W2:Y:S02]  /*297d0*/  LDL.LU R11, [R1+0x82c] ;  /* 0x00082c00010b7983 */ /* 0x000ea40000300800 */
[----:B------:R-:W-:-:S02]  /*297e0*/  IMAD.MOV.U32 R19, RZ, RZ, R4 ;  /* 0x000000ffff137224 */ /* 0x000fc400078e0004 */
[----:B---3--:R-:W-:Y:S02]  /*297f0*/  IMAD.MOV.U32 R18, RZ, RZ, R17 ;  /* 0x000000ffff127224 */ /* 0x008fe400078e0011 */
[----:B------:R-:W3:Y:S01]  /*29800*/  LDL.LU R17, [R1+0x2924] ;  /* 0x0029240001117983 */ /* 0x000ee20000300800 */
[----:B------:R-:W3:Y:S02]  /*29810*/  LDL.LU R4, [R1+0x2920] ;  /* 0x0029200001047983 */ /* 0x000ee40000300800 */
[----:B------:R-:W-:Y:S01]  /*29820*/  STL.64 [R1+0x2878], R18 ;  /* 0x0028781201007387 */ /* 0x000fe20000100a00 */
[----:B--2---:R-:W-:Y:S01]  /*29830*/  STL.64 [R1+0x2828], R10 ;  /* 0x0028280a01007387 */ /* 0x004fe20000100a00 */
[----:B------:R0:W-:Y:S03]  /*29840*/  STL.64 [R1+0x2820], R8 ;  /* 0x0028200801007387 */ /* 0x0001e60000100a00 */
[----:B0-----:R-:W2:Y:S01]  /*29850*/  LDL.LU R8, [R1+0x830] ;  /* 0x0008300001087983 */ /* 0x001ea20000300800 */
[----:B------:R-:W2:Y:S02]  /*29860*/  LDL.LU R9, [R1+0x834] ;  /* 0x0008340001097983 */ /* 0x000ea40000300800 */
[----:B------:R-:W2:Y:S02]  /*29870*/  LDL.LU R10, [R1+0x838] ;  /* 0x00083800010a7983 */ /* 0x000ea40000300800 */
[----:B------:R-:W2:Y:S02]  /*29880*/  LDL.LU R11, [R1+0x83c] ;  /* 0x00083c00010b7983 */ /* 0x000ea40000300800 */
[----:B------:R-:W-:-:S02]  /*29890*/  IMAD.MOV.U32 R18, RZ, RZ, R5 ;  /* 0x000000ffff127224 */ /* 0x000fc400078e0005 */
[----:B------:R-:W-:Y:S01]  /*298a0*/  IMAD.MOV.U32 R19, RZ, RZ, R28 ;  /* 0x000000ffff137224 */ /* 0x000fe200078e001c */
[----:B------:R-:W3:Y:S01]  /*298b0*/  LDL.LU R5, [R1+0x291c] ;  /* 0x00291c0001057983 */ /* 0x000ee20000300800 */
[----:B------:R-:W3:Y:S03]  /*298c0*/  LDL.LU R28, [R1+0x2918] ;  /* 0x00291800011c7983 */ /* 0x000ee60000300800 */
[----:B------:R-:W-:Y:S04]  /*298d0*/  STL.64 [R1+0x2890], R18 ;  /* 0x0028901201007387 */ /* 0x000fe80000100a00 */
[----:B--2---:R-:W-:Y:S01]  /*298e0*/  STL.64 [R1+0x2840], R10 ;  /* 0x0028400a01007387 */ /* 0x004fe20000100a00 */
[----:B------:R0:W-:Y:S03]  /*298f0*/  STL.64 [R1+0x2838], R8 ;  /* 0x0028380801007387 */ /* 0x0001e60000100a00 */
[----:B0-----:R-:W2:Y:S01]  /*29900*/  LDL.LU R8, [R1+0x840] ;  /* 0x0008400001087983 */ /* 0x001ea20000300800 */
[----:B------:R-:W2:Y:S02]  /*29910*/  LDL.LU R9, [R1+0x844] ;  /* 0x0008440001097983 */ /* 0x000ea40000300800 */
[----:B------:R-:W2:Y:S02]  /*29920*/  LDL.LU R10, [R1+0x848] ;  /* 0x00084800010a7983 */ /* 0x000ea40000300800 */
[----:B------:R-:W2:Y:S02]  /*29930*/  LDL.LU R11, [R1+0x84c] ;  /* 0x00084c00010b7983 */ /* 0x000ea40000300800 */
[----:B----4-:R-:W-:-:S02]  /*29940*/  IMAD.MOV.U32 R18, RZ, RZ, R29 ;  /* 0x000000ffff127224 */ /* 0x010fc400078e001d */
[----:B------:R-:W-:Y:S01]  /*29950*/  IMAD.MOV.U32 R19, RZ, RZ, R16 ;  /* 0x000000ffff137224 */ /* 0x000fe200078e0010 */
[----:B------:R-:W4:Y:S01]  /*29960*/  LDL.LU R29, [R1+0x2914] ;  /* 0x00291400011d7983 */ /* 0x000f220000300800 */
[----:B------:R-:W4:Y:S03]  /*29970*/  LDL.LU R16, [R1+0x2910] ;  /* 0x0029100001107983 */ /* 0x000f260000300800 */
[----:B------:R-:W-:Y:S01]  /*29980*/  STL.64 [R1+0x28a8], R18 ;  /* 0x0028a81201007387 */ /* 0x000fe20000100a00 */
[----:B------:R-:W-:Y:S02]  /*29990*/  IMAD.MOV.U32 R13, RZ, RZ, R22 ;  /* 0x000000ffff0d7224 */ /* 0x000fe400078e0016 */
[----:B---3--:R-:W-:Y:S02]  /*299a0*/  IMAD.MOV.U32 R22, RZ, RZ, R17 ;  /* 0x000000ffff167224 */ /* 0x008fe400078e0011 */
[----:B------:R-:W-:Y:S01]  /*299b0*/  IMAD.MOV.U32 R23, RZ, RZ, R2 ;  /* 0x000000ffff177224 */ /* 0x000fe200078e0002 */
[----:B--2---:R-:W-:Y:S01]  /*299c0*/  STL.64 [R1+0x2858], R10 ;  /* 0x0028580a01007387 */ /* 0x004fe20000100a00 */
[----:B------:R0:W-:Y:S03]  /*299d0*/  STL.64 [R1+0x2850], R8 ;  /* 0x0028500801007387 */ /* 0x0001e60000100a00 */
[----:B0-----:R-:W2:Y:S01]  /*299e0*/  LDL.LU R8, [R1+0x850] ;  /* 0x0008500001087983 */ /* 0x001ea20000300800 */
[----:B------:R-:W2:Y:S02]  /*299f0*/  LDL.LU R9, [R1+0x854] ;  /* 0x0008540001097983 */ /* 0x000ea40000300800 */
[----:B------:R-:W3:Y:S02]  /*29a00*/  LDL.LU R10, [R1+0x858] ;  /* 0x00085800010a7983 */ /* 0x000ee40000300800 */
[----:B------:R-:W3:Y:S01]  /*29a10*/  LDL.LU R11, [R1+0x85c] ;  /* 0x00085c00010b7983 */ /* 0x000ee20000300800 */
[----:B------:R-:W2:Y:S01]  /*29a20*/  LDL.LU R17, [R1+0x290c] ;  /* 0x00290c0001117983 */ /* 0x000ea20000300800 */
[----:B------:R-:W2:Y:S02]  /*29a30*/  LDL.LU R2, [R1+0x2908] ;  /* 0x0029080001027983 */ /* 0x000ea40000300800 */
[----:B------:R0:W-:Y:S02]  /*29a40*/  STL.64 [R1+0x28c0], R22 ;  /* 0x0028c01601007387 */ /* 0x0001e40000100a00 */
[----:B0-----:R-:W-:-:S02]  /*29a50*/  IMAD.MOV.U32 R22, RZ, RZ, R5 ;  /* 0x000000ffff167224 */ /* 0x001fc400078e0005 */
[----:B------:R-:W-:-:S05]  /*29a60*/  IMAD.MOV.U32 R23, RZ, RZ, R4 ;  /* 0x000000ffff177224 */ /* 0x000fca00078e0004 */
[----:B------:R4:W-:Y:S01]  /*29a70*/  STL.64 [R1+0x28d8], R22 ;  /* 0x0028d81601007387 */ /* 0x0009e20000100a00 */
[----:B------:R-:W2:Y:S02]  /*29a80*/  LDL.LU R4, [R1+0x8a0] ;  /* 0x0008a00001047983 */ /* 0x000ea40000300800 */
[----:B------:R-:W2:Y:S02]  /*29a90*/  LDL.LU R5, [R1+0x8a4] ;  /* 0x0008a40001057983 */ /* 0x000ea40000300800 */
[----:B------:R-:W2:Y:S01]  /*29aa0*/  LDL.LU R6, [R1+0x8a8] ;  /* 0x0008a80001067983 */ /* 0x000ea20000300800 */
[----:B------:R-:W2:Y:S01]  /*29ab0*/  LDL.LU R7, [R1+0x8ac] ;  /* 0x0008ac0001077983 */ /* 0x000ea20000300800 */
[----:B----4-:R-:W-:Y:S02]  /*29ac0*/  IMAD.MOV.U32 R22, RZ, RZ, R29 ;  /* 0x000000ffff167224 */ /* 0x010fe400078e001d */
[----:B------:R-:W-:-:S05]  /*29ad0*/  IMAD.MOV.U32 R23, RZ, RZ, R28 ;  /* 0x000000ffff177224 */ /* 0x000fca00078e001c */
[----:B------:R-:W-:Y:S04]  /*29ae0*/  STL.64 [R1+0x28f0], R22 ;  /* 0x0028f01601007387 */ /* 0x000fe80000100a00 */
[----:B--2---:R-:W-:Y:S01]  /*29af0*/  STL.64 [R1+0x28d0], R6 ;  /* 0x0028d00601007387 */ /* 0x004fe20000100a00 */
[----:B------:R0:W-:Y:S03]  /*29b00*/  STL.64 [R1+0x28c8], R4 ;  /* 0x0028c80401007387 */ /* 0x0001e60000100a00 */
[----:B0-----:R-:W2:Y:S01]  /*29b10*/  LDL.LU R4, [R1+0x8b0] ;  /* 0x0008b00001047983 */ /* 0x001ea20000300800 */
[----:B------:R-:W2:Y:S02]  /*29b20*/  LDL.LU R5, [R1+0x8b4] ;  /* 0x0008b40001057983 */ /* 0x000ea40000300800 */
[----:B------:R-:W4:Y:S02]  /*29b30*/  LDL.LU R6, [R1+0x8b8] ;  /* 0x0008b80001067983 */ /* 0x000f240000300800 */
[----:B------:R-:W4:Y:S02]  /*29b40*/  LDL.LU R7, [R1+0x8bc] ;  /* 0x0008bc0001077983 */ /* 0x000f240000300800 */
[----:B----4-:R-:W-:Y:S01]  /*29b50*/  STL.64 [R1+0x28e8], R6 ;  /* 0x0028e80601007387 */ /* 0x010fe20000100a00 */
[----:B--2---:R0:W-:Y:S03]  /*29b60*/  STL.64 [R1+0x28e0], R4 ;  /* 0x0028e00401007387 */ /* 0x0041e60000100a00 */
        /* <DEDUP_REMOVED lines=8> */
[----:B------:R-:W2:Y:S02]  /*29bf0*/  LDL.LU R6, [R1+0xcd8] ;  /* 0x000cd80001067983 */ /* 0x000ea40000300800 */
[----:B------:R-:W2:Y:S01]  /*29c00*/  LDL.LU R7, [R1+0xcdc] ;  /* 0x000cdc0001077983 */ /* 0x000ea20000300800 */
[----:B---3--:R-:W-:Y:S01]  /*29c10*/  STL.64 [R1+0x2870], R10 ;  /* 0x0028700a01007387 */ /* 0x008fe20000100a00 */
[----:B------:R0:W-:Y:S03]  /*29c20*/  STL.64 [R1+0x2868], R8 ;  /* 0x0028680801007387 */ /* 0x0001e60000100a00 */
[----:B0-----:R-:W3:Y:S01]  /*29c30*/  LDL.LU R8, [R1+0x860] ;  /* 0x0008600001087983 */ /* 0x001ee20000300800 */
[----:B------:R-:W3:Y:S02]  /*29c40*/  LDL.LU R9, [R1+0x864] ;  /* 0x0008640001097983 */ /* 0x000ee40000300800 */
[----:B------:R-:W4:Y:S02]  /*29c50*/  LDL.LU R10, [R1+0x868] ;  /* 0x00086800010a7983 */ /* 0x000f240000300800 */
[----:B------:R-:W4:Y:S02]  /*29c60*/  LDL.LU R11, [R1+0x86c] ;  /* 0x00086c00010b7983 */ /* 0x000f240000300800 */
[----:B----4-:R-:W-:Y:S01]  /*29c70*/  STL.64 [R1+0x2888], R10 ;  /* 0x0028880a01007387 */ /* 0x010fe20000100a00 */
[----:B---3--:R0:W-:Y:S03]  /*29c80*/  STL.64 [R1+0x2880], R8 ;  /* 0x0028800801007387 */ /* 0x0081e60000100a00 */
[----:B0-----:R-:W3:Y:S01]  /*29c90*/  LDL.LU R8, [R1+0x870] ;  /* 0x0008700001087983 */ /* 0x001ee20000300800 */
[----:B------:R-:W3:Y:S02]  /*29ca0*/  LDL.LU R9, [R1+0x874] ;  /* 0x0008740001097983 */ /* 0x000ee40000300800 */
[----:B------:R-:W4:Y:S02]  /*29cb0*/  LDL.LU R10, [R1+0x878] ;  /* 0x00087800010a7983 */ /* 0x000f240000300800 */
[----:B------:R-:W4:Y:S02]  /*29cc0*/  LDL.LU R11, [R1+0x87c] ;  /* 0x00087c00010b7983 */ /* 0x000f240000300800 */
[----:B------:R-:W-:-:S02]  /*29cd0*/  IMAD.MOV.U32 R22, RZ, RZ, R17 ;  /* 0x000000ffff167224 */ /* 0x000fc400078e0011 */
[----:B------:R-:W-:-:S07]  /*29ce0*/  IMAD.MOV.U32 R23, RZ, RZ, R16 ;  /* 0x000000ffff177224 */ /* 0x000fce00078e0010 */
[C---:B--2---:R-:W-:Y:S01]  /*29cf0*/  HMMA.16816.F32 R20, R24.reuse, R22, R4 ;  /* 0x000000161814723c */ /* 0x044fe20000001804 */
[----:B----4-:R-:W-:Y:S01]  /*29d00*/  STL.64 [R1+0x28a0], R10 ;  /* 0x0028a00a01007387 */ /* 0x010fe20000100a00 */
[----:B---3--:R0:W-:Y:S03]  /*29d10*/  STL.64 [R1+0x2898], R8 ;  /* 0x0028980801007387 */ /* 0x0081e60000100a00 */
[----:B0-----:R-:W2:Y:S01]  /*29d20*/  LDL.LU R8, [R1+0x880] ;  /* 0x0008800001087983 */ /* 0x001ea20000300800 */
[----:B------:R-:W2:Y:S02]  /*29d30*/  LDL.LU R9, [R1+0x884] ;  /* 0x0008840001097983 */ /* 0x000ea40000300800 */
[----:B------:R-:W3:Y:S02]  /*29d40*/  LDL.LU R10, [R1+0x888] ;  /* 0x00088800010a7983 */ /* 0x000ee40000300800 */
[----:B------:R-:W3:Y:S02]  /*29d50*/  LDL.LU R11, [R1+0x88c] ;  /* 0x00088c00010b7983 */ /* 0x000ee40000300800 */
[----:B---3--:R-:W-:Y:S01]  /*29d60*/  STL.64 [R1+0x28b8], R10 ;  /* 0x0028b80a01007387 */ /* 0x008fe20000100a00 */
[----:B--2---:R0:W-:Y:S03]  /*29d70*/  STL.64 [R1+0x28b0], R8 ;  /* 0x0028b00801007387 */ /* 0x0041e60000100a00 */
[----:B0-----:R-:W2:Y:S01]  /*29d80*/  LDL.LU R8, [R1+0x890] ;  /* 0x0008900001087983 */ /* 0x001ea20000300800 */
[----:B------:R-:W2:Y:S02]  /*29d90*/  LDL.LU R9, [R1+0x894] ;  /* 0x0008940001097983 */ /* 0x000ea40000300800 */
[----:B------:R-:W2:Y:S02]  /*29da0*/  LDL.LU R10, [R1+0x898] ;  /* 0x00089800010a7983 */ /* 0x000ea40000300800 */
[----:B------:R-:W2:Y:S01]  /*29db0*/  LDL.LU R11, [R1+0x89c] ;  /* 0x00089c00010b7983 */ /* 0x000ea20000300800 */
[----:B------:R-:W-:Y:S01]  /*29dc0*/  STL [R1+0x17c0], R13 ;  /* 0x0017c00d01007387 */ /* 0x000fe20000100800 */
[----:B------:R-:W3:Y:S02]  /*29dd0*/  LDL.LU.64 R6, [R1+0x2900] ;  /* 0x0029000001067983 */ /* 0x000ee40000300a00 */
[----:B------:R-:W3:Y:S02]  /*29de0*/  LDL.LU.64 R4, [R1+0x28f8] ;  /* 0x0028f80001047983 */ /* 0x000ee40000300a00 */
[----:B------:R-:W-:Y:S01]  /*29df0*/  STL.64 [R1+0xcd0], R20 ;  /* 0x000cd01401007387 */ /* 0x000fe20000100a00 */
[----:B------:R0:W-:Y:S04]  /*29e00*/  STL.64 [R1+0xcd8], R22 ;  /* 0x000cd81601007387 */ /* 0x0001e80000100a00 */
[----:B0-----:R-:W3:Y:S02]  /*29e10*/  LDL.LU.64 R22, [R1+0x28f0] ;  /* 0x0028f00001167983 */ /* 0x001ee40000300a00 */
[C---:B---3--:R-:W-:Y:S02]  /*29e20*/  HMMA.16816.F32 R20, R24.reuse, R22, R4 ;  /* 0x000000161814723c */ /* 0x048fe40000001804 */
[----:B------:R-:W3:Y:S01]  /*29e30*/  LDL.LU.64 R6, [R1+0x28e8] ;  /* 0x0028e80001067983 */ /* 0x000ee20000300a00 */
[----:B------:R-:W3:Y:S11]  /*29e40*/  LDL.LU.64 R4, [R1+0x28e0] ;  /* 0x0028e00001047983 */ /* 0x000ef60000300a00 */
[----:B------:R-:W-:Y:S09]  /*29e50*/  @!UPT UIADD3 URZ, URZ, URZ, URZ ;  /* 0x0000003f3f3ff290 */ /* 0x000ff2000fffe03f */
[----:B------:R-:W-:Y:S01]  /*29e60*/  STL.64 [R1+0xcc0], R20 ;  /* 0x000cc01401007387 */ /* 0x000fe20000100a00 */
[----:B------:R0:W-:Y:S03]  /*29e70*/  STL.64 [R1+0xcc8], R22 ;  /* 0x000cc81601007387 */ /* 0x0001e60000100a00 */
[----:B0-----:R-:W3:Y:S02]  /*29e80*/  LDL.LU.64 R22, [R1+0x28d8] ;  /* 0x0028d80001167983 */ /* 0x001ee40000300a00 */
[----:B---3--:R-:W-:Y:S02]  /*29e90*/  HMMA.16816.F32 R20, R24, R22, R4 ;  /* 0x000000161814723c */ /* 0x008fe40000001804 */
[----:B------:R-:W3:Y:S01]  /*29ea0*/  LDL.LU.64 R6, [R1+0x28d0] ;  /* 0x0028d00001067983 */ /* 0x000ee20000300a00 */
[----:B------:R-:W3:Y:S11]  /*29eb0*/  LDL.LU.64 R4, [R1+0x28c8] ;  /* 0x0028c80001047983 */ /* 0x000ef60000300a00 */
[----:B------:R-:W-:Y:S09]  /*29ec0*/  @!UPT UIADD3 URZ, URZ, URZ, URZ ;  /* 0x0000003f3f3ff290 */ /* 0x000ff2000fffe03f */
[----:B------:R-:W-:Y:S01]  /*29ed0*/  STL.64 [R1+0x8b0], R20 ;  /* 0x0008b01401007387 */ /* 0x000fe20000100a00 */
[----:B------:R0:W-:Y:S03]  /*29ee0*/  STL.64 [R1+0x8b8], R22 ;  /* 0x0008b81601007387 */ /* 0x0001e60000100a00 */
[----:B0-----:R-:W3:Y:S01]  /*29ef0*/  LDL.LU.64 R22, [R1+0x28c0] ;  /* 0x0028c00001167983 */ /* 0x001ee20000300a00 */
[----:B------:R-:W-:Y:S02]  /*29f00*/  IMAD.MOV.U32 R18, RZ, RZ, R3 ;  /* 0x000000ffff127224 */ /* 0x000fe400078e0003 */
[----:B------:R-:W-:-:S07]  /*29f10*/  IMAD.MOV.U32 R19, RZ, RZ, R0 ;  /* 0x000000ffff137224 */ /* 0x000fce00078e0000 */
[C---:B--2---:R-:W-:Y:S08]  /*29f20*/  HMMA.16816.F32 R16, R24.reuse, R18, R8 ;  /* 0x000000121810723c */ /* 0x044ff00000001808 */
[C---:B---3--:R-:W-:Y:S01]  /*29f30*/  HMMA.16816.F32 R20, R24.reuse, R22, R4 ;  /* 0x000000161814723c */ /* 0x048fe20000001804 */
[----:B------:R-:W2:Y:S11]  /*29f40*/  LDL.LU R4, [R1+0x810] ;  /* 0x0008100001047983 */ /* 0x000eb60000300800 */
[----:B------:R-:W-:Y:S11]  /*29f50*/  @!UPT UIADD3 URZ, URZ, URZ, URZ ;  /* 0x0000003f3f3ff290 */ /* 0x000ff6000fffe03f */
[----:B------:R0:W-:Y:S01]  /*29f60*/  STL.64 [R1+0x8a0], R20 ;  /* 0x0008a01401007387 */ /* 0x0001e20000100a00 */
[----:B------:R1:W-:Y:S02]  /*29f70*/  STL.64 [R1+0x8a8], R22 ;  /* 0x0008a81601007387 */ /* 0x0003e40000100a00 */
[----:B------:R-:W2:Y:S02]  /*29f80*/  LDL.LU R5, [R1+0x814] ;  /* 0x0008140001057983 */ /* 0x000ea40000300800 */
[----:B------:R-:W2:Y:S01]  /*29f90*/  LDL.LU R6, [R1+0x818] ;  /* 0x0008180001067983 */ /* 0x000ea20000300800 */
[----:B------:R-:W2:Y:S04]  /*29fa0*/  LDL.LU R7, [R1+0x81c] ;  /* 0x00081c0001077983 */ /* 0x000ea80000300800 */
[----:B0-----:R-:W3:Y:S01]  /*29fb0*/  LDL.LU R20, [R1+0x130] ;  /* 0x0001300001147983 */ /* 0x001ee20000300800 */
[----:B------:R-:W3:Y:S02]  /*29fc0*/  LDL.LU R21, [R1+0x134] ;  /* 0x0001340001157983 */ /* 0x000ee40000300800 */
[----:B-1----:R-:W3:Y:S02]  /*29fd0*/  LDL.LU R22, [R1+0x138] ;  /* 0x0001380001167983 */ /* 0x002ee40000300800 */
[----:B------:R-:W3:Y:S01]  /*29fe0*/  LDL.LU R23, [R1+0x13c] ;  /* 0x00013c0001177983 */ /* 0x000ee20000300800 */
[----:B------:R-:W4:Y:S01]  /*29ff0*/  LDL.LU.64 R10, [R1+0x28b8] ;  /* 0x0028b800010a7983 */ /* 0x000f220000300a00 */
[----:B------:R-:W4:Y:S02]  /*2a000*/  LDL.LU.64 R8, [R1+0x28b0] ;  /* 0x0028b00001087983 */ /* 0x000f240000300a00 */
[----:B------:R-:W-:Y:S02]  /*2a010*/  STL.64 [R1+0x890], R16 ;  /* 0x0008901001007387 */ /* 0x000fe40000100a00 */
[----:B------:R0:W-:Y:S02]  /*2a020*/  STL.64 [R1+0x898], R18 ;  /* 0x0008981201007387 */ /* 0x0001e40000100a00 */
[----:B0-----:R-:W4:Y:S02]  /*2a030*/  LDL.LU.64 R18, [R1+0x28a8] ;  /* 0x0028a80001127983 */ /* 0x001f240000300a00 */
[C---:B----4-:R-:W-:Y:S02]  /*2a040*/  HMMA.16816.F32 R16, R24.reuse, R18, R8 ;  /* 0x000000121810723c */ /* 0x050fe40000001808 */
[----:B------:R-:W4:Y:S01]  /*2a050*/  LDL.LU.64 R10, [R1+0x28a0] ;  /* 0x0028a000010a7983 */ /* 0x000f220000300a00 */
[----:B------:R-:W4:Y:S11]  /*2a060*/  LDL.LU.64 R8, [R1+0x2898] ;  /* 0x0028980001087983 */ /* 0x000f360000300a00 */
[----:B------:R-:W-:Y:S09]  /*2a070*/  @!UPT UIADD3 URZ, URZ, URZ, URZ ;  /* 0x0000003f3f3ff290 */ /* 0x000ff2000fffe03f */
[----:B------:R-:W-:Y:S01]  /*2a080*/  STL.64 [R1+0x880], R16 ;  /* 0x0008801001007387 */ /* 0x000fe20000100a00 */
[----:B------:R0:W-:Y:S03]  /*2a090*/  STL.64 [R1+0x888], R18 ;  /* 0x0008881201007387 */ /* 0x0001e60000100a00 */
        /* <DEDUP_REMOVED lines=29> */
[C---:B----4-:R-:W-:Y:S11]  /*2a270*/  HMMA.16816.F32 R8, R24.reuse, R18, R8 ;  /* 0x000000121808723c */ /* 0x050ff60000001808 */
[----:B------:R-:W-:Y:S11]  /*2a280*/  @!UPT UIADD3 URZ, URZ, URZ, URZ ;  /* 0x0000003f3f3ff290 */ /* 0x000ff6000fffe03f */
[----:B------:R-:W-:Y:S01]  /*2a290*/  @!UPT UIADD3 URZ, URZ, URZ, URZ ;  /* 0x0000003f3f3ff290 */ /* 0x000fe2000fffe03f */
[----:B------:R-:W-:Y:S01]  /*2a2a0*/  STL.64 [R1+0x830], R8 ;  /* 0x0008300801007387 */ /* 0x000fe20000100a00 */
[----:B------:R0:W-:Y:S03]  /*2a2b0*/  STL.64 [R1+0x838], R10 ;  /* 0x0008380a01007387 */ /* 0x0001e60000100a00 */
[----:B0-----:R-:W4:Y:S01]  /*2a2c0*/  LDL.LU.64 R10, [R1+0x2828] ;  /* 0x00282800010a7983 */ /* 0x001f220000300a00 */
[----:B------:R-:W4:Y:S02]  /*2a2d0*/  LDL.LU.64 R8, [R1+0x2820] ;  /* 0x0028200001087983 */ /* 0x000f240000300a00 */
[----:B------:R0:W-:Y:S02]  /*2a2e0*/  STL.64 [R1+0x2768], R18 ;  /* 0x0027681201007387 */ /* 0x0001e40000100a00 */
[----:B0-----:R-:W2:Y:S04]  /*2a2f0*/  LDL.64 R18, [R1+0x88] ;  /* 0x0000880001127983 */ /* 0x001ea80000100a00 */
[----:B--2---:R0:W-:Y:S01]  /*2a300*/  STL.64 [R1+0x27e8], R18 ;  /* 0x0027e81201007387 */ /* 0x0041e20000100a00 */
[----:B------:R-:W2:Y:S02]  /*2a310*/  LDL.LU R16, [R1+0xca0] ;  /* 0x000ca00001107983 */ /* 0x000ea40000300800 */
[----:B------:R-:W2:Y:S01]  /*2a320*/  LDL.LU R17, [R1+0xca4] ;  /* 0x000ca40001117983 */ /* 0x000ea20000300800 */
[----:B0-----:R-:W2:Y:S01]  /*2a330*/  LDL.LU R18, [R1+0xca8] ;  /* 0x000ca80001127983 */ /* 0x001ea20000300800 */
[----:B------:R-:W2:Y:S01]  /*2a340*/  LDL.LU R19, [R1+0xcac] ;  /* 0x000cac0001137983 */ /* 0x000ea20000300800 */
[C---:B----4-:R-:W-:Y:S02]  /*2a350*/  HMMA.16816.F32 R8, R24.reuse, R14, R8 ;  /* 0x0000000e1808723c */ /* 0x050fe40000001808 */
[----:B--2---:R0:W-:Y:S01]  /*2a360*/  STL.64 [R1+0x27f8], R18 ;  /* 0x0027f81201007387 */ /* 0x0041e20000100a00 */
[----:B------:R-:W-:Y:S03]  /*2a370*/  STL.64 [R1+0x27f0], R16 ;  /* 0x0027f01001007387 */ /* 0x000fe60000100a00 */
[----:B0-----:R-:W2:Y:S11]  /*2a380*/  LDL.64 R18, [R1+0xb8] ;  /* 0x0000b80001127983 */ /* 0x001eb60000100a00 */
[----:B------:R-:W-:Y:S06]  /*2a390*/  @!UPT UIADD3 URZ, URZ, URZ, URZ ;  /* 0x0000003f3f3ff290 */ /* 0x000fec000fffe03f */
[----:B------:R-:W-:Y:S02]  /*2a3a0*/  STL.64 [R1+0x820], R8 ;  /* 0x0008200801007387 */ /* 0x000fe40000100a00 */
[----:B------:R0:W-:Y:S02]  /*2a3b0*/  STL.64 [R1+0x828], R10 ;  /* 0x0008280a01007387 */ /* 0x0001e40000100a00 */
[----:B0-----:R-:W4:Y:S01]  /*2a3c0*/  LDL.LU.64 R10, [R1+0x2818] ;  /* 0x00281800010a7983 */ /* 0x001f220000300a00 */
[----:B------:R0:W-:Y:S02]  /*2a3d0*/  STL.64 [R1+0x2738], R14 ;  /* 0x0027380e01007387 */ /* 0x0001e40000100a00 */
[----:B------:R-:W2:Y:S02]  /*2a3e0*/  LDL.LU R12, [R1+0xc80] ;  /* 0x000c8000010c7983 */ /* 0x000ea40000300800 */
[----:B------:R-:W2:Y:S01]  /*2a3f0*/  LDL.LU R13, [R1+0xc84] ;  /* 0x000c8400010d7983 */ /* 0x000ea20000300800 */
[----:B0-----:R-:W2:Y:S01]  /*2a400*/  LDL.LU R14, [R1+0xc88] ;  /* 0x000c8800010e7983 */ /* 0x001ea20000300800 */
[----:B------:R-:W2:Y:S01]  /*2a410*/  LDL.LU R15, [R1+0xc8c] ;  /* 0x000c8c00010f7983 */ /* 0x000ea20000300800 */
[C---:B----4-:R-:W-:Y:S02]  /*2a420*/  HMMA.16816.F32 R4, R24.reuse, R10, R4 ;  /* 0x0000000a1804723c */ /* 0x050fe40000001804 */
[----:B--2---:R-:W-:Y:S01]  /*2a430*/  STL.64 [R1+0x2808], R14 ;  /* 0x0028080e01007387 */ /* 0x004fe20000100a00 */
[----:B------:R0:W-:Y:S03]  /*2a440*/  STL.64 [R1+0x2800], R12 ;  /* 0x0028000c01007387 */ /* 0x0001e60000100a00 */
[----:B0-----:R-:W2:Y:S01]  /*2a450*/  LDL.LU R12, [R1+0xcb0] ;  /* 0x000cb000010c7983 */ /* 0x001ea20000300800 */
[----:B------:R-:W2:Y:S02]  /*2a460*/  LDL.LU R13, [R1+0xcb4] ;  /* 0x000cb400010d7983 */ /* 0x000ea40000300800 */
[----:B------:R-:W2:Y:S02]  /*2a470*/  LDL.LU R14, [R1+0xcb8] ;  /* 0x000cb800010e7983 */ /* 0x000ea40000300800 */
[----:B------:R-:W2:Y:S11]  /*2a480*/  LDL.LU R15, [R1+0xcbc] ;  /* 0x000cbc00010f7983 */ /* 0x000eb60000300800 */
[----:B------:R-:W-:Y:S01]  /*2a490*/  @!UPT UIADD3 URZ, URZ, URZ, URZ ;  /* 0x0000003f3f3ff290 */ /* 0x000fe2000fffe03f */
[----:B------:R-:W-:Y:S01]  /*2a4a0*/  STL.64 [R1+0x810], R4 ;  /* 0x0008100401007387 */ /* 0x000fe20000100a00 */
[----:B------:R0:W-:Y:S03]  /*2a4b0*/  STL.64 [R1+0x818], R6 ;  /* 0x0008180601007387 */ /* 0x0001e60000100a00 */
[----:B0-----:R-:W3:Y:S01]  /*2a4c0*/  LDL.LU.64 R6, [R1+0x2810] ;  /* 0x0028100001067983 */ /* 0x001ee20000300a00 */
[----:B------:R-:W-:Y:S01]  /*2a4d0*/  IMAD.MOV.U32 R0, RZ, RZ, R19 ;  /* 0x000000ffff007224 */ /* 0x000fe200078e0013 */
[----:B---3--:R-:W-:Y:S02]  /*2a4e0*/  HMMA.16816.F32 R20, R24, R6, R20 ;  /* 0x000000061814723c */ /* 0x008fe40000001814 */
[----:B------:R-:W-:Y:S01]  /*2a4f0*/  STL [R1+0x2704], R6 ;  /* 0x0027040601007387 */ /* 0x000fe20000100800 */
[----:B------:R0:W-:Y:S03]  /*2a500*/  STL [R1+0x2700], R7 ;  /* 0x0027000701007387 */ /* 0x0001e60000100800 */
[----:B------:R-:W1:Y:S11]  /*2a510*/  LDSM.16.MT88.4 R24, [R2+0xa180] ;  /* 0x00a180000218783b */ /* 0x000e760000004200 */
[----:B------:R-:W-:Y:S06]  /*2a520*/  @!UPT UIADD3 URZ, URZ, URZ, URZ ;  /* 0x0000003f3f3ff290 */ /* 0x000fec000fffe03f */
[----:B------:R-:W-:Y:S01]  /*2a530*/  STL.64 [R1+0x130], R20 ;  /* 0x0001301401007387 */ /* 0x000fe20000100a00 */
[----:B------:R-:W-:Y:S02]  /*2a540*/  STL.64 [R1+0x138], R22 ;  /* 0x0001381601007387 */ /* 0x000fe40000100a00 */
[----:B------:R3:W2:Y:S04]  /*2a550*/  LDSM.16.MT88.4 R20, [R2+0xa100] ;  /* 0x00a100000214783b */ /* 0x0006a80000004200 */
[----:B0-----:R-:W4:Y:S02]  /*2a560*/  LDL.64 R6, [R1+0xa8] ;  /* 0x0000a80001067983 */ /* 0x001f240000100a00 */
[----:B---3--:R-:W-:Y:S01]  /*2a570*/  IMAD.MOV.U32 R2, RZ, RZ, R18 ;  /* 0x000000ffff027224 */ /* 0x008fe200078e0012 */
[----:B-1----:R-:W-:Y:S01]  /*2a580*/  STL.64 [R1+0x26f8], R26 ;  /* 0x0026f81a01007387 */ /* 0x002fe20000100a00 */
[----:B------:R0:W-:Y:S03]  /*2a590*/  STL.64 [R1+0x26f0], R24 ;  /* 0x0026f01801007387 */ /* 0x0001e60000100a00 */
[----:B0-----:R-:W3:Y:S01]  /*2a5a0*/  LDL.LU R24, [R1+0xc90] ;  /* 0x000c900001187983 */ /* 0x001ee20000300800 */
[----:B------:R-:W3:Y:S02]  /*2a5b0*/  LDL.LU R25, [R1+0xc94] ;  /* 0x000c940001197983 */ /* 0x000ee40000300800 */
[----:B------:R-:W3:Y:S02]  /*2a5c0*/  LDL.LU R26, [R1+0xc98] ;  /* 0x000c9800011a7983 */ /* 0x000ee40000300800 */
[----:B------:R-:W3:Y:S01]  /*2a5d0*/  LDL.LU R27, [R1+0xc9c] ;  /* 0x000c9c00011b7983 */ /* 0x000ee20000300800 */
[----:B--2---:R-:W-:Y:S11]  /*2a5e0*/  HMMA.16816.F32 R12, R20, R18, R12 ;  /* 0x00000012140c723c */ /* 0x004ff6000000180c */
[----:B------:R-:W-:Y:S11]  /*2a5f0*/  @!UPT UIADD3 URZ, URZ, URZ, URZ ;  /* 0x0000003f3f3ff290 */ /* 0x000ff6000fffe03f */
[----:B------:R-:W-:Y:S01]  /*2a600*/  @!UPT UIADD3 URZ, URZ, URZ, URZ ;  /* 0x0000003f3f3ff290 */ /* 0x000fe2000fffe03f */
[----:B------:R-:W-:Y:S01]  /*2a610*/  STL.64 [R1+0xcb0], R12 ;  /* 0x000cb00c01007387 */ /* 0x000fe20000100a00 */
[----:B------:R0:W-:Y:S03]  /*2a620*/  STL.64 [R1+0xcb8], R14 ;  /* 0x000cb80e01007387 */ /* 0x0001e60000100a00 */
[----:B0-----:R-:W2:Y:S01]  /*2a630*/  LDL.LU.64 R14, [R1+0x2808] ;  /* 0x00280800010e7983 */ /* 0x001ea20000300a00 */
[----:B------:R-:W2:Y:S02]  /*2a640*/  LDL.LU.64 R12, [R1+0x2800] ;  /* 0x00280000010c7983 */ /* 0x000ea40000300a00 */
[----:B------:R-:W2:Y:S02]  /*2a650*/  LDL.LU.64 R18, [R1+0x27f8] ;  /* 0x0027f80001127983 */ /* 0x000ea40000300a00 */
[----:B------:R-:W2:Y:S01]  /*2a660*/  LDL.LU.64 R16, [R1+0x27f0] ;  /* 0x0027f00001107983 */ /* 0x000ea20000300a00 */
[----:B------:R-:W-:Y:S01]  /*2a670*/  STL [R1+0x270c], R0 ;  /* 0x00270c0001007387 */ /* 0x000fe20000100800 */
[----:B------:R-:W-:Y:S02]  /*2a680*/  STL [R1+0x2708], R2 ;  /* 0x0027080201007387 */ /* 0x000fe40000100800 */
[----:B----4-:R-:W-:-:S02]  /*2a690*/  IMAD.MOV.U32 R5, RZ, RZ, R7 ;  /* 0x000000ffff057224 */ /* 0x010fc400078e0007 */
[----:B------:R-:W-:Y:S01]  /*2a6a0*/  IMAD.MOV.U32 R8, RZ, RZ, R6 ;  /* 0x000000ffff087224 */ /* 0x000fe200078e0006 */
[C---:B--2---:R-:W-:Y:S11]  /*2a6b0*/  HMMA.16816.F32 R16, R20.reuse, R6, R16 ;  /* 0x000000061410723c */ /* 0x044ff60000001810 */
[----:B------:R-:W-:Y:S11]  /*2a6c0*/  @!UPT UIADD3 URZ, URZ, URZ, URZ ;  /* 0x0000003f3f3ff290 */ /* 0x000ff6000fffe03f */
[----:B------:R-:W-:Y:S01]  /*2a6d0*/  @!UPT UIADD3 URZ, URZ, URZ, URZ ;  /* 0x0000003f3f3ff290 */ /* 0x000fe2000fffe03f */
[----:B------:R-:W-:Y:S01]  /*2a6e0*/  STL.64 [R1+0xca0], R16 ;  /* 0x000ca01001007387 */ /* 0x000fe20000100a00 */
[----:B------:R0:W-:Y:S03]  /*2a6f0*/  STL.64 [R1+0xca8], R18 ;  /* 0x000ca81201007387 */ /* 0x0001e60000100a00 */
[----:B0-----:R-:W2:Y:S01]  /*2a700*/  LDL.LU.64 R18, [R1+0x27e8] ;  /* 0x0027e80001127983 */ /* 0x001ea20000300a00 */
[----:B------:R-:W-:Y:S02]  /*2a710*/  STL [R1+0x2714], R5 ;  /* 0x0027140501007387 */ /* 0x000fe40000100800 */
[----:B------:R-:W3:Y:S02]  /*2a720*/  LDL.64 R6, [R1+0x98] ;  /* 0x0000980001067983 */ /* 0x000ee40000100a00 */
[----:B------:R-:W-:Y:S01]  /*2a730*/  STL [R1+0x2710], R8 ;  /* 0x0027100801007387 */ /* 0x000fe20000100800 */
[C---:B---3--:R-:W-:Y:S01]  /*2a740*/  HMMA.16816.F32 R24, R20.reuse, R6, R24 ;  /* 0x000000061418723c */ /* 0x048fe20000001818 */
[----:B------:R-:W-:Y:S11]  /*2a750*/  IMAD.MOV.U32 R9, RZ, RZ, R7 ;  /* 0x000000ffff097224 */ /* 0x000ff600078e0007 */
[----:B------:R-:W-:Y:S11]  /*2a760*/  @!UPT UIADD3 URZ, URZ, URZ, URZ ;  /* 0x0000003f3f3ff290 */ /* 0x000ff6000fffe03f */
[----:B------:R0:W-:Y:S02]  /*2a770*/  STL.64 [R1+0xc90], R24 ;  /* 0x000c901801007387 */ /* 0x0001e40000100a00 */
[----:B0-----:R-:W-:Y:S02]  /*2a780*/  IMAD.MOV.U32 R24, RZ, RZ, R6 ;  /* 0x000000ffff187224 */ /* 0x001fe400078e0006 */
[----:B--2---:R-:W-:Y:S01]  /*2a790*/  HMMA.16816.F32 R4, R20, R18, R12 ;  /* 0x000000121404723c */ /* 0x004fe2000000180c */
[----:B------:R0:W-:Y:S01]  /*2a7a0*/  STL.64 [R1+0xc98], R26 ;  /* 0x000c981a01007387 */ /* 0x0001e20000100a00 */
[----:B------:R1:W-:Y:S02]  /*2a7b0*/  STL [R1+0x271c], R9 ;  /* 0x00271c0901007387 */ /* 0x0003e40000100800 */
[----:B------:R2:W-:Y:S02]  /*2a7c0*/  STL.64 [R1+0x27a8], R10 ;  /* 0x0027a80a01007387 */ /* 0x0005e40000100a00 */
[----:B------:R-:W-:Y:S02]  /*2a7d0*/  STL [R1+0x2718], R24 ;  /* 0x0027181801007387 */ /* 0x000fe40000100800 */
[----:B------:R-:W-:-:S02]  /*2a7e0*/  IMAD.MOV.U32 R25, RZ, RZ, R19 ;  /* 0x000000ffff197224 */ /* 0x000fc400078e0013 */
[----:B0-----:R-:W-:Y:S11]  /*2a7f0*/  IMAD.MOV.U32 R26, RZ, RZ, R18 ;  /* 0x000000ffff1a7224 */ /* 0x001ff600078e0012 */
[----:B------:R-:W-:Y:S02]  /*2a800*/  @!UPT UIADD3 URZ, URZ, URZ, URZ ;  /* 0x0000003f3f3ff290 */ /* 0x000fe4000fffe03f */
[----:B------:R0:W-:Y:S01]  /*2a810*/  STL.64 [R1+0xc80], R4 ;  /* 0x000c800401007387 */ /* 0x0001e20000100a00 */
[----:B------:R3:W-:Y:S02]  /*2a820*/  STL.64 [R1+0xc88], R6 ;  /* 0x000c880601007387 */ /* 0x0007e40000100a00 */
[----:B------:R-:W4:Y:S02]  /*2a830*/  LDL.LU R12, [R1+0xbf0] ;  /* 0x000bf000010c7983 */ /* 0x000f240000300800 */
[----:B------:R-:W4:Y:S01]  /*2a840*/  LDL.LU R13, [R1+0xbf4] ;  /* 0x000bf400010d7983 */ /* 0x000f220000300800 */
[----:B------:R-:W4:Y:S01]  /*2a850*/  LDL.LU R14, [R1+0xbf8] ;  /* 0x000bf800010e7983 */ /* 0x000f220000300800 */
[----:B------:R-:W4:Y:S02]  /*2a860*/  LDL.LU R15, [R1+0xbfc] ;  /* 0x000bfc00010f7983 */ /* 0x000f240000300800 */
[----:B------:R-:W4:Y:S02]  /*2a870*/  LDL.LU R16, [R1+0xc10] ;  /* 0x000c100001107983 */ /* 0x000f240000300800 */
[----:B------:R-:W4:Y:S01]  /*2a880*/  LDL.LU R17, [R1+0xc14] ;  /* 0x000c140001117983 */ /* 0x000f220000300800 */
[----:B------:R-:W4:Y:S01]  /*2a890*/  LDL.LU R18, [R1+0xc18] ;  /* 0x000c180001127983 */ /* 0x000f220000300800 */
[----:B------:R-:W4:Y:S02]  /*2a8a0*/  LDL.LU R19, [R1+0xc1c] ;  /* 0x000c1c0001137983 */ /* 0x000f240000300800 */
[----:B------:R-:W4:Y:S02]  /*2a8b0*/  LDL.LU R8, [R1+0xc40] ;  /* 0x000c400001087983 */ /* 0x000f240000300800 */
[----:B-1----:R-:W4:Y:S01]  /*2a8c0*/  LDL.LU R9, [R1+0xc44] ;  /* 0x000c440001097983 */ /* 0x002f220000300800 */
[----:B--2---:R-:W2:Y:S01]  /*2a8d0*/  LDL.LU R10, [R1+0xc48] ;  /* 0x000c4800010a7983 */ /* 0x004ea20000300800 */
[----:B------:R-:W2:Y:S02]  /*2a8e0*/  LDL.LU R11, [R1+0xc4c] ;  /* 0x000c4c00010b7983 */ /* 0x000ea40000300800 */
[----:B0-----:R-:W2:Y:S02]  /*2a8f0*/  LDL.LU R4, [R1+0xc60] ;  /* 0x000c600001047983 */ /* 0x001ea40000300800 */
[----:B------:R-:W2:Y:S01]  /*2a900*/  LDL.LU R5, [R1+0xc64] ;  /* 0x000c640001057983 */ /* 0x000ea20000300800 */
[----:B---3--:R-:W3:Y:S01]  /*2a910*/  LDL.LU R6, [R1+0xc68] ;  /* 0x000c680001067983 */ /* 0x008ee20000300800 */
[----:B------:R-:W3:Y:S03]  /*2a920*/  LDL.LU R7, [R1+0xc6c] ;  /* 0x000c6c0001077983 */ /* 0x000ee60000300800 */
[----:B---3--:R0:W-:Y:S01]  /*2a930*/  STL.64 [R1+0x27d8], R6 ;  /* 0x0027d80601007387 */ /* 0x0081e20000100a00 */
[----:B--2---:R-:W-:Y:S03]  /*2a940*/  STL.64 [R1+0x27d0], R4 ;  /* 0x0027d00401007387 */ /* 0x004fe60000100a00 */
[----:B0-----:R-:W2:Y:S01]  /*2a950*/  LDL.64 R6, [R1+0x78] ;  /* 0x0000780001067983 */ /* 0x001ea20000100a00 */
[----:B------:R0:W-:Y:S02]  /*2a960*/  STL.64 [R1+0x27b8], R10 ;  /* 0x0027b80a01007387 */ /* 0x0001e40000100a00 */
[----:B----4-:R-:W-:Y:S01]  /*2a970*/  STL.64 [R1+0x27b0], R8 ;  /* 0x0027b00801007387 */ /* 0x010fe20000100a00 */
[----:B0-----:R-:W3:Y:S04]  /*2a980*/  LDL.64 R10, [R1+0x58] ;  /* 0x00005800010a7983 */ /* 0x001ee80000100a00 */
[----:B---3--:R0:W-:Y:S04]  /*2a990*/  STL.64 [R1+0x27c8], R10 ;  /* 0x0027c80a01007387 */ /* 0x0081e80000100a00 */
[----:B0-----:R-:W3:Y:S04]  /*2a9a0*/  LDL.64 R10, [R1+0x68] ;  /* 0x00006800010a7983 */ /* 0x001ee80000100a00 */
[----:B---3--:R0:W-:Y:S01]  /*2a9b0*/  STL.64 [R1+0x27e0], R10 ;  /* 0x0027e00a01007387 */ /* 0x0081e20000100a00 */
[----:B------:R-:W2:Y:S02]  /*2a9c0*/  LDL.LU R8, [R1+0xc70] ;  /* 0x000c700001087983 */ /* 0x000ea40000300800 */
[----:B------:R-:W2:Y:S01]  /*2a9d0*/  LDL.LU R9, [R1+0xc74] ;  /* 0x000c740001097983 */ /* 0x000ea20000300800 */
[----:B0-----:R-:W2:Y:S01]  /*2a9e0*/  LDL.LU R10, [R1+0xc78] ;  /* 0x000c7800010a7983 */ /* 0x001ea20000300800 */
[----:B------:R-:W2:Y:S02]  /*2a9f0*/  LDL.LU R11, [R1+0xc7c] ;  /* 0x000c7c00010b7983 */ /* 0x000ea40000300800 */
[----:B------:R0:W-:Y:S02]  /*2aa00*/  STL.64 [R1+0x2778], R18 ;  /* 0x0027781201007387 */ /* 0x0001e40000100a00 */
[----:B------:R-:W-:Y:S01]  /*2aa10*/  STL.64 [R1+0x2770], R16 ;  /* 0x0027701001007387 */ /* 0x000fe20000100a00 */
[----:B0-----:R-:W3:Y:S04]  /*2aa20*/  LDL.64 R18, [R1+0x28] ;  /* 0x0000280001127983 */ /* 0x001ee80000100a00 */
[----:B---3--:R0:W-:Y:S04]  /*2aa30*/  STL.64 [R1+0x2788], R18 ;  /* 0x0027881201007387 */ /* 0x0081e80000100a00 */
[----:B0-----:R-:W3:Y:S04]  /*2aa40*/  LDL.64 R18, [R1+0x38] ;  /* 0x0000380001127983 */ /* 0x001ee80000100a00 */
[----:B---3--:R0:W-:Y:S04]  /*2aa50*/  STL.64 [R1+0x27a0], R18 ;  /* 0x0027a01201007387 */ /* 0x0081e80000100a00 */
[----:B0-----:R-:W3:Y:S04]  /*2aa60*/  LDL.64 R18, [R1+0x48] ;  /* 0x0000480001127983 */ /* 0x001ee80000100a00 */
[----:B---3--:R0:W-:Y:S01]  /*2aa70*/  STL.64 [R1+0x27c0], R18 ;  /* 0x0027c01201007387 */ /* 0x0081e20000100a00 */
[----:B------:R-:W3:Y:S02]  /*2aa80*/  LDL.LU R16, [R1+0xc50] ;  /* 0x000c500001107983 */ /* 0x000ee40000300800 */
[----:B------:R-:W3:Y:S01]  /*2aa90*/  LDL.LU R17, [R1+0xc54] ;  /* 0x000c540001117983 */ /* 0x000ee20000300800 */
[----:B0-----:R-:W3:Y:S01]  /*2aaa0*/  LDL.LU R18, [R1+0xc58] ;  /* 0x000c580001127983 */ /* 0x001ee20000300800 */
[----:B------:R-:W3:Y:S02]  /*2aab0*/  LDL.LU R19, [R1+0xc5c] ;  /* 0x000c5c0001137983 */ /* 0x000ee40000300800 */
[----:B------:R0:W-:Y:S02]  /*2aac0*/  STL.64 [R1+0x2748], R14 ;  /* 0x0027480e01007387 */ /* 0x0001e40000100a00 */
[----:B------:R-:W-:Y:S01]  /*2aad0*/  STL.64 [R1+0x2740], R12 ;  /* 0x0027400c01007387 */ /* 0x000fe20000100a00 */
[----:B0-----:R-:W4:Y:S04]  /*2aae0*/  LDL.64 R14, [R1+0x8] ;  /* 0x00000800010e7983 */ /* 0x001f280000100a00 */
[----:B----4-:R0:W-:Y:S04]  /*2aaf0*/  STL.64 [R1+0x2760], R14 ;  /* 0x0027600e01007387 */ /* 0x0101e80000100a00 */
[----:B0-----:R-:W4:Y:S01]  /*2ab00*/  LDL.64 R14, [R1+0x18] ;  /* 0x00001800010e7983 */ /* 0x001f220000100a00 */
[----:B--2---:R-:W-:Y:S03]  /*2ab10*/  HMMA.16816.F32 R8, R20, R6, R8 ;  /* 0x000000061408723c */ /* 0x004fe60000001808 */
[----:B----4-:R0:W-:Y:S01]  /*2ab20*/  STL.64 [R1+0x2780], R14 ;  /* 0x0027800e01007387 */ /* 0x0101e20000100a00 */
[----:B------:R-:W2:Y:S02]  /*2ab30*/  LDL.LU R12, [R1+0xc20] ;  /* 0x000c2000010c7983 */ /* 0x000ea40000300800 */
[----:B------:R-:W2:Y:S01]  /*2ab40*/  LDL.LU R13, [R1+0xc24] ;  /* 0x000c2400010d7983 */ /* 0x000ea20000300800 */
[----:B0-----:R-:W4:Y:S01]  /*2ab50*/  LDL.LU R14, [R1+0xc28] ;  /* 0x000c2800010e7983 */ /* 0x001f220000300800 */
[----:B------:R-:W4:Y:S02]  /*2ab60*/  LDL.LU R15, [R1+0xc2c] ;  /* 0x000c2c00010f7983 */ /* 0x000f240000300800 */
[----:B------:R-:W-:-:S02]  /*2ab70*/  IMAD.MOV.U32 R28, RZ, RZ, R6 ;  /* 0x000000ffff1c7224 */ /* 0x000fc400078e0006 */
[----:B------:R-:W-:Y:S01]  /*2ab80*/  IMAD.MOV.U32 R27, RZ, RZ, R7 ;  /* 0x000000ffff1b7224 */ /* 0x000fe200078e0007 */
[----:B----4-:R-:W-:Y:S01]  /*2ab90*/  STL.64 [R1+0x2798], R14 ;  /* 0x0027980e01007387 */ /* 0x010fe20000100a00 */
[----:B--2---:R0:W-:Y:S03]  /*2aba0*/  STL.64 [R1+0x2790], R12 ;  /* 0x0027900c01007387 */ /* 0x0041e60000100a00 */
[----:B0-----:R-:W2:Y:S01]  /*2abb0*/  LDL.LU R12, [R1+0xc30] ;  /* 0x000c3000010c7983 */ /* 0x001ea20000300800 */
[----:B------:R-:W2:Y:S02]  /*2abc0*/  LDL.LU R13, [R1+0xc34] ;  /* 0x000c3400010d7983 */ /* 0x000ea40000300800 */
[----:B------:R-:W2:Y:S02]  /*2abd0*/  LDL.LU R14, [R1+0xc38] ;  /* 0x000c3800010e7983 */ /* 0x000ea40000300800 */
[----:B------:R-:W2:Y:S01]  /*2abe0*/  LDL.LU R15, [R1+0xc3c] ;  /* 0x000c3c00010f7983 */ /* 0x000ea20000300800 */
[----:B------:R-:W-:Y:S01]  /*2abf0*/  STL [R1+0x2720], R26 ;  /* 0x0027201a01007387 */ /* 0x000fe20000100800 */
[----:B------:R-:W-:Y:S02]  /*2ac00*/  STL.64 [R1+0xc70], R8 ;  /* 0x000c700801007387 */ /* 0x000fe40000100a00 */
[----:B------:R0:W-:Y:S02]  /*2ac10*/  STL.64 [R1+0xc78], R10 ;  /* 0x000c780a01007387 */ /* 0x0001e40000100a00 */
[----:B0-----:R-:W4:Y:S01]  /*2ac20*/  LDL.LU.64 R10, [R1+0x27e0] ;  /* 0x0027e000010a7983 */ /* 0x001f220000300a00 */
[----:B------:R-:W4:Y:S02]  /*2ac30*/  LDL.LU.64 R6, [R1+0x27d8] ;  /* 0x0027d80001067983 */ /* 0x000f240000300a00 */
[----:B------:R-:W4:Y:S02]  /*2ac40*/  LDL.LU.64 R4, [R1+0x27d0] ;  /* 0x0027d00001047983 */ /* 0x000f240000300a00 */
[C---:B----4-:R-:W-:Y:S01]  /*2ac50*/  HMMA.16816.F32 R4, R20.reuse, R10, R4 ;  /* 0x0000000a1404723c */ /* 0x050fe20000001804 */
[----:B------:R-:W-:Y:S11]  /*2ac60*/  IMAD.MOV.U32 R29, RZ, RZ, R11 ;  /* 0x000000ffff1d7224 */ /* 0x000ff600078e000b */
[----:B------:R-:W-:Y:S11]  /*2ac70*/  @!UPT UIADD3 URZ, URZ, URZ, URZ ;  /* 0x0000003f3f3ff290 */ /* 0x000ff6000fffe03f */
[----:B------:R-:W-:Y:S01]  /*2ac80*/  STL.64 [R1+0xc60], R4 ;  /* 0x000c600401007387 */ /* 0x000fe20000100a00 */
[----:B------:R0:W-:Y:S02]  /*2ac90*/  STL.64 [R1+0xc68], R6 ;  /* 0x000c680601007387 */ /* 0x0001e40000100a00 */
[----:B0-----:R-:W-:Y:S02]  /*2aca0*/  IMAD.MOV.U32 R7, RZ, RZ, R10 ;  /* 0x000000ffff077224 */ /* 0x001fe400078e000a */
[----:B------:R-:W3:Y:S02]  /*2acb0*/  LDL.LU.64 R10, [R1+0x27c8] ;  /* 0x0027c800010a7983 */ /* 0x000ee40000300a00 */
[C---:B---3--:R-:W-:Y:S01]  /*2acc0*/  HMMA.16816.F32 R16, R20.reuse, R10, R16 ;  /* 0x0000000a1410723c */ /* 0x048fe20000001810 */
[----:B------:R-:W-:Y:S02]  /*2acd0*/  IMAD.MOV.U32 R2, RZ, RZ, R10 ;  /* 0x000000ffff027224 */ /* 0x000fe400078e000a */
[----:B------:R-:W-:Y:S11]  /*2ace0*/  IMAD.MOV.U32 R6, RZ, RZ, R11 ;  /* 0x000000ffff067224 */ /* 0x000ff600078e000b */
[----:B------:R-:W-:Y:S09]  /*2acf0*/  @!UPT UIADD3 URZ, URZ, URZ, URZ ;  /* 0x0000003f3f3ff290 */ /* 0x000ff2000fffe03f */
[----:B------:R-:W-:Y:S01]  /*2ad00*/  STL.64 [R1+0xc50], R16 ;  /* 0x000c501001007387 */ /* 0x000fe20000100a00 */
[----:B------:R0:W-:Y:S03]  /*2ad10*/  STL.64 [R1+0xc58], R18 ;  /* 0x000c581201007387 */ /* 0x0001e60000100a00 */
[----:B0-----:R-:W3:Y:S01]  /*2ad20*/  LDL.LU.64 R18, [R1+0x27c0] ;  /* 0x0027c00001127983 */ /* 0x001ee20000300a00 */
[----:B------:R-:W3:Y:S02]  /*2ad30*/  LDL.LU.64 R10, [R1+0x27b8] ;  /* 0x0027b800010a7983 */ /* 0x000ee40000300a00 */
[----:B------:R-:W3:Y:S02]  /*2ad40*/  LDL.LU.64 R8, [R1+0x27b0] ;  /* 0x0027b00001087983 */ /* 0x000ee40000300a00 */
[C---:B---3--:R-:W-:Y:S01]  /*2ad50*/  HMMA.16816.F32 R8, R20.reuse, R18, R8 ;  /* 0x000000121408723c */ /* 0x048fe20000001808 */
[----:B------:R-:W-:Y:S11]  /*2ad60*/  IMAD.MOV.U32 R0, RZ, RZ, R19 ;  /* 0x000000ffff007224 */ /* 0x000ff600078e0013 */
[----:B------:R-:W-:Y:S11]  /*2ad70*/  @!UPT UIADD3 URZ, URZ, URZ, URZ ;  /* 0x0000003f3f3ff290 */ /* 0x000ff6000fffe03f */
[----:B------:R0:W-:Y:S01]  /*2ad80*/  STL.64 [R1+0xc40], R8 ;  /* 0x000c400801007387 */ /* 0x0001e20000100a00 */
[----:B------:R1:W-:Y:S02]  /*2ad90*/  STL.64 [R1+0xc48], R10 ;  /* 0x000c480a01007387 */ /* 0x0003e40000100a00 */
[----:B0-----:R-:W-:Y:S01]  /*2ada0*/  IMAD.MOV.U32 R8, RZ, RZ, R18 ;  /* 0x000000ffff087224 */ /* 0x001fe200078e0012 */
[----:B-1----:R-:W3:Y:S01]  /*2adb0*/  LDL.LU.64 R10, [R1+0x27a8] ;  /* 0x0027a800010a7983 */ /* 0x002ee20000300a00 */
[----:B------:R-:W2:Y:S02]  /*2adc0*/  LDL.LU.64 R18, [R1+0x27a0] ;  /* 0x0027a00001127983 */ /* 0x000ea40000300a00 */
[----:B--2---:R-:W-:Y:S01]  /*2add0*/  HMMA.16816.F32 R12, R20, R18, R12 ;  /* 0x00000012140c723c */ /* 0x004fe2000000180c */
[----:B---3--:R-:W-:Y:S01]  /*2ade0*/  STL.64 [R1+0x2758], R10 ;  /* 0x0027580a01007387 */ /* 0x008fe20000100a00 */
[----:B------:R0:W-:Y:S02]  /*2adf0*/  STL [R1+0x2750], R8 ;  /* 0x0027500801007387 */ /* 0x0001e40000100800 */
[----:B------:R-:W-:-:S02]  /*2ae00*/  IMAD.MOV.U32 R24, RZ, RZ, R18 ;  /* 0x000000ffff187224 */ /* 0x000fc400078e0012 */
[----:B------:R-:W-:Y:S01]  /*2ae10*/  IMAD.MOV.U32 R5, RZ, RZ, R19 ;  /* 0x000000ffff057224 */ /* 0x000fe200078e0013 */
[----:B0-----:R-:W2:Y:S01]  /*2ae20*/  LDL.LU R8, [R1+0xc00] ;  /* 0x000c000001087983 */ /* 0x001ea20000300800 */
[----:B------:R-:W2:Y:S02]  /*2ae30*/  LDL.LU R9, [R1+0xc04] ;  /* 0x000c040001097983 */ /* 0x000ea40000300800 */
[----:B------:R-:W2:Y:S02]  /*2ae40*/  LDL.LU R10, [R1+0xc08] ;  /* 0x000c0800010a7983 */ /* 0x000ea40000300800 */
[----:B------:R-:W2:Y:S11]  /*2ae50*/  LDL.LU R11, [R1+0xc0c] ;  /* 0x000c0c00010b7983 */ /* 0x000eb60000300800 */
[----:B------:R-:W-:Y:S01]  /*2ae60*/  STL.64 [R1+0xc30], R12 ;  /* 0x000c300c01007387 */ /* 0x000fe20000100a00 */
[----:B------:R0:W-:Y:S03]  /*2ae70*/  STL.64 [R1+0xc38], R14 ;  /* 0x000c380e01007387 */ /* 0x0001e60000100a00 */
[----:B0-----:R-:W3:Y:S01]  /*2ae80*/  LDL.LU.64 R14, [R1+0x2798] ;  /* 0x00279800010e7983 */ /* 0x001ee20000300a00 */
[----:B------:R-:W3:Y:S02]  /*2ae90*/  LDL.LU.64 R12, [R1+0x2790] ;  /* 0x00279000010c7983 */ /* 0x000ee40000300a00 */
[----:B------:R-:W3:Y:S02]  /*2aea0*/  LDL.LU.64 R18, [R1+0x2788] ;  /* 0x0027880001127983 */ /* 0x000ee40000300a00 */
[----:B---3--:R-:W-:Y:S01]  /*2aeb0*/  HMMA.16816.F32 R12, R20, R18, R12 ;  /* 0x00000012140c723c */ /* 0x008fe2000000180c */
[----:B------:R-:W-:-:S02]  /*2aec0*/  IMAD.MOV.U32 R4, RZ, RZ, R18 ;  /* 0x000000ffff047224 */ /* 0x000fc400078e0012 */
[----:B------:R-:W-:Y:S11]  /*2aed0*/  IMAD.MOV.U32 R3, RZ, RZ, R19 ;  /* 0x000000ffff037224 */ /* 0x000ff600078e0013 */
[----:B------:R-:W-:Y:S09]  /*2aee0*/  @!UPT UIADD3 URZ, URZ, URZ, URZ ;  /* 0x0000003f3f3ff290 */ /* 0x000ff2000fffe03f */
[----:B------:R-:W-:Y:S01]  /*2aef0*/  STL.64 [R1+0xc20], R12 ;  /* 0x000c200c01007387 */ /* 0x000fe20000100a00 */
[----:B------:R0:W-:Y:S03]  /*2af00*/  STL.64 [R1+0xc28], R14 ;  /* 0x000c280e01007387 */ /* 0x0001e60000100a00 */
[----:B0-----:R-:W3:Y:S01]  /*2af10*/  LDL.LU.64 R14, [R1+0x2780] ;  /* 0x00278000010e7983 */ /* 0x001ee20000300a00 */
[----:B------:R-:W3:Y:S02]  /*2af20*/  LDL.LU.64 R18, [R1+0x2778] ;  /* 0x0027780001127983 */ /* 0x000ee40000300a00 */
[----:B------:R-:W3:Y:S02]  /*2af30*/  LDL.LU.64 R16, [R1+0x2770] ;  /* 0x0027700001107983 */ /* 0x000ee40000300a00 */
[----:B------:R-:W-:Y:S01]  /*2af40*/  STL.64 [R1+0x2730], R6 ;  /* 0x0027300601007387 */ /* 0x000fe20000100a00 */
[----:B------:R0:W-:Y:S04]  /*2af50*/  STL.64 [R1+0x2728], R4 ;  /* 0x0027280401007387 */ /* 0x0001e80000100a00 */
[----:B0-----:R-:W4:Y:S01]  /*2af60*/  LDL.LU R4, [R1+0xbe0] ;  /* 0x000be00001047983 */ /* 0x001f220000300800 */
[----:B------:R-:W4:Y:S02]  /*2af70*/  LDL.LU R5, [R1+0xbe4] ;  /* 0x000be40001057983 */ /* 0x000f240000300800 */
[----:B------:R-:W4:Y:S02]  /*2af80*/  LDL.LU R6, [R1+0xbe8] ;  /* 0x000be80001067983 */ /* 0x000f240000300800 */
[----:B------:R-:W4:Y:S01]  /*2af90*/  LDL.LU R7, [R1+0xbec] ;  /* 0x000bec0001077983 */ /* 0x000f220000300800 */
[C---:B---3--:R-:W-:Y:S11]  /*2afa0*/  HMMA.16816.F32 R16, R20.reuse, R14, R16 ;  /* 0x0000000e1410723c */ /* 0x048ff60000001810 */
[----:B------:R-:W-:Y:S11]  /*2afb0*/  @!UPT UIADD3 URZ, URZ, URZ, URZ ;  /* 0x0000003f3f3ff290 */ /* 0x000ff6000fffe03f */
[----:B------:R-:W-:Y:S01]  /*2afc0*/  @!UPT UIADD3 URZ, URZ, URZ, URZ ;  /* 0x0000003f3f3ff290 */ /* 0x000fe2000fffe03f */
[----:B------:R0:W-:Y:S01]  /*2afd0*/  STL.64 [R1+0xc10], R16 ;  /* 0x000c101001007387 */ /* 0x0001e20000100a00 */
        /* <DEDUP_REMOVED lines=12> */
[----:B------:R-:W2:Y:S02]  /*2b0a0*/  LDL.LU R8, [R1+0x2750] ;  /* 0x0027500001087983 */ /* 0x000ea40000300800 */
[----:B------:R-:W3:Y:S02]  /*2b0b0*/  LDL.LU.64 R14, [R1+0x2748] ;  /* 0x00274800010e7983 */ /* 0x000ee40000300a00 */
[----:B------:R-:W3:Y:S02]  /*2b0c0*/  LDL.LU.64 R12, [R1+0x2740] ;  /* 0x00274000010c7983 */ /* 0x000ee40000300a00 */
[C---:B---3--:R-:W-:Y:S11]  /*2b0d0*/  HMMA.16816.F32 R12, R20.reuse, R18, R12 ;  /* 0x00000012140c723c */ /* 0x048ff6000000180c */
[----:B------:R-:W-:Y:S11]  /*2b0e0*/  @!UPT UIADD3 URZ, URZ, URZ, URZ ;  /* 0x0000003f3f3ff290 */ /* 0x000ff6000fffe03f */
[----:B------:R-:W-:Y:S01]  /*2b0f0*/  @!UPT UIADD3 URZ, URZ, URZ, URZ ;  /* 0x0000003f3f3ff290 */ /* 0x000fe2000fffe03f */
[----:B------:R-:W-:Y:S01]  /*2b100*/  STL.64 [R1+0xbf0], R12 ;  /* 0x000bf00c01007387 */ /* 0x000fe20000100a00 */
[----:B------:R0:W-:Y:S03]  /*2b110*/  STL.64 [R1+0xbf8], R14 ;  /* 0x000bf80e01007387 */ /* 0x0001e60000100a00 */
[----:B0-----:R-:W4:Y:S01]  /*2b120*/  LDL.LU.64 R14, [R1+0x2738] ;  /* 0x00273800010e7983 */ /* 0x001f220000300a00 */
[----:B------:R-:W-:Y:S01]  /*2b130*/  STL.64 [R1+0x2620], R18 ;  /* 0x0026201201007387 */ /* 0x000fe20000100a00 */
[C---:B----4-:R-:W-:Y:S11]  /*2b140*/  HMMA.16816.F32 R4, R20.reuse, R14, R4 ;  /* 0x0000000e1404723c */ /* 0x050ff60000001804 */
[----:B------:R-:W-:Y:S11]  /*2b150*/  @!UPT UIADD3 URZ, URZ, URZ, URZ ;  /* 0x0000003f3f3ff290 */ /* 0x000ff6000fffe03f */
[----:B------:R-:W-:Y:S01]  /*2b160*/  @!UPT UIADD3 URZ, URZ, URZ, URZ ;  /* 0x0000003f3f3ff290 */ /* 0x000fe2000fffe03f */
[----:B------:R-:W-:Y:S01]  /*2b170*/  STL.64 [R1+0xbe0], R4 ;  /* 0x000be00401007387 */ /* 0x000fe20000100a00 */
[----:B------:R0:W-:Y:S03]  /*2b180*/  STL.64 [R1+0xbe8], R6 ;  /* 0x000be80601007387 */ /* 0x0001e60000100a00 */
[----:B0-----:R-:W3:Y:S01]  /*2b190*/  LDL.LU.64 R6, [R1+0x2730] ;  /* 0x0027300001067983 */ /* 0x001ee20000300a00 */
[----:B------:R-:W4:Y:S02]  /*2b1a0*/  LDL.LU.64 R4, [R1+0x2728] ;  /* 0x0027280001047983 */ /* 0x000f240000300a00 */
[----:B------:R0:W-:Y:S02]  /*2b1b0*/  STL.64 [R1+0x25e0], R14 ;  /* 0x0025e00e01007387 */ /* 0x0001e40000100a00 */
[----:B------:R-:W2:Y:S01]  /*2b1c0*/  LDL.LU R12, [R1+0xbd0] ;  /* 0x000bd000010c7983 */ /* 0x000ea20000300800 */
[----:B------:R-:W2:Y:S04]  /*2b1d0*/  LDL.LU R13, [R1+0xbd4] ;  /* 0x000bd400010d7983 */ /* 0x000ea80000300800 */
[----:B0-----:R-:W2:Y:S01]  /*2b1e0*/  LDL.LU R14, [R1+0xbd8] ;  /* 0x000bd800010e7983 */ /* 0x001ea20000300800 */
[----:B------:R-:W2:Y:S02]  /*2b1f0*/  LDL.LU R15, [R1+0xbdc] ;  /* 0x000bdc00010f7983 */ /* 0x000ea40000300800 */
[----:B--2---:R-:W-:Y:S11]  /*2b200*/  HMMA.16816.F32 R12, R20, R10, R12 ;  /* 0x0000000a140c723c */ /* 0x004ff6000000180c */
[----:B------:R-:W-:Y:S11]  /*2b210*/  @!UPT UIADD3 URZ, URZ, URZ, URZ ;  /* 0x0000003f3f3ff290 */ /* 0x000ff6000fffe03f */
[----:B------:R-:W-:Y:S01]  /*2b220*/  @!UPT UIADD3 URZ, URZ, URZ, URZ ;  /* 0x0000003f3f3ff290 */ /* 0x000fe2000fffe03f */
[----:B------:R0:W-:Y:S01]  /*2b230*/  STL.64 [R1+0xbd0], R12 ;  /* 0x000bd00c01007387 */ /* 0x0001e20000100a00 */
[----:B------:R1:W-:Y:S03]  /*2b240*/  STL.64 [R1+0xbd8], R14 ;  /* 0x000bd80e01007387 */ /* 0x0003e60000100a00 */
[----:B0-----:R-:W2:Y:S01]  /*2b250*/  LDL.LU R12, [R1+0x430] ;  /* 0x00043000010c7983 */ /* 0x001ea20000300800 */
[----:B------:R-:W2:Y:S02]  /*2b260*/  LDL.LU R13, [R1+0x434] ;  /* 0x00043400010d7983 */ /* 0x000ea40000300800 */
[----:B-1----:R-:W2:Y:S02]  /*2b270*/  LDL.LU R14, [R1+0x438] ;  /* 0x00043800010e7983 */ /* 0x002ea40000300800 */
[----:B------:R-:W2:Y:S02]  /*2b280*/  LDL.LU R15, [R1+0x43c] ;  /* 0x00043c00010f7983 */ /* 0x000ea40000300800 */
[----:B--2---:R0:W-:Y:S01]  /*2b290*/  STL.64 [R1+0x25f0], R14 ;  /* 0x0025f00e01007387 */ /* 0x0041e20000100a00 */
[----:B------:R-:W-:Y:S02]  /*2b2a0*/  STL.64 [R1+0x25e8], R12 ;  /* 0x0025e80c01007387 */ /* 0x000fe40000100a00 */
[----:B0-----:R-:W-:-:S02]  /*2b2b0*/  IMAD.MOV.U32 R14, RZ, RZ, R26 ;  /* 0x000000ffff0e7224 */ /* 0x001fc400078e001a */
[----:B------:R-:W-:Y:S01]  /*2b2c0*/  IMAD.MOV.U32 R15, RZ, RZ, R9 ;  /* 0x000000ffff0f7224 */ /* 0x000fe200078e0009 */
[----:B------:R-:W2:Y:S01]  /*2b2d0*/  LDL.LU R26, [R1+0x2720] ;  /* 0x00272000011a7983 */ /* 0x000ea20000300800 */
[----:B------:R-:W2:Y:S03]  /*2b2e0*/  LDL.LU R9, [R1+0x271c] ;  /* 0x00271c0001097983 */ /* 0x000ea60000300800 */
[----:B------:R0:W-:Y:S02]  /*2b2f0*/  STL.64 [R1+0x2608], R14 ;  /* 0x0026080e01007387 */ /* 0x0001e40000100a00 */
[----:B0-----:R-:W-:Y:S02]  /*2b300*/  IMAD.MOV.U32 R14, RZ, RZ, R17 ;  /* 0x000000ffff0e7224 */ /* 0x001fe400078e0011 */
[----:B------:R-:W-:-:S05]  /*2b310*/  IMAD.MOV.U32 R15, RZ, RZ, R16 ;  /* 0x000000ffff0f7224 */ /* 0x000fca00078e0010 */
[----:B------:R0:W-:Y:S01]  /*2b320*/  STL.64 [R1+0x2628], R14 ;  /* 0x0026280e01007387 */ /* 0x0001e20000100a00 */
[----:B------:R-:W2:Y:S02]  /*2b330*/  LDL.LU R16, [R1+0x460] ;  /* 0x0004600001107983 */ /* 0x000ea40000300800 */
[----:B------:R-:W2:Y:S02]  /*2b340*/  LDL.LU R17, [R1+0x464] ;  /* 0x0004640001117983 */ /* 0x000ea40000300800 */
[----:B------:R-:W2:Y:S01]  /*2b350*/  LDL.LU R18, [R1+0x468] ;  /* 0x0004680001127983 */ /* 0x000ea20000300800 */
[----:B------:R-:W2:Y:S01]  /*2b360*/  LDL.LU R19, [R1+0x46c] ;  /* 0x00046c0001137983 */ /* 0x000ea20000300800 */
[----:B0-----:R-:W-:Y:S02]  /*2b370*/  IMAD.MOV.U32 R14, RZ, RZ, R24 ;  /* 0x000000ffff0e7224 */ /* 0x001fe400078e0018 */
[----:B----4-:R-:W-:Y:S01]  /*2b380*/  IMAD.MOV.U32 R15, RZ, RZ, R5 ;  /* 0x000000ffff0f7224 */ /* 0x010fe200078e0005 */
[----:B--2---:R-:W-:Y:S01]  /*2b390*/  STL.64 [R1+0x2638], R18 ;  /* 0x0026381201007387 */ /* 0x004fe20000100a00 */
[----:B------:R0:W-:Y:S02]  /*2b3a0*/  STL.64 [R1+0x2630], R16 ;  /* 0x0026301001007387 */ /* 0x0001e40000100a00 */
[----:B------:R-:W2:Y:S02]  /*2b3b0*/  LDL.LU R24, [R1+0x2718] ;  /* 0x0027180001187983 */ /* 0x000ea40000300800 */
[----:B------:R-:W4:Y:S01]  /*2b3c0*/  LDL.LU R5, [R1+0x2714] ;  /* 0x0027140001057983 */ /* 0x000f220000300800 */
[----:B------:R1:W-:Y:S04]  /*2b3d0*/  STL.64 [R1+0x2640], R14 ;  /* 0x0026400e01007387 */ /* 0x0003e80000100a00 */
[----:B0-----:R-:W2:Y:S01]  /*2b3e0*/  LDL.LU R16, [R1+0x470] ;  /* 0x0004700001107983 */ /* 0x001ea20000300800 */
[----:B------:R-:W2:Y:S02]  /*2b3f0*/  LDL.LU R17, [R1+0x474] ;  /* 0x0004740001117983 */ /* 0x000ea40000300800 */
[----:B------:R-:W2:Y:S02]  /*2b400*/  LDL.LU R18, [R1+0x478] ;  /* 0x0004780001127983 */ /* 0x000ea40000300800 */
[----:B------:R-:W2:Y:S02]  /*2b410*/  LDL.LU R19, [R1+0x47c] ;  /* 0x00047c0001137983 */ /* 0x000ea40000300800 */
[----:B-1----:R-:W-:-:S02]  /*2b420*/  IMAD.MOV.U32 R14, RZ, RZ, R8 ;  /* 0x000000ffff0e7224 */ /* 0x002fc400078e0008 */
[----:B------:R-:W-:Y:S01]  /*2b430*/  IMAD.MOV.U32 R15, RZ, RZ, R0 ;  /* 0x000000ffff0f7224 */ /* 0x000fe200078e0000 */
[----:B--2---:R-:W-:Y:S01]  /*2b440*/  STL.64 [R1+0x2650], R18 ;  /* 0x0026501201007387 */ /* 0x004fe20000100a00 */
[----:B------:R0:W-:Y:S02]  /*2b450*/  STL.64 [R1+0x2648], R16 ;  /* 0x0026481001007387 */ /* 0x0001e40000100a00 */
[----:B------:R-:W2:Y:S02]  /*2b460*/  LDL.LU R8, [R1+0x2710] ;  /* 0x0027100001087983 */ /* 0x000ea40000300800 */
[----:B------:R-:W2:Y:S01]  /*2b470*/  LDL.LU R0, [R1+0x270c] ;  /* 0x00270c0001007983 */ /* 0x000ea20000300800 */
[----:B------:R1:W-:Y:S04]  /*2b480*/  STL.64 [R1+0x2658], R14 ;  /* 0x0026580e01007387 */ /* 0x0003e80000100a00 */
[----:B0-----:R-:W2:Y:S01]  /*2b490*/  LDL.LU R16, [R1+0x480] ;  /* 0x0004800001107983 */ /* 0x001ea20000300800 */
[----:B------:R-:W2:Y:S02]  /*2b4a0*/  LDL.LU R17, [R1+0x484] ;  /* 0x0004840001117983 */ /* 0x000ea40000300800 */
[----:B------:R-:W2:Y:S02]  /*2b4b0*/  LDL.LU R18, [R1+0x488] ;  /* 0x0004880001127983 */ /* 0x000ea40000300800 */
[----:B------:R-:W2:Y:S02]  /*2b4c0*/  LDL.LU R19, [R1+0x48c] ;  /* 0x00048c0001137983 */ /* 0x000ea40000300800 */
[----:B-1----:R-:W-:-:S02]  /*2b4d0*/  IMAD.MOV.U32 R14, RZ, RZ, R2 ;  /* 0x000000ffff0e7224 */ /* 0x002fc400078e0002 */
[----:B---3--:R-:W-:Y:S01]  /*2b4e0*/  IMAD.MOV.U32 R15, RZ, RZ, R6 ;  /* 0x000000ffff0f7224 */ /* 0x008fe200078e0006 */
[----:B--2---:R-:W-:Y:S01]  /*2b4f0*/  STL.64 [R1+0x2668], R18 ;  /* 0x0026681201007387 */ /* 0x004fe20000100a00 */
[----:B------:R0:W-:Y:S02]  /*2b500*/  STL.64 [R1+0x2660], R16 ;  /* 0x0026601001007387 */ /* 0x0001e40000100a00 */
[----:B------:R-:W2:Y:S02]  /*2b510*/  LDL.LU R2, [R1+0x2708] ;  /* 0x0027080001027983 */ /* 0x000ea40000300800 */
[----:B------:R-:W3:Y:S01]  /*2b520*/  LDL.LU R6, [R1+0x2704] ;  /* 0x0027040001067983 */ /* 0x000ee20000300800 */
        /* <DEDUP_REMOVED lines=8> */
[----:B------:R-:W-:Y:S02]  /*2b5b0*/  STL.64 [R1+0x2678], R16 ;  /* 0x0026781001007387 */ /* 0x000fe40000100a00 */
[----:B------:R-:W3:Y:S02]  /*2b5c0*/  LDL.LU R7, [R1+0x2700] ;  /* 0x0027000001077983 */ /* 0x000ee40000300800 */
        /* <DEDUP_REMOVED lines=9> */
[----:B------:R-:W-:-:S05]  /*2b660*/  IMAD.MOV.U32 R15, RZ, RZ, R25 ;  /* 0x000000ffff0f7224 */ /* 0x000fca00078e0019 */
[----:B------:R-:W-:Y:S04]  /*2b670*/  STL.64 [R1+0x26b8], R14 ;  /* 0x0026b80e01007387 */ /* 0x000fe80000100a00 */
[----:B--2---:R-:W-:Y:S01]  /*2b680*/  STL.64 [R1+0x2698], R18 ;  /* 0x0026981201007387 */ /* 0x004fe20000100a00 */
[----:B------:R0:W-:Y:S03]  /*2b690*/  STL.64 [R1+0x2690], R16 ;  /* 0x0026901001007387 */ /* 0x0001e60000100a00 */
[----:B0-----:R-:W2:Y:S01]  /*2b6a0*/  LDL.LU R16, [R1+0x4b0] ;  /* 0x0004b00001107983 */ /* 0x001ea20000300800 */
[----:B------:R-:W2:Y:S02]  /*2b6b0*/  LDL.LU R17, [R1+0x4b4] ;  /* 0x0004b40001117983 */ /* 0x000ea40000300800 */
[----:B------:R-:W2:Y:S02]  /*2b6c0*/  LDL.LU R18, [R1+0x4b8] ;  /* 0x0004b80001127983 */ /* 0x000ea40000300800 */
[----:B------:R-:W2:Y:S02]  /*2b6d0*/  LDL.LU R19, [R1+0x4bc] ;  /* 0x0004bc0001137983 */ /* 0x000ea40000300800 */
[----:B------:R-:W-:-:S02]  /*2b6e0*/  IMAD.MOV.U32 R14, RZ, RZ, R24 ;  /* 0x000000ffff0e7224 */ /* 0x000fc400078e0018 */
        /* <DEDUP_REMOVED lines=9> */
[----:B----4-:R-:W-:Y:S01]  /*2b780*/  IMAD.MOV.U32 R15, RZ, RZ, R5 ;  /* 0x000000ffff0f7224 */ /* 0x010fe200078e0005 */
[----:B------:R-:W3:Y:S01]  /*2b790*/  LDL.LU R24, [R1+0x530] ;  /* 0x0005300001187983 */ /* 0x000ee20000300800 */
[----:B------:R-:W3:Y:S02]  /*2b7a0*/  LDL.LU R25, [R1+0x534] ;  /* 0x0005340001197983 */ /* 0x000ee40000300800 */
[----:B------:R-:W3:Y:S02]  /*2b7b0*/  LDL.LU R26, [R1+0x538] ;  /* 0x00053800011a7983 */ /* 0x000ee40000300800 */
[----:B------:R-:W3:Y:S01]  /*2b7c0*/  LDL.LU R27, [R1+0x53c] ;  /* 0x00053c00011b7983 */ /* 0x000ee20000300800 */
[----:B------:R0:W-:Y:S01]  /*2b7d0*/  STL.64 [R1+0x26e8], R14 ;  /* 0x0026e80e01007387 */ /* 0x0001e20000100a00 */
[----:B------:R-:W4:Y:S02]  /*2b7e0*/  LDL.LU R12, [R1+0x4f0] ;  /* 0x0004f000010c7983 */ /* 0x000f240000300800 */
[----:B------:R-:W4:Y:S01]  /*2b7f0*/  LDL.LU R13, [R1+0x4f4] ;  /* 0x0004f400010d7983 */ /* 0x000f220000300800 */
[----:B0-----:R-:W4:Y:S01]  /*2b800*/  LDL.LU R14, [R1+0x4f8] ;  /* 0x0004f800010e7983 */ /* 0x001f220000300800 */
[----:B------:R-:W4:Y:S03]  /*2b810*/  LDL.LU R15, [R1+0x4fc] ;  /* 0x0004fc00010f7983 */ /* 0x000f260000300800 */
[----:B--2---:R-:W-:Y:S01]  /*2b820*/  STL.64 [R1+0x26c8], R18 ;  /* 0x0026c81201007387 */ /* 0x004fe20000100a00 */
[----:B------:R0:W-:Y:S03]  /*2b830*/  STL.64 [R1+0x26c0], R16 ;  /* 0x0026c01001007387 */ /* 0x0001e60000100a00 */
[----:B0-----:R-:W2:Y:S01]  /*2b840*/  LDL.LU R16, [R1+0x4d0] ;  /* 0x0004d00001107983 */ /* 0x001ea20000300800 */
[----:B------:R-:W2:Y:S02]  /*2b850*/  LDL.LU R17, [R1+0x4d4] ;  /* 0x0004d40001117983 */ /* 0x000ea40000300800 */
[----:B------:R-:W2:Y:S02]  /*2b860*/  LDL.LU R18, [R1+0x4d8] ;  /* 0x0004d80001127983 */ /* 0x000ea40000300800 */
[----:B------:R-:W2:Y:S02]  /*2b870*/  LDL.LU R19, [R1+0x4dc] ;  /* 0x0004dc0001137983 */ /* 0x000ea40000300800 */
[----:B--2---:R-:W-:Y:S01]  /*2b880*/  STL.64 [R1+0x26e0], R18 ;  /* 0x0026e01201007387 */ /* 0x004fe20000100a00 */
[----:B------:R0:W-:Y:S03]  /*2b890*/  STL.64 [R1+0x26d8], R16 ;  /* 0x0026d81001007387 */ /* 0x0001e60000100a00 */
[----:B0-----:R-:W2:Y:S01]  /*2b8a0*/  LDL.LU R16, [R1+0x4e0] ;  /* 0x0004e00001107983 */ /* 0x001ea20000300800 */
[----:B------:R-:W2:Y:S02]  /*2b8b0*/  LDL.LU R17, [R1+0x4e4] ;  /* 0x0004e40001117983 */ /* 0x000ea40000300800 */
[----:B------:R-:W2:Y:S02]  /*2b8c0*/  LDL.LU R18, [R1+0x4e8] ;  /* 0x0004e80001127983 */ /* 0x000ea40000300800 */
[----:B------:R-:W2:Y:S01]  /*2b8d0*/  LDL.LU R19, [R1+0x4ec] ;  /* 0x0004ec0001137983 */ /* 0x000ea20000300800 */
[----:B------:R0:W-:Y:S01]  /*2b8e0*/  STL.64 [R1+0x25d8], R10 ;  /* 0x0025d80a01007387 */ /* 0x0001e20000100a00 */
[----:B------:R-:W2:Y:S02]  /*2b8f0*/  LDL.LU R8, [R1+0x420] ;  /* 0x0004200001087983 */ /* 0x000ea40000300800 */
[----:B------:R-:W2:Y:S01]  /*2b900*/  LDL.LU R9, [R1+0x424] ;  /* 0x0004240001097983 */ /* 0x000ea20000300800 */
[----:B0-----:R-:W2:Y:S01]  /*2b910*/  LDL.LU R10, [R1+0x428] ;  /* 0x00042800010a7983 */ /* 0x001ea20000300800 */
[----:B------:R-:W2:Y:S03]  /*2b920*/  LDL.LU R11, [R1+0x42c] ;  /* 0x00042c00010b7983 */ /* 0x000ea60000300800 */
[----:B--2---:R-:W-:Y:S01]  /*2b930*/  STL.64 [R1+0x2600], R10 ;  /* 0x0026000a01007387 */ /* 0x004fe20000100a00 */
[----:B------:R0:W-:Y:S03]  /*2b940*/  STL.64 [R1+0x25f8], R8 ;  /* 0x0025f80801007387 */ /* 0x0001e60000100a00 */
[----:B0-----:R-:W2:Y:S01]  /*2b950*/  LDL.LU R8, [R1+0x440] ;  /* 0x0004400001087983 */ /* 0x001ea20000300800 */
[----:B------:R-:W2:Y:S02]  /*2b960*/  LDL.LU R9, [R1+0x444] ;  /* 0x0004440001097983 */ /* 0x000ea40000300800 */
[----:B------:R-:W2:Y:S02]  /*2b970*/  LDL.LU R10, [R1+0x448] ;  /* 0x00044800010a7983 */ /* 0x000ea40000300800 */
[----:B------:R-:W2:Y:S01]  /*2b980*/  LDL.LU R11, [R1+0x44c] ;  /* 0x00044c00010b7983 */ /* 0x000ea20000300800 */
[----:B---3--:R-:W-:Y:S01]  /*2b990*/  HMMA.16816.F32 R20, R20, R6, R24 ;  /* 0x000000061414723c */ /* 0x008fe20000001818 */
[----:B--2---:R-:W-:Y:S01]  /*2b9a0*/  STL.64 [R1+0x2618], R10 ;  /* 0x0026180a01007387 */ /* 0x004fe20000100a00 */
[----:B------:R0:W-:Y:S03]  /*2b9b0*/  STL.64 [R1+0x2610], R8 ;  /* 0x0026100801007387 */ /* 0x0001e60000100a00 */
[----:B0-----:R-:W2:Y:S01]  /*2b9c0*/  LDL.LU R8, [R1+0x450] ;  /* 0x0004500001087983 */ /* 0x001ea20000300800 */
[----:B------:R-:W2:Y:S02]  /*2b9d0*/  LDL.LU R9, [R1+0x454] ;  /* 0x0004540001097983 */ /* 0x000ea40000300800 */
[----:B------:R-:W2:Y:S02]  /*2b9e0*/  LDL.LU R10, [R1+0x458] ;  /* 0x00045800010a7983 */ /* 0x000ea40000300800 */
[----:B------:R-:W2:Y:S01]  /*2b9f0*/  LDL.LU R11, [R1+0x45c] ;  /* 0x00045c00010b7983 */ /* 0x000ea20000300800 */
[----:B------:R-:W4:Y:S01]  /*2ba00*/  LDL.LU.64 R26, [R1+0x26f8] ;  /* 0x0026f800011a7983 */ /* 0x000f220000300a00 */
[----:B------:R-:W4:Y:S11]  /*2ba10*/  LDL.LU.64 R24, [R1+0x26f0] ;  /* 0x0026f00001187983 */ /* 0x000f360000300a00 */
[----:B------:R-:W-:Y:S02]  /*2ba20*/  STL.64 [R1+0x530], R20 ;  /* 0x0005301401007387 */ /* 0x000fe40000100a00 */
[----:B------:R-:W-:Y:S01]  /*2ba30*/  STL.64 [R1+0x538], R22 ;  /* 0x0005381601007387 */ /* 0x000fe20000100a00 */
[----:B------:R0:W-:Y:S02]  /*2ba40*/  STL.64 [R1+0x25d0], R6 ;  /* 0x0025d00601007387 */ /* 0x0001e40000100a00 */
[----:B0-----:R-:W-:-:S02]  /*2ba50*/  IMAD.MOV.U32 R6, RZ, RZ, R2 ;  /* 0x000000ffff067224 */ /* 0x001fc400078e0002 */
[----:B------:R-:W-:Y:S02]  /*2ba60*/  IMAD.MOV.U32 R7, RZ, RZ, R0 ;  /* 0x000000ffff077224 */ /* 0x000fe400078e0000 */
[----:B------:R-:W-:-:S05]  /*2ba70*/  IMAD.MOV.U32 R22, RZ, RZ, R4 ;  /* 0x000000ffff167224 */ /* 0x000fca00078e0004 */
[C---:B----4-:R-:W-:Y:S01]  /*2ba80*/  HMMA.16816.F32 R4, R24.reuse, R6, R12 ;  /* 0x000000061804723c */ /* 0x050fe2000000180c */
[----:B------:R-:W3:Y:S11]  /*2ba90*/  LDL.LU.64 R14, [R1+0x26e8] ;  /* 0x0026e800010e7983 */ /* 0x000ef60000300a00 */
[----:B------:R-:W-:Y:S11]  /*2baa0*/  @!UPT UIADD3 URZ, URZ, URZ, URZ ;  /* 0x0000003f3f3ff290 */ /* 0x000ff6000fffe03f */
[----:B------:R0:W-:Y:S01]  /*2bab0*/  STL.64 [R1+0x4f0], R4 ;  /* 0x0004f00401007387 */ /* 0x0001e20000100a00 */
[----:B------:R1:W-:Y:S03]  /*2bac0*/  STL.64 [R1+0x4f8], R6 ;  /* 0x0004f80601007387 */ /* 0x0003e60000100a00 */
[----:B0-----:R-:W4:Y:S01]  /*2bad0*/  LDL.LU R4, [R1+0x410] ;  /* 0x0004100001047983 */ /* 0x001f220000300800 */
[----:B------:R-:W4:Y:S02]  /*2bae0*/  LDL.LU R5, [R1+0x414] ;  /* 0x0004140001057983 */ /* 0x000f240000300800 */
[----:B-1----:R-:W4:Y:S02]  /*2baf0*/  LDL.LU R6, [R1+0x418] ;  /* 0x0004180001067983 */ /* 0x002f240000300800 */
[----:B------:R-:W4:Y:S01]  /*2bb00*/  LDL.LU R7, [R1+0x41c] ;  /* 0x00041c0001077983 */ /* 0x000f220000300800 */
[C---:B---3--:R-:W-:Y:S01]  /*2bb10*/  HMMA.16816.F32 R12, R24.reuse, R14, R16 ;  /* 0x0000000e180c723c */ /* 0x048fe20000001810 */
[----:B------:R-:W3:Y:S01]  /*2bb20*/  LDL.LU.64 R18, [R1+0x26e0] ;  /* 0x0026e00001127983 */ /* 0x000ee20000300a00 */
[----:B------:R-:W3:Y:S11]  /*2bb30*/  LDL.LU.64 R16, [R1+0x26d8] ;  /* 0x0026d80001107983 */ /* 0x000ef60000300a00 */
[----:B------:R-:W-:Y:S10]  /*2bb40*/  @!UPT UIADD3 URZ, URZ, URZ, URZ ;  /* 0x0000003f3f3ff290 */ /* 0x000ff4000fffe03f */
[----:B------:R-:W-:Y:S01]  /*2bb50*/  STL.64 [R1+0x4e0], R12 ;  /* 0x0004e00c01007387 */ /* 0x000fe20000100a00 */
[----:B------:R0:W-:Y:S03]  /*2bb60*/  STL.64 [R1+0x4e8], R14 ;  /* 0x0004e80e01007387 */ /* 0x0001e60000100a00 */
        /* <DEDUP_REMOVED lines=49> */
[----:B0-----:R-:W2:Y:S01]  /*2be80*/  LDL.LU.64 R14, [R1+0x2628] ;  /* 0x00262800010e7983 */ /* 0x001ea20000300a00 */
[----:B------:R-:W-:-:S07]  /*2be90*/  IMAD.MOV.U32 R23, RZ, RZ, R3 ;  /* 0x000000ffff177224 */ /* 0x000fce00078e0003 */
[C---:B---3--:R-:W-:Y:S01]  /*2bea0*/  HMMA.16816.F32 R20, R24.reuse, R22, R16 ;  /* 0x000000161814723c */ /* 0x048fe20000001810 */
[----:B------:R-:W3:Y:S07]  /*2beb0*/  LDL.LU.64 R18, [R1+0x2620] ;  /* 0x0026200001127983 */ /* 0x000eee0000300a00 */
[C---:B--2---:R-:W-:Y:S11]  /*2bec0*/  HMMA.16816.F32 R12, R24.reuse, R14, R8 ;  /* 0x0000000e180c723c */ /* 0x044ff60000001808 */
[----:B------:R-:W-:Y:S04]  /*2bed0*/  @!UPT UIADD3 URZ, URZ, URZ, URZ ;  /* 0x0000003f3f3ff290 */ /* 0x000fe8000fffe03f */
[----:B------:R0:W-:Y:S01]  /*2bee0*/  STL.64 [R1+0x460], R20 ;  /* 0x0004601401007387 */ /* 0x0001e20000100a00 */
[----:B------:R1:W-:Y:S03]  /*2bef0*/  STL.64 [R1+0x468], R22 ;  /* 0x0004681601007387 */ /* 0x0003e60000100a00 */
[----:B0-----:R-:W2:Y:S01]  /*2bf00*/  LDL.LU R20, [R1+0xf0] ;  /* 0x0000f00001147983 */ /* 0x001ea20000300800 */
[----:B------:R-:W2:Y:S02]  /*2bf10*/  LDL.LU R21, [R1+0xf4] ;  /* 0x0000f40001157983 */ /* 0x000ea40000300800 */
[----:B-1----:R-:W2:Y:S02]  /*2bf20*/  LDL.LU R22, [R1+0xf8] ;  /* 0x0000f80001167983 */ /* 0x002ea40000300800 */
[----:B------:R-:W2:Y:S01]  /*2bf30*/  LDL.LU R23, [R1+0xfc] ;  /* 0x0000fc0001177983 */ /* 0x000ea20000300800 */
[----:B------:R-:W2:Y:S01]  /*2bf40*/  LDL.LU.64 R10, [R1+0x2618] ;  /* 0x00261800010a7983 */ /* 0x000ea20000300a00 */
[----:B------:R-:W2:Y:S03]  /*2bf50*/  LDL.LU.64 R8, [R1+0x2610] ;  /* 0x0026100001087983 */ /* 0x000ea60000300a00 */
[----:B------:R-:W-:Y:S01]  /*2bf60*/  STL.64 [R1+0x450], R12 ;  /* 0x0004500c01007387 */ /* 0x000fe20000100a00 */
        /* <DEDUP_REMOVED lines=8> */
[----:B0-----:R-:W3:Y:S01]  /*2bff0*/  LDL.LU.64 R14, [R1+0x25f0] ;  /* 0x0025f000010e7983 */ /* 0x001ee20000300a00 */
[----:B------:R-:W3:Y:S02]  /*2c000*/  LDL.LU.64 R12, [R1+0x25e8] ;  /* 0x0025e800010c7983 */ /* 0x000ee40000300a00 */
[C---:B---3--:R-:W-:Y:S11]  /*2c010*/  HMMA.16816.F32 R12, R24.reuse, R18, R12 ;  /* 0x00000012180c723c */ /* 0x048ff6000000180c */
[----:B------:R-:W-:Y:S11]  /*2c020*/  @!UPT UIADD3 URZ, URZ, URZ, URZ ;  /* 0x0000003f3f3ff290 */ /* 0x000ff6000fffe03f */
[----:B------:R-:W-:Y:S01]  /*2c030*/  @!UPT UIADD3 URZ, URZ, URZ, URZ ;  /* 0x0000003f3f3ff290 */ /* 0x000fe2000fffe03f */
[----:B------:R-:W-:Y:S01]  /*2c040*/  STL.64 [R1+0x430], R12 ;  /* 0x0004300c01007387 */ /* 0x000fe20000100a00 */
[----:B------:R0:W-:Y:S03]  /*2c050*/  STL.64 [R1+0x438], R14 ;  /* 0x0004380e01007387 */ /* 0x0001e60000100a00 */
[----:B0-----:R-:W2:Y:S02]  /*2c060*/  LDL.LU.64 R14, [R1+0x25e0] ;  /* 0x0025e000010e7983 */ /* 0x001ea40000300a00 */
[C---:B--2---:R-:W-:Y:S11]  /*2c070*/  HMMA.16816.F32 R8, R24.reuse, R14, R8 ;  /* 0x0000000e1808723c */ /* 0x044ff60000001808 */
[----:B------:R-:W-:Y:S11]  /*2c080*/  @!UPT UIADD3 URZ, URZ, URZ, URZ ;  /* 0x0000003f3f3ff290 */ /* 0x000ff6000fffe03f */
[----:B------:R-:W-:Y:S01]  /*2c090*/  @!UPT UIADD3 URZ, URZ, URZ, URZ ;  /* 0x0000003f3f3ff290 */ /* 0x000fe2000fffe03f */
[----:B------:R-:W-:Y:S01]  /*2c0a0*/  STL.64 [R1+0x420], R8 ;  /* 0x0004200801007387 */ /* 0x000fe20000100a00 */
[----:B------:R0:W-:Y:S03]  /*2c0b0*/  STL.64 [R1+0x428], R10 ;  /* 0x0004280a01007387 */ /* 0x0001e60000100a00 */
[----:B0-----:R-:W4:Y:S01]  /*2c0c0*/  LDL.LU.64 R10, [R1+0x25d8] ;  /* 0x0025d800010a7983 */ /* 0x001f220000300a00 */
[----:B------:R0:W-:Y:S03]  /*2c0d0*/  STL.64 [R1+0x2518], R14 ;  /* 0x0025180e01007387 */ /* 0x0001e60000100a00 */
[----:B0-----:R-:W2:Y:S04]  /*2c0e0*/  LDL.64 R14, [R1+0x78] ;  /* 0x00007800010e7983 */ /* 0x001ea80000100a00 */
[----:B--2---:R0:W-:Y:S04]  /*2c0f0*/  STL.64 [R1+0x25a0], R14 ;  /* 0x0025a00e01007387 */ /* 0x0041e80000100a00 */
[----:B0-----:R-:W2:Y:S04]  /*2c100*/  LDL.64 R14, [R1+0x88] ;  /* 0x00008800010e7983 */ /* 0x001ea80000100a00 */
[----:B--2---:R0:W-:Y:S04]  /*2c110*/  STL.64 [R1+0x25a8], R14 ;  /* 0x0025a80e01007387 */ /* 0x0041e80000100a00 */
[----:B0-----:R-:W2:Y:S01]  /*2c120*/  LDL.64 R14, [R1+0x98] ;  /* 0x00009800010e7983 */ /* 0x001ea20000100a00 */
[----:B----4-:R-:W-:Y:S03]  /*2c130*/  HMMA.16816.F32 R4, R24, R10, R4 ;  /* 0x0000000a1804723c */ /* 0x010fe60000001804 */
[----:B--2---:R0:W-:Y:S04]  /*2c140*/  STL.64 [R1+0x25b0], R14 ;  /* 0x0025b00e01007387 */ /* 0x0041e80000100a00 */
[----:B0-----:R-:W2:Y:S04]  /*2c150*/  LDL.64 R14, [R1+0xa8] ;  /* 0x0000a800010e7983 */ /* 0x001ea80000100a00 */
[----:B--2---:R0:W-:Y:S04]  /*2c160*/  STL.64 [R1+0x25b8], R14 ;  /* 0x0025b80e01007387 */ /* 0x0041e80000100a00 */
[----:B0-----:R-:W2:Y:S08]  /*2c170*/  LDL.64 R14, [R1+0xb8] ;  /* 0x0000b800010e7983 */ /* 0x001eb00000100a00 */
[----:B------:R-:W-:Y:S02]  /*2c180*/  STL.64 [R1+0x410], R4 ;  /* 0x0004100401007387 */ /* 0x000fe40000100a00 */
[----:B------:R0:W-:Y:S02]  /*2c190*/  STL.64 [R1+0x418], R6 ;  /* 0x0004180601007387 */ /* 0x0001e40000100a00 */
[----:B0-----:R-:W3:Y:S01]  /*2c1a0*/  LDL.LU.64 R6, [R1+0x25d0] ;  /* 0x0025d00001067983 */ /* 0x001ee20000300a00 */
[----:B------:R0:W-:Y:S02]  /*2c1b0*/  STL [R1+0x24d4], R10 ;  /* 0x0024d40a01007387 */ /* 0x0001e40000100800 */
[----:B------:R1:W-:Y:S02]  /*2c1c0*/  STL [R1+0x24d0], R11 ;  /* 0x0024d00b01007387 */ /* 0x0003e40000100800 */
[----:B------:R-:W4:Y:S01]  /*2c1d0*/  LDL.LU R8, [R1+0x1040] ;  /* 0x0010400001087983 */ /* 0x000f220000300800 */
[----:B------:R-:W4:Y:S04]  /*2c1e0*/  LDL.LU R9, [R1+0x1044] ;  /* 0x0010440001097983 */ /* 0x000f280000300800 */
[----:B0-----:R-:W2:Y:S01]  /*2c1f0*/  LDL.LU R10, [R1+0x1048] ;  /* 0x00104800010a7983 */ /* 0x001ea20000300800 */
[----:B-1----:R-:W2:Y:S03]  /*2c200*/  LDL.LU R11, [R1+0x104c] ;  /* 0x00104c00010b7983 */ /* 0x002ea60000300800 */
[----:B------:R-:W0:Y:S04]  /*2c210*/  S2R R17, SR_TID.X ;  /* 0x0000000000117919 */ /* 0x000e280000002100 */
[----:B------:R-:W1:Y:S01]  /*2c220*/  S2R R16, SR_TID.X ;  /* 0x0000000000107919 */ /* 0x000e620000002100 */
[----:B0-----:R-:W-:Y:S01]  /*2c230*/  LOP3.LUT R17, R17, 0x7, RZ, 0xc0, !PT ;  /* 0x0000000711117812 */ /* 0x001fe200078ec0ff */
[----:B-1----:R-:W-:-:S04]  /*2c240*/  IMAD.SHL.U32 R2, R16, 0x2, RZ ;  /* 0x0000000210027824 */ /* 0x002fc800078e00ff */
[----:B------:R-:W-:Y:S02]  /*2c250*/  IMAD R17, R17, 0x210, RZ ;  /* 0x0000021011117824 */ /* 0x000fe400078e02ff */
[----:B------:R-:W-:-:S03]  /*2c260*/  IMAD.SHL.U32 R16, R16, 0x100, RZ ;  /* 0x0000010010107824 */ /* 0x000fc600078e00ff */
[----:B------:R-:W-:-:S04]  /*2c270*/  LOP3.LUT R17, R17, 0x10, R2, 0x78, !PT ;  /* 0x0000001011117812 */ /* 0x000fc800078e7802 */
[----:B------:R-:W-:Y:S01]  /*2c280*/  LOP3.LUT R17, R17, 0x1000, R16, 0xf8, !PT ;  /* 0x0000100011117812 */ /* 0x000fe200078ef810 */
[----:B--2---:R-:W-:Y:S01]  /*2c290*/  STL.64 [R1+0x25c8], R10 ;  /* 0x0025c80a01007387 */ /* 0x004fe20000100a00 */
[----:B----4-:R0:W-:Y:S03]  /*2c2a0*/  STL.64 [R1+0x25c0], R8 ;  /* 0x0025c00801007387 */ /* 0x0101e60000100a00 */
[----:B0-----:R-:W2:Y:S01]  /*2c2b0*/  LDL.LU R8, [R1+0x1070] ;  /* 0x0010700001087983 */ /* 0x001ea20000300800 */
[----:B------:R-:W2:Y:S02]  /*2c2c0*/  LDL.LU R9, [R1+0x1074] ;  /* 0x0010740001097983 */ /* 0x000ea40000300800 */
[----:B------:R-:W2:Y:S02]  /*2c2d0*/  LDL.LU R10, [R1+0x1078] ;  /* 0x00107800010a7983 */ /* 0x000ea40000300800 */
[----:B------:R-:W2:Y:S01]  /*2c2e0*/  LDL.LU R11, [R1+0x107c] ;  /* 0x00107c00010b7983 */ /* 0x000ea20000300800 */
[----:B---3--:R-:W-:Y:S01]  /*2c2f0*/  HMMA.16816.F32 R20, R24, R6, R20 ;  /* 0x000000061814723c */ /* 0x008fe20000001814 */
[----:B------:R-:W-:Y:S01]  /*2c300*/  LOP3.LUT R17, R17, 0x20, RZ, 0x3c, !PT ;  /* 0x0000002011117812 */ /* 0x000fe200078e3cff */
[----:B------:R0:W-:Y:S01]  /*2c310*/  STL.64 [R1+0x24c8], R6 ;  /* 0x0024c80601007387 */ /* 0x0001e20000100a00 */
[----:B------:R-:W3:Y:S03]  /*2c320*/  LDL.LU R4, [R1+0x1060] ;  /* 0x0010600001047983 */ /* 0x000ee60000300800 */
[----:B------:R-:W1:Y:S11]  /*2c330*/  LDSM.16.MT88.4 R24, [R17+0xa080] ;  /* 0x00a080001118783b */ /* 0x000e760000004200 */
[----:B------:R-:W-:Y:S06]  /*2c340*/  @!UPT UIADD3 URZ, URZ, URZ, URZ ;  /* 0x0000003f3f3ff290 */ /* 0x000fec000fffe03f */
[----:B------:R-:W-:Y:S01]  /*2c350*/  STL.64 [R1+0xf0], R20 ;  /* 0x0000f01401007387 */ /* 0x000fe20000100a00 */
[----:B------:R-:W-:Y:S02]  /*2c360*/  STL.64 [R1+0xf8], R22 ;  /* 0x0000f81601007387 */ /* 0x000fe40000100a00 */
[----:B------:R-:W2:Y:S04]  /*2c370*/  LDSM.16.MT88.4 R20, [R17+0xa000] ;  /* 0x00a000001114783b */ /* 0x000ea80000004200 */
[----:B------:R-:W3:Y:S01]  /*2c380*/  LDL.LU R5, [R1+0x1064] ;  /* 0x0010640001057983 */ /* 0x000ee20000300800 */
[----:B0-----:R-:W3:Y:S01]  /*2c390*/  LDL.LU R6, [R1+0x1068] ;  /* 0x0010680001067983 */ /* 0x001ee20000300800 */
[----:B------:R-:W3:Y:S02]  /*2c3a0*/  LDL.LU R7, [R1+0x106c] ;  /* 0x00106c0001077983 */ /* 0x000ee40000300800 */
[----:B------:R-:W-:-:S02]  /*2c3b0*/  IMAD.MOV.U32 R2, RZ, RZ, R14 ;  /* 0x000000ffff027224 */ /* 0x000fc400078e000e */
[----:B------:R-:W-:Y:S01]  /*2c3c0*/  IMAD.MOV.U32 R0, RZ, RZ, R15 ;  /* 0x000000ffff007224 */ /* 0x000fe200078e000f */
[----:B-1----:R-:W-:Y:S01]  /*2c3d0*/  STL.64 [R1+0x24c0], R26 ;  /* 0x0024c01a01007387 */ /* 0x002fe20000100a00 */
[----:B------:R0:W-:Y:S03]  /*2c3e0*/  STL.64 [R1+0x24b8], R24 ;  /* 0x0024b81801007387 */ /* 0x0001e60000100a00 */
[----:B0-----:R-:W4:Y:S01]  /*2c3f0*/  LDL.LU R24, [R1+0xef0] ;  /* 0x000ef00001187983 */ /* 0x001f220000300800 */
[----:B------:R-:W4:Y:S02]  /*2c400*/  LDL.LU R25, [R1+0xef4] ;  /* 0x000ef40001197983 */ /* 0x000f240000300800 */
[----:B------:R-:W4:Y:S02]  /*2c410*/  LDL.LU R26, [R1+0xef8] ;  /* 0x000ef800011a7983 */ /* 0x000f240000300800 */
[----:B------:R-:W4:Y:S01]  /*2c420*/  LDL.LU R27, [R1+0xefc] ;  /* 0x000efc00011b7983 */ /* 0x000f220000300800 */
[C---:B--2---:R-:W-:Y:S11]  /*2c430*/  HMMA.16816.F32 R8, R20.reuse, R14, R8 ;  /* 0x0000000e1408723c */ /* 0x044ff60000001808 */
[----:B------:R-:W-:Y:S11]  /*2c440*/  @!UPT UIADD3 URZ, URZ, URZ, URZ ;  /* 0x0000003f3f3ff290 */ /* 0x000ff6000fffe03f */
[----:B------:R-:W-:Y:S01]  /*2c450*/  @!UPT UIADD3 URZ, URZ, URZ, URZ ;  /* 0x0000003f3f3ff290 */ /* 0x000fe2000fffe03f */
[----:B------:R-:W-:Y:S01]  /*2c460*/  STL.64 [R1+0x1070], R8 ;  /* 0x0010700801007387 */ /* 0x000fe20000100a00 */
[----:B------:R0:W-:Y:S03]  /*2c470*/  STL.64 [R1+0x1078], R10 ;  /* 0x0010780a01007387 */ /* 0x0001e60000100a00 */
[----:B0-----:R-:W2:Y:S01]  /*2c480*/  LDL.LU.64 R10, [R1+0x25c8] ;  /* 0x0025c800010a7983 */ /* 0x001ea20000300a00 */
[----:B------:R-:W2:Y:S02]  /*2c490*/  LDL.LU.64 R8, [R1+0x25c0] ;  /* 0x0025c00001087983 */ /* 0x000ea40000300a00 */
[----:B------:R-:W3:Y:S02]  /*2c4a0*/  LDL.LU.64 R14, [R1+0x25b8] ;  /* 0x0025b800010e7983 */ /* 0x000ee40000300a00 */
[----:B------:R-:W-:Y:S01]  /*2c4b0*/  STL [R1+0x24dc], R0 ;  /* 0x0024dc0001007387 */ /* 0x000fe20000100800 */
[----:B------:R-:W-:Y:S01]  /*2c4c0*/  STL [R1+0x24d8], R2 ;  /* 0x0024d80201007387 */ /* 0x000fe20000100800 */
[C---:B---3--:R-:W-:Y:S01]  /*2c4d0*/  HMMA.16816.F32 R4, R20.reuse, R14, R4 ;  /* 0x0000000e1404723c */ /* 0x048fe20000001804 */
[----:B------:R-:W-:Y:S11]  /*2c4e0*/  IMAD.MOV.U32 R3, RZ, RZ, R15 ;  /* 0x000000ffff037224 */ /* 0x000ff600078e000f */
[----:B------:R-:W-:Y:S11]  /*2c4f0*/  @!UPT UIADD3 URZ, URZ, URZ, URZ ;  /* 0x0000003f3f3ff290 */ /* 0x000ff6000fffe03f */
[----:B------:R0:W-:Y:S01]  /*2c500*/  STL.64 [R1+0x1060], R4 ;  /* 0x0010600401007387 */ /* 0x0001e20000100a00 */
[----:B------:R-:W-:Y:S02]  /*2c510*/  STL.64 [R1+0x1068], R6 ;  /* 0x0010680601007387 */ /* 0x000fe40000100a00 */
[----:B0-----:R-:W-:Y:S02]  /*2c520*/  IMAD.MOV.U32 R4, RZ, RZ, R14 ;  /* 0x000000ffff047224 */ /* 0x001fe400078e000e */
[----:B------:R-:W3:Y:S01]  /*2c530*/  LDL.LU.64 R14, [R1+0x25b0] ;  /* 0x0025b000010e7983 */ /* 0x000ee20000300a00 */
[----:B------:R-:W-:Y:S02]  /*2c540*/  STL [R1+0x24e4], R3 ;  /* 0x0024e40301007387 */ /* 0x000fe40000100800 */
[----:B------:R0:W-:Y:S02]  /*2c550*/  STL [R1+0x24e0], R4 ;  /* 0x0024e00401007387 */ /* 0x0001e40000100800 */
[----:B0-----:R-:W3:Y:S01]  /*2c560*/  LDL.LU R4, [R1+0x1050] ;  /* 0x0010500001047983 */ /* 0x001ee20000300800 */
[----:B------:R-:W3:Y:S02]  /*2c570*/  LDL.LU R5, [R1+0x1054] ;  /* 0x0010540001057983 */ /* 0x000ee40000300800 */
[----:B------:R-:W3:Y:S02]  /*2c580*/  LDL.LU R6, [R1+0x1058] ;  /* 0x0010580001067983 */ /* 0x000ee40000300800 */
[----:B------:R-:W3:Y:S02]  /*2c590*/  LDL.LU R7, [R1+0x105c] ;  /* 0x00105c0001077983 */ /* 0x000ee40000300800 */
[C---:B---3--:R-:W-:Y:S11]  /*2c5a0*/  HMMA.16816.F32 R4, R20.reuse, R14, R4 ;  /* 0x0000000e1404723c */ /* 0x048ff60000001804 */
[----:B------:R-:W-:Y:S11]  /*2c5b0*/  @!UPT UIADD3 URZ, URZ, URZ, URZ ;  /* 0x0000003f3f3ff290 */ /* 0x000ff6000fffe03f */
[----:B------:R-:W-:Y:S01]  /*2c5c0*/  @!UPT UIADD3 URZ, URZ, URZ, URZ ;  /* 0x0000003f3f3ff290 */ /* 0x000fe2000fffe03f */
[----:B------:R0:W-:Y:S01]  /*2c5d0*/  STL.64 [R1+0x1050], R4 ;  /* 0x0010500401007387 */ /* 0x0001e20000100a00 */
[----:B------:R1:W-:Y:S02]  /*2c5e0*/  STL.64 [R1+0x1058], R6 ;  /* 0x0010580601007387 */ /* 0x0003e40000100a00 */
[----:B0-----:R-:W-:Y:S02]  /*2c5f0*/  IMAD.MOV.U32 R5, RZ, RZ, R15 ;  /* 0x000000ffff057224 */ /* 0x001fe400078e000f */
[----:B-1----:R-:W-:Y:S02]  /*2c600*/  IMAD.MOV.U32 R6, RZ, RZ, R14 ;  /* 0x000000ffff067224 */ /* 0x002fe400078e000e */
[----:B------:R-:W2:Y:S02]  /*2c610*/  LDL.LU.64 R14, [R1+0x25a8] ;  /* 0x0025a800010e7983 */ /* 0x000ea40000300a00 */
[C---:B--2---:R-:W-:Y:S01]  /*2c620*/  HMMA.16816.F32 R8, R20.reuse, R14, R8 ;  /* 0x0000000e1408723c */ /* 0x044fe20000001808 */
[----:B------:R-:W-:Y:S11]  /*2c630*/  IMAD.MOV.U32 R7, RZ, RZ, R15 ;  /* 0x000000ffff077224 */ /* 0x000ff600078e000f */
[----:B------:R-:W-:Y:S11]  /*2c640*/  @!UPT UIADD3 URZ, URZ, URZ, URZ ;  /* 0x0000003f3f3ff290 */ /* 0x000ff6000fffe03f */
[----:B------:R0:W-:Y:S01]  /*2c650*/  STL.64 [R1+0x1040], R8 ;  /* 0x0010400801007387 */ /* 0x0001e20000100a00 */
[----:B------:R-:W-:Y:S02]  /*2c660*/  STL.64 [R1+0x1048], R10 ;  /* 0x0010480a01007387 */ /* 0x000fe40000100a00 */
[----:B0-----:R-:W-:Y:S02]  /*2c670*/  IMAD.MOV.U32 R8, RZ, RZ, R14 ;  /* 0x000000ffff087224 */ /* 0x001fe400078e000e */
[----:B------:R-:W4:Y:S01]  /*2c680*/  LDL.LU.64 R14, [R1+0x25a0] ;  /* 0x0025a000010e7983 */ /* 0x000f220000300a00 */
[----:B------:R-:W-:Y:S02]  /*2c690*/  STL.64 [R1+0x2528], R6 ;  /* 0x0025280601007387 */ /* 0x000fe40000100a00 */
[----:B------:R4:W-:Y:S02]  /*2c6a0*/  STL [R1+0x2520], R5 ;  /* 0x0025200501007387 */ /* 0x0009e40000100800 */
[----:B----4-:R-:W-:Y:S01]  /*2c6b0*/  HMMA.16816.F32 R4, R20, R14, R24 ;  /* 0x0000000e1404723c */ /* 0x010fe20000001818 */
[----:B------:R-:W-:-:S02]  /*2c6c0*/  IMAD.MOV.U32 R9, RZ, RZ, R15 ;  /* 0x000000ffff097224 */ /* 0x000fc400078e000f */
[----:B------:R-:W-:Y:S11]  /*2c6d0*/  IMAD.MOV.U32 R16, RZ, RZ, R14 ;  /* 0x000000ffff107224 */ /* 0x000ff600078e000e */
[----:B------:R-:W-:Y:S09]  /*2c6e0*/  @!UPT UIADD3 URZ, URZ, URZ, URZ ;  /* 0x0000003f3f3ff290 */ /* 0x000ff2000fffe03f */
[----:B------:R-:W-:Y:S01]  /*2c6f0*/  STL.64 [R1+0xef0], R4 ;  /* 0x000ef00401007387 */ /* 0x000fe20000100a00 */
[----:B------:R-:W-:Y:S02]  /*2c700*/  STL.64 [R1+0xef8], R6 ;  /* 0x000ef80601007387 */ /* 0x000fe40000100a00 */
[----:B------:R-:W-:Y:S02]  /*2c710*/  STL.64 [R1+0x2560], R8 ;  /* 0x0025600801007387 */ /* 0x000fe40000100a00 */
[----:B------:R-:W2:Y:S01]  /*2c720*/  LDL.LU R12, [R1+0xe80] ;  /* 0x000e8000010c7983 */ /* 0x000ea20000300800 */
[----:B------:R-:W2:Y:S01]  /*2c730*/  LDL.LU R13, [R1+0xe84] ;  /* 0x000e8400010d7983 */ /* 0x000ea20000300800 */
[----:B------:R-:W3:Y:S02]  /*2c740*/  LDL.LU R14, [R1+0xe88] ;  /* 0x000e8800010e7983 */ /* 0x000ee40000300800 */
[----:B------:R-:W3:Y:S02]  /*2c750*/  LDL.LU R15, [R1+0xe8c] ;  /* 0x000e8c00010f7983 */ /* 0x000ee40000300800 */
[----:B---3--:R-:W-:Y:S01]  /*2c760*/  STL.64 [R1+0x2538], R14 ;  /* 0x0025380e01007387 */ /* 0x008fe20000100a00 */
[----:B--2---:R0:W-:Y:S03]  /*2c770*/  STL.64 [R1+0x2530], R12 ;  /* 0x0025300c01007387 */ /* 0x0041e60000100a00 */
[----:B0-----:R-:W2:Y:S01]  /*2c780*/  LDL.LU R12, [R1+0xe90] ;  /* 0x000e9000010c7983 */ /* 0x001ea20000300800 */
[----:B------:R-:W2:Y:S02]  /*2c790*/  LDL.LU R13, [R1+0xe94] ;  /* 0x000e9400010d7983 */ /* 0x000ea40000300800 */
[----:B------:R-:W3:Y:S02]  /*2c7a0*/  LDL.LU R14, [R1+0xe98] ;  /* 0x000e9800010e7983 */ /* 0x000ee40000300800 */
[----:B------:R-:W3:Y:S01]  /*2c7b0*/  LDL.LU R15, [R1+0xe9c] ;  /* 0x000e9c00010f7983 */ /* 0x000ee20000300800 */
[----:B------:R-:W4:Y:S01]  /*2c7c0*/  LDL.LU R8, [R1+0xeb0] ;  /* 0x000eb00001087983 */ /* 0x000f220000300800 */
[----:B------:R-:W4:Y:S02]  /*2c7d0*/  LDL.LU R9, [R1+0xeb4] ;  /* 0x000eb40001097983 */ /* 0x000f240000300800 */
[----:B------:R-:W2:Y:S02]  /*2c7e0*/  LDL.LU R10, [R1+0xeb8] ;  /* 0x000eb800010a7983 */ /* 0x000ea40000300800 */
[----:B------:R-:W2:Y:S01]  /*2c7f0*/  LDL.LU R11, [R1+0xebc] ;  /* 0x000ebc00010b7983 */ /* 0x000ea20000300800 */
[----:B------:R-:W3:Y:S01]  /*2c800*/  LDL.LU R24, [R1+0xee0] ;  /* 0x000ee00001187983 */ /* 0x000ee20000300800 */
[----:B------:R-:W3:Y:S02]  /*2c810*/  LDL.LU R25, [R1+0xee4] ;  /* 0x000ee40001197983 */ /* 0x000ee40000300800 */
[----:B------:R-:W3:Y:S02]  /*2c820*/  LDL.LU R26, [R1+0xee8] ;  /* 0x000ee800011a7983 */ /* 0x000ee40000300800 */
[----:B------:R-:W3:Y:S01]  /*2c830*/  LDL.LU R27, [R1+0xeec] ;  /* 0x000eec00011b7983 */ /* 0x000ee20000300800 */
[----:B--2---:R0:W-:Y:S01]  /*2c840*/  STL.64 [R1+0x2570], R10 ;  /* 0x0025700a01007387 */ /* 0x0041e20000100a00 */
[----:B----4-:R-:W-:Y:S03]  /*2c850*/  STL.64 [R1+0x2568], R8 ;  /* 0x0025680801007387 */ /* 0x010fe60000100a00 */
[----:B0-----:R-:W2:Y:S04]  /*2c860*/  LDL.64 R10, [R1+0x48] ;  /* 0x00004800010a7983 */ /* 0x001ea80000100a00 */
[----:B--2---:R0:W-:Y:S04]  /*2c870*/  STL.64 [R1+0x2580], R10 ;  /* 0x0025800a01007387 */ /* 0x0041e80000100a00 */
[----:B0-----:R-:W2:Y:S04]  /*2c880*/  LDL.64 R10, [R1+0x58] ;  /* 0x00005800010a7983 */ /* 0x001ea80000100a00 */
[----:B--2---:R0:W-:Y:S04]  /*2c890*/  STL.64 [R1+0x2598], R10 ;  /* 0x0025980a01007387 */ /* 0x0041e80000100a00 */
[----:B0-----:R-:W2:Y:S01]  /*2c8a0*/  LDL.64 R10, [R1+0x68] ;  /* 0x00006800010a7983 */ /* 0x001ea20000100a00 */
[----:B---3--:R0:W-:Y:S02]  /*2c8b0*/  STL.64 [R1+0x2548], R14 ;  /* 0x0025480e01007387 */ /* 0x0081e40000100a00 */
[----:B------:R-:W-:Y:S01]  /*2c8c0*/  STL.64 [R1+0x2540], R12 ;  /* 0x0025400c01007387 */ /* 0x000fe20000100a00 */
[----:B0-----:R-:W3:Y:S04]  /*2c8d0*/  LDL.64 R14, [R1+0x28] ;  /* 0x00002800010e7983 */ /* 0x001ee80000100a00 */
[----:B---3--:R0:W-:Y:S04]  /*2c8e0*/  STL.64 [R1+0x2558], R14 ;  /* 0x0025580e01007387 */ /* 0x0081e80000100a00 */
[----:B0-----:R-:W3:Y:S04]  /*2c8f0*/  LDL.64 R14, [R1+0x38] ;  /* 0x00003800010e7983 */ /* 0x001ee80000100a00 */
[----:B---3--:R0:W-:Y:S01]  /*2c900*/  STL.64 [R1+0x2578], R14 ;  /* 0x0025780e01007387 */ /* 0x0081e20000100a00 */
[----:B------:R-:W3:Y:S02]  /*2c910*/  LDL.LU R12, [R1+0xec0] ;  /* 0x000ec000010c7983 */ /* 0x000ee40000300800 */
[----:B------:R-:W3:Y:S01]  /*2c920*/  LDL.LU R13, [R1+0xec4] ;  /* 0x000ec400010d7983 */ /* 0x000ee20000300800 */
[----:B0-----:R-:W4:Y:S01]  /*2c930*/  LDL.LU R14, [R1+0xec8] ;  /* 0x000ec800010e7983 */ /* 0x001f220000300800 */
[----:B------:R-:W4:Y:S01]  /*2c940*/  LDL.LU R15, [R1+0xecc] ;  /* 0x000ecc00010f7983 */ /* 0x000f220000300800 */
[----:B--2---:R-:W-:Y:S02]  /*2c950*/  HMMA.16816.F32 R24, R20, R10, R24 ;  /* 0x0000000a1418723c */ /* 0x004fe40000001818 */
[----:B----4-:R-:W-:Y:S01]  /*2c960*/  STL.64 [R1+0x2590], R14 ;  /* 0x0025900e01007387 */ /* 0x010fe20000100a00 */
[----:B---3--:R0:W-:Y:S03]  /*2c970*/  STL.64 [R1+0x2588], R12 ;  /* 0x0025880c01007387 */ /* 0x0081e60000100a00 */
[----:B0-----:R-:W2:Y:S01]  /*2c980*/  LDL.LU R12, [R1+0xed0] ;  /* 0x000ed000010c7983 */ /* 0x001ea20000300800 */
[----:B------:R-:W2:Y:S02]  /*2c990*/  LDL.LU R13, [R1+0xed4] ;  /* 0x000ed400010d7983 */ /* 0x000ea40000300800 */
[----:B------:R-:W2:Y:S02]  /*2c9a0*/  LDL.LU R14, [R1+0xed8] ;  /* 0x000ed800010e7983 */ /* 0x000ea40000300800 */
[----:B------:R-:W2:Y:S01]  /*2c9b0*/  LDL.LU R15, [R1+0xedc] ;  /* 0x000edc00010f7983 */ /* 0x000ea20000300800 */
[----:B------:R-:W3:Y:S04]  /*2c9c0*/  LDL.64 R6, [R1+0x18] ;  /* 0x0000180001067983 */ /* 0x000ee80000100a00 */
[----:B---3--:R0:W-:Y:S01]  /*2c9d0*/  STL.64 [R1+0x2550], R6 ;  /* 0x0025500601007387 */ /* 0x0081e20000100a00 */
[----:B------:R-:W3:Y:S02]  /*2c9e0*/  LDL.LU R4, [R1+0xea0] ;  /* 0x000ea00001047983 */ /* 0x000ee40000300800 */
[----:B------:R-:W3:Y:S01]  /*2c9f0*/  LDL.LU R5, [R1+0xea4] ;  /* 0x000ea40001057983 */ /* 0x000ee20000300800 */
[----:B0-----:R-:W3:Y:S01]  /*2ca00*/  LDL.LU R6, [R1+0xea8] ;  /* 0x000ea80001067983 */ /* 0x001ee20000300800 */
[----:B------:R-:W3:Y:S02]  /*2ca10*/  LDL.LU R7, [R1+0xeac] ;  /* 0x000eac0001077983 */ /* 0x000ee40000300800 */
[----:B------:R0:W-:Y:S02]  /*2ca20*/  STL.64 [R1+0x2510], R18 ;  /* 0x0025101201007387 */ /* 0x0001e40000100a00 */
[----:B------:R-:W-:Y:S01]  /*2ca30*/  STL.64 [R1+0x2508], R16 ;  /* 0x0025081001007387 */ /* 0x000fe20000100a00 */
[----:B0-----:R-:W4:Y:S01]  /*2ca40*/  LDL.64 R18, [R1+0x8] ;  /* 0x0000080001127983 */ /* 0x001f220000100a00 */
[----:B------:R0:W-:Y:S02]  /*2ca50*/  STL.64 [R1+0xee0], R24 ;  /* 0x000ee01801007387 */ /* 0x0001e40000100a00 */
[----:B------:R1:W-:Y:S02]  /*2ca60*/  STL.64 [R1+0xee8], R26 ;  /* 0x000ee81a01007387 */ /* 0x0003e40000100a00 */
[----:B0-----:R-:W-:-:S02]  /*2ca70*/  IMAD.MOV.U32 R25, RZ, RZ, R10 ;  /* 0x000000ffff197224 */ /* 0x001fc400078e000a */
[----:B------:R-:W-:Y:S02]  /*2ca80*/  IMAD.MOV.U32 R24, RZ, RZ, R11 ;  /* 0x000000ffff187224 */ /* 0x000fe400078e000b */
[----:B------:R-:W2:Y:S02]  /*2ca90*/  LDL.LU.64 R10, [R1+0x2598] ;  /* 0x00259800010a7983 */ /* 0x000ea40000300a00 */
[C---:B--2---:R-:W-:Y:S01]  /*2caa0*/  HMMA.16816.F32 R12, R20.reuse, R10, R12 ;  /* 0x0000000a140c723c */ /* 0x044fe2000000180c */
[----:B-1----:R-:W-:Y:S02]  /*2cab0*/  IMAD.MOV.U32 R27, RZ, RZ, R10 ;  /* 0x000000ffff1b7224 */ /* 0x002fe400078e000a */
[----:B------:R-:W-:Y:S11]  /*2cac0*/  IMAD.MOV.U32 R26, RZ, RZ, R11 ;  /* 0x000000ffff1a7224 */ /* 0x000ff600078e000b */
[----:B------:R-:W-:Y:S09]  /*2cad0*/  @!UPT UIADD3 URZ, URZ, URZ, URZ ;  /* 0x0000003f3f3ff290 */ /* 0x000ff2000fffe03f */
[----:B------:R-:W-:Y:S01]  /*2cae0*/  STL.64 [R1+0xed0], R12 ;  /* 0x000ed00c01007387 */ /* 0x000fe20000100a00 */
[----:B------:R0:W-:Y:S03]  /*2caf0*/  STL.64 [R1+0xed8], R14 ;  /* 0x000ed80e01007387 */ /* 0x0001e60000100a00 */
[----:B0-----:R-:W2:Y:S01]  /*2cb00*/  LDL.LU.64 R14, [R1+0x2590] ;  /* 0x00259000010e7983 */ /* 0x001ea20000300a00 */
[----:B------:R-:W2:Y:S02]  /*2cb10*/  LDL.LU.64 R12, [R1+0x2588] ;  /* 0x00258800010c7983 */ /* 0x000ea40000300a00 */
[----:B------:R-:W2:Y:S02]  /*2cb20*/  LDL.LU.64 R10, [R1+0x2580] ;  /* 0x00258000010a7983 */ /* 0x000ea40000300a00 */
[----:B------:R-:W-:Y:S01]  /*2cb30*/  STL.64 [R1+0x24f0], R26 ;  /* 0x0024f01a01007387 */ /* 0x000fe20000100a00 */
[----:B------:R0:W-:Y:S04]  /*2cb40*/  STL.64 [R1+0x24e8], R24 ;  /* 0x0024e81801007387 */ /* 0x0001e80000100a00 */
[----:B0-----:R-:W3:Y:S01]  /*2cb50*/  LDL.LU R24, [R1+0xe60] ;  /* 0x000e600001187983 */ /* 0x001ee20000300800 */
[----:B------:R-:W3:Y:S02]  /*2cb60*/  LDL.LU R25, [R1+0xe64] ;  /* 0x000e640001197983 */ /* 0x000ee40000300800 */
[----:B------:R-:W3:Y:S02]  /*2cb70*/  LDL.LU R26, [R1+0xe68] ;  /* 0x000e6800011a7983 */ /* 0x000ee40000300800 */
[----:B------:R-:W3:Y:S01]  /*2cb80*/  LDL.LU R27, [R1+0xe6c] ;  /* 0x000e6c00011b7983 */ /* 0x000ee20000300800 */
[----:B--2---:R-:W-:Y:S01]  /*2cb90*/  HMMA.16816.F32 R12, R20, R10, R12 ;  /* 0x0000000a140c723c */ /* 0x004fe2000000180c */
[----:B------:R-:W-:-:S02]  /*2cba0*/  IMAD.MOV.U32 R29, RZ, RZ, R10 ;  /* 0x000000ffff1d7224 */ /* 0x000fc400078e000a */
[----:B------:R-:W-:Y:S01]  /*2cbb0*/  IMAD.MOV.U32 R28, RZ, RZ, R11 ;  /* 0x000000ffff1c7224 */ /* 0x000fe200078e000b */
[----:B---3--:R-:W-:Y:S01]  /*2cbc0*/  STL.64 [R1+0x2500], R26 ;  /* 0x0025001a01007387 */ /* 0x008fe20000100a00 */
[----:B------:R0:W-:Y:S03]  /*2cbd0*/  STL.64 [R1+0x24f8], R24 ;  /* 0x0024f81801007387 */ /* 0x0001e60000100a00 */
[----:B0-----:R-:W2:Y:S01]  /*2cbe0*/  LDL.LU R24, [R1+0xe70] ;  /* 0x000e700001187983 */ /* 0x001ea20000300800 */
[----:B------:R-:W2:Y:S02]  /*2cbf0*/  LDL.LU R25, [R1+0xe74] ;  /* 0x000e740001197983 */ /* 0x000ea40000300800 */
[----:B------:R-:W2:Y:S02]  /*2cc00*/  LDL.LU R26, [R1+0xe78] ;  /* 0x000e7800011a7983 */ /* 0x000ea40000300800 */
[----:B------:R-:W2:Y:S10]  /*2cc10*/  LDL.LU R27, [R1+0xe7c] ;  /* 0x000e7c00011b7983 */ /* 0x000eb40000300800 */
[----:B------:R-:W-:Y:S01]  /*2cc20*/  STL.64 [R1+0xec0], R12 ;  /* 0x000ec00c01007387 */ /* 0x000fe20000100a00 */
[----:B------:R0:W-:Y:S03]  /*2cc30*/  STL.64 [R1+0xec8], R14 ;  /* 0x000ec80e01007387 */ /* 0x0001e60000100a00 */
[----:B0-----:R-:W3:Y:S01]  /*2cc40*/  LDL.LU.64 R14, [R1+0x2578] ;  /* 0x00257800010e7983 */ /* 0x001ee20000300a00 */
[----:B------:R-:W3:Y:S02]  /*2cc50*/  LDL.LU.64 R10, [R1+0x2570] ;  /* 0x00257000010a7983 */ /* 0x000ee40000300a00 */
[----:B------:R-:W3:Y:S02]  /*2cc60*/  LDL.LU.64 R8, [R1+0x2568] ;  /* 0x0025680001087983 */ /* 0x000ee40000300a00 */
[C---:B---3--:R-:W-:Y:S11]  /*2cc70*/  HMMA.16816.F32 R8, R20.reuse, R14, R8 ;  /* 0x0000000e1408723c */ /* 0x048ff60000001808 */
[----:B------:R-:W-:Y:S11]  /*2cc80*/  @!UPT UIADD3 URZ, URZ, URZ, URZ ;  /* 0x0000003f3f3ff290 */ /* 0x000ff6000fffe03f */
[----:B------:R-:W-:Y:S01]  /*2cc90*/  @!UPT UIADD3 URZ, URZ, URZ, URZ ;  /* 0x0000003f3f3ff290 */ /* 0x000fe2000fffe03f */
[----:B------:R0:W-:Y:S01]  /*2cca0*/  STL.64 [R1+0xeb0], R8 ;  /* 0x000eb00801007387 */ /* 0x0001e20000100a00 */
[----:B------:R1:W-:Y:S03]  /*2ccb0*/  STL.64 [R1+0xeb8], R10 ;  /* 0x000eb80a01007387 */ /* 0x0003e60000100a00 */
[----:B0-----:R-:W3:Y:S01]  /*2ccc0*/  LDL.LU.64 R8, [R1+0x2560] ;  /* 0x0025600001087983 */ /* 0x001ee20000300a00 */
[----:B-1----:R-:W-:Y:S02]  /*2ccd0*/  IMAD.MOV.U32 R10, RZ, RZ, R14 ;  /* 0x000000ffff0a7224 */ /* 0x002fe400078e000e */
        /* <DEDUP_REMOVED lines=21> */
[----:B------:R-:W2:Y:S01]  /*2ce30*/  LDL.LU R5, [R1+0x2520] ;  /* 0x0025200001057983 */ /* 0x000ea20000300800 */
        /* <DEDUP_REMOVED lines=8> */
[----:B------:R-:W2:Y:S02]  /*2cec0*/  LDL.LU.64 R18, [R1+0x2510] ;  /* 0x0025100001127983 */ /* 0x000ea40000300a00 */
[----:B------:R-:W3:Y:S01]  /*2ced0*/  LDL.LU.64 R16, [R1+0x2508] ;  /* 0x0025080001107983 */ /* 0x000ee20000300a00 */
[----:B--2---:R-:W-:Y:S11]  /*2cee0*/  HMMA.16816.F32 R24, R20, R18, R24 ;  /* 0x000000121418723c */ /* 0x004ff60000001818 */
[----:B------:R-:W-:Y:S11]  /*2cef0*/  @!UPT UIADD3 URZ, URZ, URZ, URZ ;  /* 0x0000003f3f3ff290 */ /* 0x000ff6000fffe03f */
[----:B------:R-:W-:Y:S01]  /*2cf00*/  @!UPT UIADD3 URZ, URZ, URZ, URZ ;  /* 0x0000003f3f3ff290 */ /* 0x000fe2000fffe03f */
[----:B------:R-:W-:Y:S01]  /*2cf10*/  STL.64 [R1+0xe70], R24 ;  /* 0x000e701801007387 */ /* 0x000fe20000100a00 */
[----:B------:R0:W-:Y:S03]  /*2cf20*/  STL.64 [R1+0xe78], R26 ;  /* 0x000e781a01007387 */ /* 0x0001e60000100a00 */
[----:B0-----:R-:W4:Y:S01]  /*2cf30*/  LDL.LU.64 R26, [R1+0x2500] ;  /* 0x00250000011a7983 */ /* 0x001f220000300a00 */
[----:B------:R-:W4:Y:S02]  /*2cf40*/  LDL.LU.64 R24, [R1+0x24f8] ;  /* 0x0024f80001187983 */ /* 0x000f240000300a00 */
[----:B------:R0:W-:Y:S02]  /*2cf50*/  STL.64 [R1+0x23a8], R18 ;  /* 0x0023a81201007387 */ /* 0x0001e40000100a00 */
[----:B---3--:R-:W-:Y:S02]  /*2cf60*/  STL [R1+0x23a0], R17 ;  /* 0x0023a01101007387 */ /* 0x008fe40000100800 */
[----:B0-----:R-:W-:-:S02]  /*2cf70*/  IMAD.MOV.U32 R18, RZ, RZ, R13 ;  /* 0x000000ffff127224 */ /* 0x001fc400078e000d */
[----:B------:R-:W-:Y:S01]  /*2cf80*/  IMAD.MOV.U32 R19, RZ, RZ, R12 ;  /* 0x000000ffff137224 */ /* 0x000fe200078e000c */
[----:B----4-:R-:W-:Y:S11]  /*2cf90*/  HMMA.16816.F32 R24, R20, R14, R24 ;  /* 0x0000000e1418723c */ /* 0x010ff60000001818 */
[----:B------:R-:W-:Y:S11]  /*2cfa0*/  @!UPT UIADD3 URZ, URZ, URZ, URZ ;  /* 0x0000003f3f3ff290 */ /* 0x000ff6000fffe03f */
[----:B------:R-:W-:Y:S01]  /*2cfb0*/  @!UPT UIADD3 URZ, URZ, URZ, URZ ;  /* 0x0000003f3f3ff290 */ /* 0x000fe2000fffe03f */
[----:B------:R-:W-:Y:S01]  /*2cfc0*/  STL.64 [R1+0xe60], R24 ;  /* 0x000e601801007387 */ /* 0x000fe20000100a00 */
[----:B------:R0:W-:Y:S03]  /*2cfd0*/  STL.64 [R1+0xe68], R26 ;  /* 0x000e681a01007387 */ /* 0x0001e60000100a00 */
[----:B0-----:R-:W2:Y:S01]  /*2cfe0*/  LDL.LU.64 R26, [R1+0x24f0] ;  /* 0x0024f000011a7983 */ /* 0x001ea20000300a00 */
[----:B------:R-:W3:Y:S02]  /*2cff0*/  LDL.LU.64 R24, [R1+0x24e8] ;  /* 0x0024e80001187983 */ /* 0x000ee40000300a00 */
[----:B------:R-:W-:Y:S02]  /*2d000*/  STL.64 [R1+0x23c0], R18 ;  /* 0x0023c01201007387 */ /* 0x000fe40000100a00 */
[----:B------:R0:W-:Y:S01]  /*2d010*/  STL.64 [R1+0x2398], R14 ;  /* 0x0023980e01007387 */ /* 0x0001e20000100a00 */
[----:B------:R-:W4:Y:S01]  /*2d020*/  LDL.LU R12, [R1+0x740] ;  /* 0x00074000010c7983 */ /* 0x000f220000300800 */
[----:B------:R-:W4:Y:S03]  /*2d030*/  LDL.LU R13, [R1+0x744] ;  /* 0x00074400010d7983 */ /* 0x000f260000300800 */
[----:B0-----:R-:W2:Y:S01]  /*2d040*/  LDL.LU R14, [R1+0x748] ;  /* 0x00074800010e7983 */ /* 0x001ea20000300800 */
[----:B------:R-:W2:Y:S02]  /*2d050*/  LDL.LU R15, [R1+0x74c] ;  /* 0x00074c00010f7983 */ /* 0x000ea40000300800 */
[----:B------:R-:W-:-:S02]  /*2d060*/  IMAD.MOV.U32 R18, RZ, RZ, R3 ;  /* 0x000000ffff127224 */ /* 0x000fc400078e0003 */
[----:B------:R-:W-:Y:S01]  /*2d070*/  IMAD.MOV.U32 R19, RZ, RZ, R4 ;  /* 0x000000ffff137224 */ /* 0x000fe200078e0004 */
[----:B------:R-:W3:Y:S01]  /*2d080*/  LDL.LU R3, [R1+0x24e4] ;  /* 0x0024e40001037983 */ /* 0x000ee20000300800 */
[----:B------:R-:W3:Y:S03]  /*2d090*/  LDL.LU R4, [R1+0x24e0] ;  /* 0x0024e00001047983 */ /* 0x000ee60000300800 */
[----:B------:R-:W-:Y:S04]  /*2d0a0*/  STL.64 [R1+0x23d8], R18 ;  /* 0x0023d81201007387 */ /* 0x000fe80000100a00 */
[----:B--2---:R-:W-:Y:S01]  /*2d0b0*/  STL.64 [R1+0x23b8], R14 ;  /* 0x0023b80e01007387 */ /* 0x004fe20000100a00 */
[----:B----4-:R0:W-:Y:S03]  /*2d0c0*/  STL.64 [R1+0x23b0], R12 ;  /* 0x0023b00c01007387 */ /* 0x0101e60000100a00 */
[----:B0-----:R-:W2:Y:S01]  /*2d0d0*/  LDL.LU R12, [R1+0x750] ;  /* 0x00075000010c7983 */ /* 0x001ea20000300800 */
[----:B------:R-:W2:Y:S02]  /*2d0e0*/  LDL.LU R13, [R1+0x754] ;  /* 0x00075400010d7983 */ /* 0x000ea40000300800 */
[----:B------:R-:W4:Y:S02]  /*2d0f0*/  LDL.LU R14, [R1+0x758] ;  /* 0x00075800010e7983 */ /* 0x000f240000300800 */
[----:B------:R-:W4:Y:S02]  /*2d100*/  LDL.LU R15, [R1+0x75c] ;  /* 0x00075c00010f7983 */ /* 0x000f240000300800 */
[----:B------:R-:W-:-:S02]  /*2d110*/  IMAD.MOV.U32 R18, RZ, RZ, R0 ;  /* 0x000000ffff127224 */ /* 0x000fc400078e0000 */
[----:B------:R-:W-:Y:S01]  /*2d120*/  IMAD.MOV.U32 R19, RZ, RZ, R2 ;  /* 0x000000ffff137224 */ /* 0x000fe200078e0002 */
[----:B------:R-:W3:Y:S01]  /*2d130*/  LDL.LU R0, [R1+0x24dc] ;  /* 0x0024dc0001007983 */ /* 0x000ee20000300800 */
[----:B------:R-:W3:Y:S03]  /*2d140*/  LDL.LU R2, [R1+0x24d8] ;  /* 0x0024d80001027983 */ /* 0x000ee60000300800 */
[----:B------:R-:W-:Y:S04]  /*2d150*/  STL.64 [R1+0x23f0], R18 ;  /* 0x0023f01201007387 */ /* 0x000fe80000100a00 */
[----:B----4-:R-:W-:Y:S01]  /*2d160*/  STL.64 [R1+0x23d0], R14 ;  /* 0x0023d00e01007387 */ /* 0x010fe20000100a00 */
[----:B--2---:R0:W-:Y:S03]  /*2d170*/  STL.64 [R1+0x23c8], R12 ;  /* 0x0023c80c01007387 */ /* 0x0041e60000100a00 */
        /* <DEDUP_REMOVED lines=8> */
[----:B------:R0:W-:Y:S02]  /*2d200*/  STL.64 [R1+0x2408], R18 ;  /* 0x0024081201007387 */ /* 0x0001e40000100a00 */
[----:B0-----:R-:W-:Y:S02]  /*2d210*/  IMAD.MOV.U32 R18, RZ, RZ, R29 ;  /* 0x000000ffff127224 */ /* 0x001fe400078e001d */
[----:B------:R-:W-:-:S05]  /*2d220*/  IMAD.MOV.U32 R19, RZ, RZ, R28 ;  /* 0x000000ffff137224 */ /* 0x000fca00078e001c */
        /* <DEDUP_REMOVED lines=16> */
[----:B---3--:R-:W-:-:S02]  /*2d330*/  IMAD.MOV.U32 R18, RZ, RZ, R25 ;  /* 0x000000ffff127224 */ /* 0x008fc400078e0019 */
[----:B------:R-:W-:-:S05]  /*2d340*/  IMAD.MOV.U32 R19, RZ, RZ, R24 ;  /* 0x000000ffff137224 */ /* 0x000fca00078e0018 */
[----:B------:R-:W-:Y:S04]  /*2d350*/  STL.64 [R1+0x2450], R18 ;  /* 0x0024501201007387 */ /* 0x000fe80000100a00 */
[----:B----4-:R-:W-:Y:S01]  /*2d360*/  STL.64 [R1+0x2418], R14 ;  /* 0x0024180e01007387 */ /* 0x010fe20000100a00 */
[----:B--2---:R0:W-:Y:S03]  /*2d370*/  STL.64 [R1+0x2410], R12 ;  /* 0x0024100c01007387 */ /* 0x0041e60000100a00 */
[----:B0-----:R-:W2:Y:S01]  /*2d380*/  LDL.LU R12, [R1+0x790] ;  /* 0x00079000010c7983 */ /* 0x001ea20000300800 */
[----:B------:R-:W2:Y:S02]  /*2d390*/  LDL.LU R13, [R1+0x794] ;  /* 0x00079400010d7983 */ /* 0x000ea40000300800 */
[----:B------:R-:W3:Y:S02]  /*2d3a0*/  LDL.LU R14, [R1+0x798] ;  /* 0x00079800010e7983 */ /* 0x000ee40000300800 */
[----:B------:R-:W3:Y:S02]  /*2d3b0*/  LDL.LU R15, [R1+0x79c] ;  /* 0x00079c00010f7983 */ /* 0x000ee40000300800 */
[----:B------:R-:W-:-:S02]  /*2d3c0*/  IMAD.MOV.U32 R18, RZ, RZ, R16 ;  /* 0x000000ffff127224 */ /* 0x000fc400078e0010 */
[----:B------:R-:W-:-:S05]  /*2d3d0*/  IMAD.MOV.U32 R19, RZ, RZ, R9 ;  /* 0x000000ffff137224 */ /* 0x000fca00078e0009 */
[----:B------:R-:W-:Y:S04]  /*2d3e0*/  STL.64 [R1+0x2468], R18 ;  /* 0x0024681201007387 */ /* 0x000fe80000100a00 */
[----:B---3--:R-:W-:Y:S01]  /*2d3f0*/  STL.64 [R1+0x2430], R14 ;  /* 0x0024300e01007387 */ /* 0x008fe20000100a00 */
        /* <DEDUP_REMOVED lines=16> */
[----:B------:R0:W-:Y:S02]  /*2d500*/  STL.64 [R1+0x2498], R18 ;  /* 0x0024981201007387 */ /* 0x0001e40000100a00 */
[----:B0-----:R-:W-:Y:S02]  /*2d510*/  IMAD.MOV.U32 R18, RZ, RZ, R4 ;  /* 0x000000ffff127224 */ /* 0x001fe400078e0004 */
[----:B------:R-:W4:Y:S01]  /*2d520*/  LDL.LU R4, [R1+0xe50] ;  /* 0x000e500001047983 */ /* 0x000f220000300800 */
[----:B------:R-:W4:Y:S02]  /*2d530*/  LDL.LU R5, [R1+0xe54] ;  /* 0x000e540001057983 */ /* 0x000f240000300800 */
[----:B------:R-:W4:Y:S02]  /*2d540*/  LDL.LU R6, [R1+0xe58] ;  /* 0x000e580001067983 */ /* 0x000f240000300800 */
[----:B------:R-:W-:Y:S01]  /*2d550*/  IMAD.MOV.U32 R19, RZ, RZ, R3 ;  /* 0x000000ffff137224 */ /* 0x000fe200078e0003 */
[----:B------:R-:W4:Y:S01]  /*2d560*/  LDL.LU R7, [R1+0xe5c] ;  /* 0x000e5c0001077983 */ /* 0x000f220000300800 */
[----:B------:R-:W4:Y:S02]  /*2d570*/  LDL.LU R24, [R1+0x8e0] ;  /* 0x0008e00001187983 */ /* 0x000f240000300800 */
[----:B------:R-:W4:Y:S02]  /*2d580*/  LDL.LU R25, [R1+0x8e4] ;  /* 0x0008e40001197983 */ /* 0x000f240000300800 */
[----:B------:R-:W4:Y:S01]  /*2d590*/  LDL.LU R26, [R1+0x8e8] ;  /* 0x0008e800011a7983 */ /* 0x000f220000300800 */
[----:B------:R-:W4:Y:S01]  /*2d5a0*/  LDL.LU R27, [R1+0x8ec] ;  /* 0x0008ec00011b7983 */ /* 0x000f220000300800 */
[----:B------:R-:W-:Y:S03]  /*2d5b0*/  STL.64 [R1+0x24b0], R18 ;  /* 0x0024b01201007387 */ /* 0x000fe60000100a00 */
[----:B---3--:R-:W-:Y:S01]  /*2d5c0*/  STL.64 [R1+0x2460], R14 ;  /* 0x0024600e01007387 */ /* 0x008fe20000100a00 */
[----:B--2---:R0:W-:Y:S03]  /*2d5d0*/  STL.64 [R1+0x2458], R12 ;  /* 0x0024580c01007387 */ /* 0x0041e60000100a00 */
[----:B0-----:R-:W2:Y:S01]  /*2d5e0*/  LDL.LU R12, [R1+0x7c0] ;  /* 0x0007c000010c7983 */ /* 0x001ea20000300800 */
[----:B------:R-:W2:Y:S02]  /*2d5f0*/  LDL.LU R13, [R1+0x7c4] ;  /* 0x0007c400010d7983 */ /* 0x000ea40000300800 */
[----:B------:R-:W3:Y:S02]  /*2d600*/  LDL.LU R14, [R1+0x7c8] ;  /* 0x0007c800010e7983 */ /* 0x000ee40000300800 */
[----:B------:R-:W3:Y:S01]  /*2d610*/  LDL.LU R15, [R1+0x7cc] ;  /* 0x0007cc00010f7983 */ /* 0x000ee20000300800 */
[----:B------:R-:W2:Y:S01]  /*2d620*/  LDL.LU R16, [R1+0x800] ;  /* 0x0008000001107983 */ /* 0x000ea20000300800 */
[----:B------:R-:W4:Y:S02]  /*2d630*/  LDL.LU R17, [R1+0x804] ;  /* 0x0008040001117983 */ /* 0x000f240000300800 */
[----:B------:R-:W4:Y:S02]  /*2d640*/  LDL.LU R18, [R1+0x808] ;  /* 0x0008080001127983 */ /* 0x000f240000300800 */
[----:B------:R-:W4:Y:S01]  /*2d650*/  LDL.LU R19, [R1+0x80c] ;  /* 0x00080c0001137983 */ /* 0x000f220000300800 */
[----:B---3--:R-:W-:Y:S01]  /*2d660*/  STL.64 [R1+0x2478], R14 ;  /* 0x0024780e01007387 */ /* 0x008fe20000100a00 */
[----:B--2---:R0:W-:Y:S03]  /*2d670*/  STL.64 [R1+0x2470], R12 ;  /* 0x0024700c01007387 */ /* 0x0041e60000100a00 */
[----:B0-----:R-:W2:Y:S01]  /*2d680*/  LDL.LU R12, [R1+0x7d0] ;  /* 0x0007d000010c7983 */ /* 0x001ea20000300800 */
[----:B------:R-:W2:Y:S02]  /*2d690*/  LDL.LU R13, [R1+0x7d4] ;  /* 0x0007d400010d7983 */ /* 0x000ea40000300800 */
[----:B------:R-:W3:Y:S02]  /*2d6a0*/  LDL.LU R14, [R1+0x7d8] ;  /* 0x0007d800010e7983 */ /* 0x000ee40000300800 */
[----:B------:R-:W3:Y:S01]  /*2d6b0*/  LDL.LU R15, [R1+0x7dc] ;  /* 0x0007dc00010f7983 */ /* 0x000ee20000300800 */
[C---:B----4-:R-:W-:Y:S01]  /*2d6c0*/  HMMA.16816.F32 R4, R20.reuse, R10, R4 ;  /* 0x0000000a1404723c */ /* 0x050fe20000001804 */
[----:B---3--:R-:W-:Y:S01]  /*2d6d0*/  STL.64 [R1+0x2490], R14 ;  /* 0x0024900e01007387 */ /* 0x008fe20000100a00 */
[----:B--2---:R0:W-:Y:S03]  /*2d6e0*/  STL.64 [R1+0x2488], R12 ;  /* 0x0024880c01007387 */ /* 0x0041e60000100a00 */
        /* <DEDUP_REMOVED lines=9> */
[----:B------:R-:W2:Y:S02]  /*2d780*/  LDL.LU R15, [R1+0x7fc] ;  /* 0x0007fc00010f7983 */ /* 0x000ea40000300800 */
[----:B------:R-:W-:Y:S01]  /*2d790*/  STL.64 [R1+0xe50], R4 ;  /* 0x000e500401007387 */ /* 0x000fe20000100a00 */
[----:B------:R0:W-:Y:S03]  /*2d7a0*/  STL.64 [R1+0xe58], R6 ;  /* 0x000e580601007387 */ /* 0x0001e60000100a00 */
[----:B0-----:R-:W3:Y:S01]  /*2d7b0*/  LDL.LU.64 R6, [R1+0x24c8] ;  /* 0x0024c80001067983 */ /* 0x001ee20000300a00 */
[----:B------:R0:W-:Y:S02]  /*2d7c0*/  STL.64 [R1+0x2390], R10 ;  /* 0x0023900a01007387 */ /* 0x0001e40000100a00 */
[----:B------:R-:W4:Y:S02]  /*2d7d0*/  LDL.LU R8, [R1+0x730] ;  /* 0x0007300001087983 */ /* 0x000f240000300800 */
[----:B------:R-:W4:Y:S01]  /*2d7e0*/  LDL.LU R9, [R1+0x734] ;  /* 0x0007340001097983 */ /* 0x000f220000300800 */
[----:B0-----:R-:W4:Y:S01]  /*2d7f0*/  LDL.LU R10, [R1+0x738] ;  /* 0x00073800010a7983 */ /* 0x001f220000300800 */
[----:B------:R-:W4:Y:S01]  /*2d800*/  LDL.LU R11, [R1+0x73c] ;  /* 0x00073c00010b7983 */ /* 0x000f220000300800 */
[----:B---3--:R-:W-:Y:S02]  /*2d810*/  HMMA.16816.F32 R20, R20, R6, R24 ;  /* 0x000000061414723c */ /* 0x008fe40000001818 */
[----:B------:R-:W3:Y:S01]  /*2d820*/  LDL.LU.64 R26, [R1+0x24c0] ;  /* 0x0024c000011a7983 */ /* 0x000ee20000300a00 */
[----:B------:R-:W3:Y:S11]  /*2d830*/  LDL.LU.64 R24, [R1+0x24b8] ;  /* 0x0024b80001187983 */ /* 0x000ef60000300a00 */
[----:B------:R-:W-:Y:S09]  /*2d840*/  @!UPT UIADD3 URZ, URZ, URZ, URZ ;  /* 0x0000003f3f3ff290 */ /* 0x000ff2000fffe03f */
[----:B------:R-:W-:Y:S01]  /*2d850*/  STL.64 [R1+0x8e0], R20 ;  /* 0x0008e01401007387 */ /* 0x000fe20000100a00 */
[----:B------:R0:W-:Y:S02]  /*2d860*/  STL.64 [R1+0x8e8], R22 ;  /* 0x0008e81601007387 */ /* 0x0001e40000100a00 */
[----:B------:R1:W-:Y:S02]  /*2d870*/  STL.64 [R1+0x2388], R6 ;  /* 0x0023880601007387 */ /* 0x0003e40000100a00 */
[----:B------:R-:W2:Y:S01]  /*2d880*/  LDL.LU R4, [R1+0x720] ;  /* 0x0007200001047983 */ /* 0x000ea20000300800 */
[----:B------:R-:W2:Y:S01]  /*2d890*/  LDL.LU R5, [R1+0x724] ;  /* 0x0007240001057983 */ /* 0x000ea20000300800 */
[----:B0-----:R-:W-:Y:S02]  /*2d8a0*/  IMAD.MOV.U32 R22, RZ, RZ, R2 ;  /* 0x000000ffff167224 */ /* 0x001fe400078e0002 */
[----:B------:R-:W-:Y:S01]  /*2d8b0*/  IMAD.MOV.U32 R23, RZ, RZ, R0 ;  /* 0x000000ffff177224 */ /* 0x000fe200078e0000 */
[----:B-1----:R-:W2:Y:S01]  /*2d8c0*/  LDL.LU R6, [R1+0x728] ;  /* 0x0007280001067983 */ /* 0x002ea20000300800 */
[----:B------:R-:W2:Y:S05]  /*2d8d0*/  LDL.LU R7, [R1+0x72c] ;  /* 0x00072c0001077983 */ /* 0x000eaa0000300800 */
[C---:B---3--:R-:W-:Y:S01]  /*2d8e0*/  HMMA.16816.F32 R20, R24.reuse, R22, R16 ;  /* 0x000000161814723c */ /* 0x048fe20000001810 */
[----:B------:R-:W2:Y:S11]  /*2d8f0*/  LDL.LU.64 R18, [R1+0x24b0] ;  /* 0x0024b00001127983 */ /* 0x000eb60000300a00 */
[----:B------:R-:W-:Y:S11]  /*2d900*/  @!UPT UIADD3 URZ, URZ, URZ, URZ ;  /* 0x0000003f3f3ff290 */ /* 0x000ff6000fffe03f */
[----:B------:R0:W-:Y:S01]  /*2d910*/  STL.64 [R1+0x800], R20 ;  /* 0x0008001401007387 */ /* 0x0001e20000100a00 */
[----:B------:R1:W-:Y:S03]  /*2d920*/  STL.64 [R1+0x808], R22 ;  /* 0x0008081601007387 */ /* 0x0003e60000100a00 */
[----:B0-----:R-:W3:Y:S01]  /*2d930*/  LDL.LU R20, [R1+0x120] ;  /* 0x0001200001147983 */ /* 0x001ee20000300800 */
[----:B------:R-:W3:Y:S02]  /*2d940*/  LDL.LU R21, [R1+0x124] ;  /* 0x0001240001157983 */ /* 0x000ee40000300800 */
[----:B-1----:R-:W3:Y:S02]  /*2d950*/  LDL.LU R22, [R1+0x128] ;  /* 0x0001280001167983 */ /* 0x002ee40000300800 */
[----:B------:R-:W3:Y:S01]  /*2d960*/  LDL.LU R23, [R1+0x12c] ;  /* 0x00012c0001177983 */ /* 0x000ee20000300800 */
[C---:B--2---:R-:W-:Y:S01]  /*2d970*/  HMMA.16816.F32 R16, R24.reuse, R18, R12 ;  /* 0x000000121810723c */ /* 0x044fe2000000180c */
[----:B------:R-:W2:Y:S01]  /*2d980*/  LDL.LU.64 R14, [R1+0x24a8] ;  /* 0x0024a800010e7983 */ /* 0x000ea20000300a00 */
[----:B------:R-:W2:Y:S11]  /*2d990*/  LDL.LU.64 R12, [R1+0x24a0] ;  /* 0x0024a000010c7983 */ /* 0x000eb60000300a00 */
[----:B------:R-:W-:Y:S10]  /*2d9a0*/  @!UPT UIADD3 URZ, URZ, URZ, URZ ;  /* 0x0000003f3f3ff290 */ /* 0x000ff4000fffe03f */
        /* <DEDUP_REMOVED lines=73> */
[----:B------:R-:W3:Y:S01]  /*2de40*/  LDL.LU R17, [R1+0x23a0] ;  /* 0x0023a00001117983 */ /* 0x000ee20000300800 */
[C---:B--2---:R-:W-:Y:S11]  /*2de50*/  HMMA.16816.F32 R12, R24.reuse, R18, R12 ;  /* 0x00000012180c723c */ /* 0x044ff6000000180c */
[----:B------:R-:W-:Y:S11]  /*2de60*/  @!UPT UIADD3 URZ, URZ, URZ, URZ ;  /* 0x0000003f3f3ff290 */ /* 0x000ff6000fffe03f */
[----:B------:R-:W-:Y:S01]  /*2de70*/  @!UPT UIADD3 URZ, URZ, URZ, URZ ;  /* 0x0000003f3f3ff290 */ /* 0x000fe2000fffe03f */
[----:B------:R-:W-:Y:S01]  /*2de80*/  STL.64 [R1+0x740], R12 ;  /* 0x0007400c01007387 */ /* 0x000fe20000100a00 */
[----:B------:R0:W-:Y:S03]  /*2de90*/  STL.64 [R1+0x748], R14 ;  /* 0x0007480e01007387 */ /* 0x0001e60000100a00 */
[----:B0-----:R-:W4:Y:S01]  /*2dea0*/  LDL.LU.64 R14, [R1+0x2398] ;  /* 0x00239800010e7983 */ /* 0x001f220000300a00 */
[----:B------:R0:W-:Y:S03]  /*2deb0*/  STL.64 [R1+0x2370], R18 ;  /* 0x0023701201007387 */ /* 0x0001e60000100a00 */
[----:B0-----:R-:W2:Y:S01]  /*2dec0*/  LDL.64 R18, [R1+0xa8] ;  /* 0x0000a80001127983 */ /* 0x001ea20000100a00 */
[C---:B----4-:R-:W-:Y:S03]  /*2ded0*/  HMMA.16816.F32 R8, R24.reuse, R14, R8 ;  /* 0x0000000e1808723c */ /* 0x050fe60000001808 */
[----:B--2---:R0:W-:Y:S04]  /*2dee0*/  STL.64 [R1+0x2380], R18 ;  /* 0x0023801201007387 */ /* 0x0041e80000100a00 */
[----:B0-----:R-:W2:Y:S11]  /*2def0*/  LDL.64 R18, [R1+0xb8] ;  /* 0x0000b80001127983 */ /* 0x001eb60000100a00 */
[----:B------:R-:W-:Y:S05]  /*2df00*/  @!UPT UIADD3 URZ, URZ, URZ, URZ ;  /* 0x0000003f3f3ff290 */ /* 0x000fea000fffe03f */
[----:B------:R-:W-:Y:S02]  /*2df10*/  STL.64 [R1+0x730], R8 ;  /* 0x0007300801007387 */ /* 0x000fe40000100a00 */
[----:B------:R0:W-:Y:S02]  /*2df20*/  STL.64 [R1+0x738], R10 ;  /* 0x0007380a01007387 */ /* 0x0001e40000100a00 */
[----:B0-----:R-:W4:Y:S01]  /*2df30*/  LDL.LU.64 R10, [R1+0x2390] ;  /* 0x00239000010a7983 */ /* 0x001f220000300a00 */
[----:B------:R0:W-:Y:S03]  /*2df40*/  STL.64 [R1+0x22c0], R14 ;  /* 0x0022c00e01007387 */ /* 0x0001e60000100a00 */
[----:B0-----:R-:W2:Y:S01]  /*2df50*/  LDL.64 R14, [R1+0x88] ;  /* 0x00008800010e7983 */ /* 0x001ea20000100a00 */
[C---:B----4-:R-:W-:Y:S03]  /*2df60*/  HMMA.16816.F32 R4, R24.reuse, R10, R4 ;  /* 0x0000000a1804723c */ /* 0x050fe60000001804 */
[----:B--2---:R0:W-:Y:S01]  /*2df70*/  STL.64 [R1+0x2378], R14 ;  /* 0x0023780e01007387 */ /* 0x0041e20000100a00 */
[----:B------:R-:W2:Y:S02]  /*2df80*/  LDL.LU R12, [R1+0xbb0] ;  /* 0x000bb000010c7983 */ /* 0x000ea40000300800 */
[----:B------:R-:W2:Y:S01]  /*2df90*/  LDL.LU R13, [R1+0xbb4] ;  /* 0x000bb400010d7983 */ /* 0x000ea20000300800 */
[----:B0-----:R-:W2:Y:S01]  /*2dfa0*/  LDL.LU R14, [R1+0xbb8] ;  /* 0x000bb800010e7983 */ /* 0x001ea20000300800 */
[----:B------:R-:W2:Y:S11]  /*2dfb0*/  LDL.LU R15, [R1+0xbbc] ;  /* 0x000bbc00010f7983 */ /* 0x000eb60000300800 */
[----:B------:R-:W-:Y:S04]  /*2dfc0*/  @!UPT UIADD3 URZ, URZ, URZ, URZ ;  /* 0x0000003f3f3ff290 */ /* 0x000fe8000fffe03f */
[----:B------:R-:W-:Y:S02]  /*2dfd0*/  STL.64 [R1+0x720], R4 ;  /* 0x0007200401007387 */ /* 0x000fe40000100a00 */
[----:B------:R0:W-:Y:S02]  /*2dfe0*/  STL.64 [R1+0x728], R6 ;  /* 0x0007280601007387 */ /* 0x0001e40000100a00 */
[----:B0-----:R-:W3:Y:S01]  /*2dff0*/  LDL.LU.64 R6, [R1+0x2388] ;  /* 0x0023880001067983 */ /* 0x001ee20000300a00 */
[----:B------:R0:W-:Y:S02]  /*2e000*/  STL.64 [R1+0x22f0], R10 ;  /* 0x0022f00a01007387 */ /* 0x0001e40000100a00 */
[----:B------:R-:W4:Y:S02]  /*2e010*/  LDL.LU R8, [R1+0xb90] ;  /* 0x000b900001087983 */ /* 0x000f240000300800 */
[----:B------:R-:W4:Y:S01]  /*2e020*/  LDL.LU R9, [R1+0xb94] ;  /* 0x000b940001097983 */ /* 0x000f220000300800 */
[----:B0-----:R-:W4:Y:S01]  /*2e030*/  LDL.LU R10, [R1+0xb98] ;  /* 0x000b9800010a7983 */ /* 0x001f220000300800 */
[----:B------:R-:W4:Y:S01]  /*2e040*/  LDL.LU R11, [R1+0xb9c] ;  /* 0x000b9c00010b7983 */ /* 0x000f220000300800 */
[----:B---3--:R-:W-:Y:S02]  /*2e050*/  HMMA.16816.F32 R20, R24, R6, R20 ;  /* 0x000000061814723c */ /* 0x008fe40000001814 */
[----:B------:R0:W-:Y:S01]  /*2e060*/  STL [R1+0x228c], R6 ;  /* 0x00228c0601007387 */ /* 0x0001e20000100800 */
[----:B------:R1:W-:Y:S03]  /*2e070*/  STL [R1+0x2288], R7 ;  /* 0x0022880701007387 */ /* 0x0003e60000100800 */
[----:B------:R-:W3:Y:S11]  /*2e080*/  LDSM.16.MT88.4 R24, [R17+0xa180] ;  /* 0x00a180001118783b */ /* 0x000ef60000004200 */
[----:B------:R-:W-:Y:S06]  /*2e090*/  @!UPT UIADD3 URZ, URZ, URZ, URZ ;  /* 0x0000003f3f3ff290 */ /* 0x000fec000fffe03f */
[----:B------:R-:W-:Y:S01]  /*2e0a0*/  STL.64 [R1+0x120], R20 ;  /* 0x0001201401007387 */ /* 0x000fe20000100a00 */
[----:B------:R-:W-:Y:S02]  /*2e0b0*/  STL.64 [R1+0x128], R22 ;  /* 0x0001281601007387 */ /* 0x000fe40000100a00 */
[----:B------:R-:W2:Y:S02]  /*2e0c0*/  LDL.LU R4, [R1+0xbc0] ;  /* 0x000bc00001047983 */ /* 0x000ea40000300800 */
[----:B------:R-:W2:Y:S01]  /*2e0d0*/  LDL.LU R5, [R1+0xbc4] ;  /* 0x000bc40001057983 */ /* 0x000ea20000300800 */
[----:B0-----:R-:W2:Y:S01]  /*2e0e0*/  LDL.LU R6, [R1+0xbc8] ;  /* 0x000bc80001067983 */ /* 0x001ea20000300800 */
[----:B-1----:R-:W2:Y:S03]  /*2e0f0*/  LDL.LU R7, [R1+0xbcc] ;  /* 0x000bcc0001077983 */ /* 0x002ea60000300800 */
[----:B------:R-:W2:Y:S01]  /*2e100*/  LDSM.16.MT88.4 R20, [R17+0xa100] ;  /* 0x00a100001114783b */ /* 0x000ea20000004200 */
[----:B------:R-:W-:-:S03]  /*2e110*/  IMAD.MOV.U32 R3, RZ, RZ, R19 ;  /* 0x000000ffff037224 */ /* 0x000fc600078e0013 */
[----:B---3--:R0:W-:Y:S01]  /*2e120*/  STL.64 [R1+0x2280], R26 ;  /* 0x0022801a01007387 */ /* 0x0081e20000100a00 */
[----:B------:R-:W-:Y:S03]  /*2e130*/  STL.64 [R1+0x2278], R24 ;  /* 0x0022781801007387 */ /* 0x000fe60000100a00 */
[----:B0-----:R-:W3:Y:S01]  /*2e140*/  LDL.64 R26, [R1+0x98] ;  /* 0x00009800011a7983 */ /* 0x001ee20000100a00 */
[C---:B--2---:R-:W-:Y:S11]  /*2e150*/  HMMA.16816.F32 R4, R20.reuse, R18, R4 ;  /* 0x000000121404723c */ /* 0x044ff60000001804 */
[----:B------:R-:W-:Y:S11]  /*2e160*/  @!UPT UIADD3 URZ, URZ, URZ, URZ ;  /* 0x0000003f3f3ff290 */ /* 0x000ff6000fffe03f */
[----:B------:R-:W-:Y:S01]  /*2e170*/  @!UPT UIADD3 URZ, URZ, URZ, URZ ;  /* 0x0000003f3f3ff290 */ /* 0x000fe2000fffe03f */
[----:B------:R0:W-:Y:S01]  /*2e180*/  STL.64 [R1+0xbc0], R4 ;  /* 0x000bc00401007387 */ /* 0x0001e20000100a00 */
[----:B------:R-:W-:Y:S02]  /*2e190*/  STL.64 [R1+0xbc8], R6 ;  /* 0x000bc80601007387 */ /* 0x000fe40000100a00 */
[----:B0-----:R-:W-:Y:S02]  /*2e1a0*/  IMAD.MOV.U32 R4, RZ, RZ, R18 ;  /* 0x000000ffff047224 */ /* 0x001fe400078e0012 */
[----:B------:R-:W2:Y:S01]  /*2e1b0*/  LDL.LU.64 R18, [R1+0x2380] ;  /* 0x0023800001127983 */ /* 0x000ea20000300a00 */
[----:B------:R-:W-:Y:S02]  /*2e1c0*/  STL [R1+0x2294], R3 ;  /* 0x0022940301007387 */ /* 0x000fe40000100800 */
[----:B------:R0:W-:Y:S02]  /*2e1d0*/  STL [R1+0x2290], R4 ;  /* 0x0022900401007387 */ /* 0x0001e40000100800 */
[----:B0-----:R-:W3:Y:S01]  /*2e1e0*/  LDL.LU R4, [R1+0xba0] ;  /* 0x000ba00001047983 */ /* 0x001ee20000300800 */
[----:B------:R-:W3:Y:S02]  /*2e1f0*/  LDL.LU R5, [R1+0xba4] ;  /* 0x000ba40001057983 */ /* 0x000ee40000300800 */
[----:B------:R-:W3:Y:S02]  /*2e200*/  LDL.LU R6, [R1+0xba8] ;  /* 0x000ba80001067983 */ /* 0x000ee40000300800 */
[----:B------:R-:W3:Y:S01]  /*2e210*/  LDL.LU R7, [R1+0xbac] ;  /* 0x000bac0001077983 */ /* 0x000ee20000300800 */
[C---:B--2---:R-:W-:Y:S11]  /*2e220*/  HMMA.16816.F32 R12, R20.reuse, R18, R12 ;  /* 0x00000012140c723c */ /* 0x044ff6000000180c */
[----:B------:R-:W-:Y:S11]  /*2e230*/  @!UPT UIADD3 URZ, URZ, URZ, URZ ;  /* 0x0000003f3f3ff290 */ /* 0x000ff6000fffe03f */
[----:B------:R-:W-:Y:S01]  /*2e240*/  @!UPT UIADD3 URZ, URZ, URZ, URZ ;  /* 0x0000003f3f3ff290 */ /* 0x000fe2000fffe03f */
[----:B------:R-:W-:Y:S01]  /*2e250*/  STL.64 [R1+0xbb0], R12 ;  /* 0x000bb00c01007387 */ /* 0x000fe20000100a00 */
[----:B------:R0:W-:Y:S03]  /*2e260*/  STL.64 [R1+0xbb8], R14 ;  /* 0x000bb80e01007387 */ /* 0x0001e60000100a00 */
[----:B0-----:R-:W4:Y:S01]  /*2e270*/  LDL.LU.64 R14, [R1+0x2378] ;  /* 0x00237800010e7983 */ /* 0x001f220000300a00 */
[----:B------:R-:W-:Y:S02]  /*2e280*/  IMAD.MOV.U32 R2, RZ, RZ, R18 ;  /* 0x000000ffff027224 */ /* 0x000fe400078e0012 */
[----:B------:R-:W-:Y:S02]  /*2e290*/  IMAD.MOV.U32 R0, RZ, RZ, R19 ;  /* 0x000000ffff007224 */ /* 0x000fe400078e0013 */
[----:B------:R-:W2:Y:S01]  /*2e2a0*/  LDL.LU.64 R18, [R1+0x2370] ;  /* 0x0023700001127983 */ /* 0x000ea20000300a00 */
[----:B---3--:R-:W-:Y:S02]  /*2e2b0*/  HMMA.16816.F32 R4, R20, R26, R4 ;  /* 0x0000001a1404723c */ /* 0x008fe40000001804 */
[----:B------:R-:W-:Y:S02]  /*2e2c0*/  STL [R1+0x229c], R0 ;  /* 0x00229c0001007387 */ /* 0x000fe40000100800 */
[----:B------:R-:W-:Y:S11]  /*2e2d0*/  STL [R1+0x2298], R2 ;  /* 0x0022980201007387 */ /* 0x000ff60000100800 */
[----:B------:R-:W-:Y:S08]  /*2e2e0*/  @!UPT UIADD3 URZ, URZ, URZ, URZ ;  /* 0x0000003f3f3ff290 */ /* 0x000ff0000fffe03f */
[----:B------:R0:W-:Y:S01]  /*2e2f0*/  STL.64 [R1+0xba0], R4 ;  /* 0x000ba00401007387 */ /* 0x0001e20000100a00 */
[----:B------:R-:W-:Y:S02]  /*2e300*/  STL.64 [R1+0xba8], R6 ;  /* 0x000ba80601007387 */ /* 0x000fe40000100a00 */
[----:B0-----:R-:W-:-:S05]  /*2e310*/  IMAD.MOV.U32 R5, RZ, RZ, R27 ;  /* 0x000000ffff057224 */ /* 0x001fca00078e001b */
[----:B------:R4:W-:Y:S01]  /*2e320*/  STL [R1+0x22a4], R5 ;  /* 0x0022a40501007387 */ /* 0x0009e20000100800 */
[----:B------:R-:W-:-:S05]  /*2e330*/  IMAD.MOV.U32 R16, RZ, RZ, R26 ;  /* 0x000000ffff107224 */ /* 0x000fca00078e001a */
[----:B------:R0:W-:Y:S01]  /*2e340*/  STL [R1+0x22a0], R16 ;  /* 0x0022a01001007387 */ /* 0x0001e20000100800 */
[C---:B----4-:R-:W-:Y:S01]  /*2e350*/  HMMA.16816.F32 R4, R20.reuse, R14, R8 ;  /* 0x0000000e1404723c */ /* 0x050fe20000001808 */
[----:B------:R-:W-:Y:S02]  /*2e360*/  IMAD.MOV.U32 R17, RZ, RZ, R15 ;  /* 0x000000ffff117224 */ /* 0x000fe400078e000f */
[----:B------:R-:W-:Y:S11]  /*2e370*/  IMAD.MOV.U32 R24, RZ, RZ, R14 ;  /* 0x000000ffff187224 */ /* 0x000ff600078e000e */
[----:B------:R-:W-:Y:S09]  /*2e380*/  @!UPT UIADD3 URZ, URZ, URZ, URZ ;  /* 0x0000003f3f3ff290 */ /* 0x000ff2000fffe03f */
[----:B------:R-:W-:Y:S01]  /*2e390*/  STL.64 [R1+0xb90], R4 ;  /* 0x000b900401007387 */ /* 0x000fe20000100a00 */
[----:B------:R-:W-:Y:S02]  /*2e3a0*/  STL.64 [R1+0xb98], R6 ;  /* 0x000b980601007387 */ /* 0x000fe40000100a00 */
[----:B--2---:R-:W-:Y:S02]  /*2e3b0*/  STL.64 [R1+0x2310], R18 ;  /* 0x0023101201007387 */ /* 0x004fe40000100a00 */
[----:B------:R1:W-:Y:S01]  /*2e3c0*/  STL [R1+0x2308], R17 ;  /* 0x0023081101007387 */ /* 0x0003e20000100800 */
[----:B------:R-:W2:Y:S01]  /*2e3d0*/  LDL.LU R12, [R1+0xb00] ;  /* 0x000b0000010c7983 */ /* 0x000ea20000300800 */
[----:B------:R-:W2:Y:S02]  /*2e3e0*/  LDL.LU R13, [R1+0xb04] ;  /* 0x000b0400010d7983 */ /* 0x000ea40000300800 */
[----:B------:R-:W3:Y:S02]  /*2e3f0*/  LDL.LU R14, [R1+0xb08] ;  /* 0x000b0800010e7983 */ /* 0x000ee40000300800 */
[----:B------:R-:W3:Y:S01]  /*2e400*/  LDL.LU R15, [R1+0xb0c] ;  /* 0x000b0c00010f7983 */ /* 0x000ee20000300800 */
[----:B------:R-:W4:Y:S01]  /*2e410*/  LDL.LU R8, [R1+0xb20] ;  /* 0x000b200001087983 */ /* 0x000f220000300800 */
[----:B------:R-:W4:Y:S02]  /*2e420*/  LDL.LU R9, [R1+0xb24] ;  /* 0x000b240001097983 */ /* 0x000f240000300800 */
[----:B------:R-:W2:Y:S02]  /*2e430*/  LDL.LU R10, [R1+0xb28] ;  /* 0x000b2800010a7983 */ /* 0x000ea40000300800 */
[----:B------:R-:W2:Y:S01]  /*2e440*/  LDL.LU R11, [R1+0xb2c] ;  /* 0x000b2c00010b7983 */ /* 0x000ea20000300800 */
[----:B0-----:R-:W2:Y:S01]  /*2e450*/  LDL.LU R16, [R1+0xb30] ;  /* 0x000b300001107983 */ /* 0x001ea20000300800 */
[----:B-1----:R-:W2:Y:S02]  /*2e460*/  LDL.LU R17, [R1+0xb34] ;  /* 0x000b340001117983 */ /* 0x002ea40000300800 */
[----:B------:R-:W2:Y:S02]  /*2e470*/  LDL.LU R18, [R1+0xb38] ;  /* 0x000b380001127983 */ /* 0x000ea40000300800 */
[----:B------:R-:W2:Y:S01]  /*2e480*/  LDL.LU R19, [R1+0xb3c] ;  /* 0x000b3c0001137983 */ /* 0x000ea20000300800 */
[----:B------:R-:W2:Y:S01]  /*2e490*/  LDL.LU R4, [R1+0xb60] ;  /* 0x000b600001047983 */ /* 0x000ea20000300800 */
[----:B------:R-:W2:Y:S02]  /*2e4a0*/  LDL.LU R5, [R1+0xb64] ;  /* 0x000b640001057983 */ /* 0x000ea40000300800 */
[----:B------:R-:W2:Y:S02]  /*2e4b0*/  LDL.LU R6, [R1+0xb68] ;  /* 0x000b680001067983 */ /* 0x000ea40000300800 */
[----:B------:R-:W2:Y:S02]  /*2e4c0*/  LDL.LU R7, [R1+0xb6c] ;  /* 0x000b6c0001077983 */ /* 0x000ea40000300800 */
[----:B--2---:R0:W-:Y:S01]  /*2e4d0*/  STL.64 [R1+0x2358], R6 ;  /* 0x0023580601007387 */ /* 0x0041e20000100a00 */
[----:B------:R-:W-:Y:S03]  /*2e4e0*/  STL.64 [R1+0x2350], R4 ;  /* 0x0023500401007387 */ /* 0x000fe60000100a00 */
[----:B0-----:R-:W2:Y:S04]  /*2e4f0*/  LDL.64 R6, [R1+0x68] ;  /* 0x0000680001067983 */ /* 0x001ea80000100a00 */
[----:B--2---:R0:W-:Y:S04]  /*2e500*/  STL.64 [R1+0x2368], R6 ;  /* 0x0023680601007387 */ /* 0x0041e80000100a00 */
[----:B0-----:R-:W2:Y:S01]  /*2e510*/  LDL.64 R6, [R1+0x78] ;  /* 0x0000780001067983 */ /* 0x001ea20000100a00 */
[----:B------:R0:W-:Y:S02]  /*2e520*/  STL.64 [R1+0x2320], R18 ;  /* 0x0023201201007387 */ /* 0x0001e40000100a00 */
[----:B------:R-:W-:Y:S01]  /*2e530*/  STL.64 [R1+0x2318], R16 ;  /* 0x0023181001007387 */ /* 0x000fe20000100a00 */
[----:B0-----:R-:W2:Y:S04]  /*2e540*/  LDL.64 R18, [R1+0x38] ;  /* 0x0000380001127983 */ /* 0x001ea80000100a00 */
[----:B--2---:R0:W-:Y:S04]  /*2e550*/  STL.64 [R1+0x2330], R18 ;  /* 0x0023301201007387 */ /* 0x0041e80000100a00 */
[----:B0-----:R-:W2:Y:S04]  /*2e560*/  LDL.64 R18, [R1+0x48] ;  /* 0x0000480001127983 */ /* 0x001ea80000100a00 */
[----:B--2---:R0:W-:Y:S04]  /*2e570*/  STL.64 [R1+0x2348], R18 ;  /* 0x0023481201007387 */ /* 0x0041e80000100a00 */
[----:B0-----:R-:W2:Y:S04]  /*2e580*/  LDL.64 R18, [R1+0x58] ;  /* 0x0000580001127983 */ /* 0x001ea80000100a00 */
[----:B--2---:R0:W-:Y:S01]  /*2e590*/  STL.64 [R1+0x2360], R18 ;  /* 0x0023601201007387 */ /* 0x0041e20000100a00 */
[----:B------:R-:W2:Y:S02]  /*2e5a0*/  LDL.LU R16, [R1+0xb70] ;  /* 0x000b700001107983 */ /* 0x000ea40000300800 */
[----:B------:R-:W2:Y:S01]  /*2e5b0*/  LDL.LU R17, [R1+0xb74] ;  /* 0x000b740001117983 */ /* 0x000ea20000300800 */
[----:B0-----:R-:W2:Y:S01]  /*2e5c0*/  LDL.LU R18, [R1+0xb78] ;  /* 0x000b780001127983 */ /* 0x001ea20000300800 */
[----:B------:R-:W2:Y:S02]  /*2e5d0*/  LDL.LU R19, [R1+0xb7c] ;  /* 0x000b7c0001137983 */ /* 0x000ea40000300800 */
[----:B------:R0:W-:Y:S02]  /*2e5e0*/  STL.64 [R1+0x2300], R10 ;  /* 0x0023000a01007387 */ /* 0x0001e40000100a00 */
[----:B----4-:R1:W-:Y:S01]  /*2e5f0*/  STL.64 [R1+0x22f8], R8 ;  /* 0x0022f80801007387 */ /* 0x0103e20000100a00 */
[----:B0-----:R-:W4:Y:S04]  /*2e600*/  LDL.64 R10, [R1+0x28] ;  /* 0x00002800010a7983 */ /* 0x001f280000100a00 */
[----:B----4-:R0:W-:Y:S01]  /*2e610*/  STL.64 [R1+0x2328], R10 ;  /* 0x0023280a01007387 */ /* 0x0101e20000100a00 */
[----:B-1----:R-:W4:Y:S02]  /*2e620*/  LDL.LU R8, [R1+0xb40] ;  /* 0x000b400001087983 */ /* 0x002f240000300800 */
[----:B------:R-:W4:Y:S01]  /*2e630*/  LDL.LU R9, [R1+0xb44] ;  /* 0x000b440001097983 */ /* 0x000f220000300800 */
[----:B0-----:R-:W2:Y:S01]  /*2e640*/  LDL.LU R10, [R1+0xb48] ;  /* 0x000b4800010a7983 */ /* 0x001ea20000300800 */
[----:B------:R-:W2:Y:S03]  /*2e650*/  LDL.LU R11, [R1+0xb4c] ;  /* 0x000b4c00010b7983 */ /* 0x000ea60000300800 */
[----:B--2---:R-:W-:Y:S01]  /*2e660*/  STL.64 [R1+0x2340], R10 ;  /* 0x0023400a01007387 */ /* 0x004fe20000100a00 */
[----:B----4-:R0:W-:Y:S03]  /*2e670*/  STL.64 [R1+0x2338], R8 ;  /* 0x0023380801007387 */ /* 0x0101e60000100a00 */
[----:B0-----:R-:W2:Y:S01]  /*2e680*/  LDL.LU R8, [R1+0xb50] ;  /* 0x000b500001087983 */ /* 0x001ea20000300800 */
[----:B------:R-:W2:Y:S02]  /*2e690*/  LDL.LU R9, [R1+0xb54] ;  /* 0x000b540001097983 */ /* 0x000ea40000300800 */
[----:B------:R-:W2:Y:S02]  /*2e6a0*/  LDL.LU R10, [R1+0xb58] ;  /* 0x000b5800010a7983 */ /* 0x000ea40000300800 */
[----:B------:R-:W2:Y:S01]  /*2e6b0*/  LDL.LU R11, [R1+0xb5c] ;  /* 0x000b5c00010b7983 */ /* 0x000ea20000300800 */
[----:B---3--:R0:W-:Y:S01]  /*2e6c0*/  STL.64 [R1+0x22d0], R14 ;  /* 0x0022d00e01007387 */ /* 0x0081e20000100a00 */
[----:B------:R-:W-:Y:S03]  /*2e6d0*/  STL.64 [R1+0x22c8], R12 ;  /* 0x0022c80c01007387 */ /* 0x000fe60000100a00 */
[----:B0-----:R-:W3:Y:S04]  /*2e6e0*/  LDL.64 R14, [R1+0x8] ;  /* 0x00000800010e7983 */ /* 0x001ee80000100a00 */
[----:B---3--:R0:W-:Y:S04]  /*2e6f0*/  STL.64 [R1+0x22e8], R14 ;  /* 0x0022e80e01007387 */ /* 0x0081e80000100a00 */
[----:B0-----:R-:W3:Y:S01]  /*2e700*/  LDL.64 R14, [R1+0x18] ;  /* 0x00001800010e7983 */ /* 0x001ee20000100a00 */
[----:B------:R0:W-:Y:S03]  /*2e710*/  STL [R1+0x22a8], R24 ;  /* 0x0022a81801007387 */ /* 0x0001e60000100800 */
        /* <DEDUP_REMOVED lines=8> */
[----:B------:R1:W-:Y:S02]  /*2e7a0*/  STL.64 [R1+0xb88], R26 ;  /* 0x000b881a01007387 */ /* 0x0003e40000100a00 */
[----:B0-----:R-:W-:Y:S02]  /*2e7b0*/  IMAD.MOV.U32 R25, RZ, RZ, R7 ;  /* 0x000000ffff197224 */ /* 0x001fe400078e0007 */
[----:B-1----:R-:W-:Y:S02]  /*2e7c0*/  IMAD.MOV.U32 R26, RZ, RZ, R6 ;  /* 0x000000ffff1a7224 */ /* 0x002fe400078e0006 */
[----:B------:R-:W4:Y:S02]  /*2e7d0*/  LDL.LU.64 R6, [R1+0x2368] ;  /* 0x0023680001067983 */ /* 0x000f240000300a00 */
[----:B----4-:R-:W-:Y:S01]  /*2e7e0*/  HMMA.16816.F32 R16, R20, R6, R16 ;  /* 0x000000061410723c */ /* 0x010fe20000001810 */
[----:B------:R-:W-:-:S02]  /*2e7f0*/  IMAD.MOV.U32 R28, RZ, RZ, R6 ;  /* 0x000000ffff1c7224 */ /* 0x000fc400078e0006 */
[----:B------:R-:W-:Y:S11]  /*2e800*/  IMAD.MOV.U32 R27, RZ, RZ, R7 ;  /* 0x000000ffff1b7224 */ /* 0x000ff600078e0007 */
[----:B------:R-:W-:Y:S09]  /*2e810*/  @!UPT UIADD3 URZ, URZ, URZ, URZ ;  /* 0x0000003f3f3ff290 */ /* 0x000ff2000fffe03f */
[----:B------:R-:W-:Y:S01]  /*2e820*/  STL.64 [R1+0xb70], R16 ;  /* 0x000b701001007387 */ /* 0x000fe20000100a00 */
[----:B------:R0:W-:Y:S03]  /*2e830*/  STL.64 [R1+0xb78], R18 ;  /* 0x000b781201007387 */ /* 0x0001e60000100a00 */
[----:B0-----:R-:W4:Y:S01]  /*2e840*/  LDL.LU.64 R18, [R1+0x2360] ;  /* 0x0023600001127983 */ /* 0x001f220000300a00 */
[----:B------:R-:W4:Y:S02]  /*2e850*/  LDL.LU.64 R6, [R1+0x2358] ;  /* 0x0023580001067983 */ /* 0x000f240000300a00 */
[----:B------:R-:W4:Y:S02]  /*2e860*/  LDL.LU.64 R4, [R1+0x2350] ;  /* 0x0023500001047983 */ /* 0x000f240000300a00 */
[----:B------:R-:W-:Y:S01]  /*2e870*/  STL.64 [R1+0x22e0], R26 ;  /* 0x0022e01a01007387 */ /* 0x000fe20000100a00 */
[----:B------:R0:W-:Y:S01]  /*2e880*/  STL [R1+0x22d8], R25 ;  /* 0x0022d81901007387 */ /* 0x0001e20000100800 */
[----:B------:R-:W2:Y:S03]  /*2e890*/  LDL.LU R24, [R1+0xb10] ;  /* 0x000b100001187983 */ /* 0x000ea60000300800 */
[----:B0-----:R-:W2:Y:S01]  /*2e8a0*/  LDL.LU R25, [R1+0xb14] ;  /* 0x000b140001197983 */ /* 0x001ea20000300800 */
[----:B------:R-:W2:Y:S02]  /*2e8b0*/  LDL.LU R26, [R1+0xb18] ;  /* 0x000b1800011a7983 */ /* 0x000ea40000300800 */
[----:B------:R-:W2:Y:S01]  /*2e8c0*/  LDL.LU R27, [R1+0xb1c] ;  /* 0x000b1c00011b7983 */ /* 0x000ea20000300800 */
        /* <DEDUP_REMOVED lines=32> */
[----:B------:R-:W4:Y:S02]  /*2ead0*/  LDL.LU R17, [R1+0x2308] ;  /* 0x0023080001117983 */ /* 0x000f240000300800 */
[----:B------:R-:W3:Y:S02]  /*2eae0*/  LDL.LU.64 R10, [R1+0x2300] ;  /* 0x00230000010a7983 */ /* 0x000ee40000300a00 */
[----:B------:R-:W3:Y:S02]  /*2eaf0*/  LDL.LU.64 R8, [R1+0x22f8] ;  /* 0x0022f80001087983 */ /* 0x000ee40000300a00 */
        /* <DEDUP_REMOVED lines=10> */
[----:B---3--:R-:W-:Y:S01]  /*2eba0*/  STL.64 [R1+0x22b8], R10 ;  /* 0x0022b80a01007387 */ /* 0x008fe20000100a00 */
[----:B------:R0:W-:Y:S02]  /*2ebb0*/  STL.64 [R1+0x22b0], R8 ;  /* 0x0022b00801007387 */ /* 0x0001e40000100a00 */
[----:B------:R-:W-:Y:S01]  /*2ebc0*/  IMAD.MOV.U32 R5, RZ, RZ, R15 ;  /* 0x000000ffff057224 */ /* 0x000fe200078e000f */
[----:B0-----:R-:W2:Y:S01]  /*2ebd0*/  LDL.LU R8, [R1+0xaf0] ;  /* 0x000af00001087983 */ /* 0x001ea20000300800 */
[----:B------:R-:W2:Y:S02]  /*2ebe0*/  LDL.LU R9, [R1+0xaf4] ;  /* 0x000af40001097983 */ /* 0x000ea40000300800 */
[----:B------:R-:W2:Y:S02]  /*2ebf0*/  LDL.LU R10, [R1+0xaf8] ;  /* 0x000af800010a7983 */ /* 0x000ea40000300800 */
[----:B------:R-:W2:Y:S11]  /*2ec00*/  LDL.LU R11, [R1+0xafc] ;  /* 0x000afc00010b7983 */ /* 0x000eb60000300800 */
[----:B------:R-:W-:Y:S02]  /*2ec10*/  @!UPT UIADD3 URZ, URZ, URZ, URZ ;  /* 0x0000003f3f3ff290 */ /* 0x000fe4000fffe03f */
[----:B------:R0:W-:Y:S01]  /*2ec20*/  STL.64 [R1+0xb10], R24 ;  /* 0x000b101801007387 */ /* 0x0001e20000100a00 */
[----:B------:R1:W-:Y:S02]  /*2ec30*/  STL.64 [R1+0xb18], R26 ;  /* 0x000b181a01007387 */ /* 0x0003e40000100a00 */
[----:B0-----:R-:W-:Y:S01]  /*2ec40*/  IMAD.MOV.U32 R24, RZ, RZ, R14 ;  /* 0x000000ffff187224 */ /* 0x001fe200078e000e */
[----:B-1----:R-:W3:Y:S01]  /*2ec50*/  LDL.LU.64 R26, [R1+0x22e0] ;  /* 0x0022e000011a7983 */ /* 0x002ee20000300a00 */
[----:B------:R-:W2:Y:S02]  /*2ec60*/  LDL.LU R25, [R1+0x22d8] ;  /* 0x0022d80001197983 */ /* 0x000ea40000300800 */
[----:B------:R-:W2:Y:S02]  /*2ec70*/  LDL.LU.64 R14, [R1+0x22d0] ;  /* 0x0022d000010e7983 */ /* 0x000ea40000300a00 */
[----:B------:R-:W2:Y:S02]  /*2ec80*/  LDL.LU.64 R12, [R1+0x22c8] ;  /* 0x0022c800010c7983 */ /* 0x000ea40000300a00 */
[C---:B--2---:R-:W-:Y:S11]  /*2ec90*/  HMMA.16816.F32 R12, R20.reuse, R18, R12 ;  /* 0x00000012140c723c */ /* 0x044ff6000000180c */
[----:B------:R-:W-:Y:S11]  /*2eca0*/  @!UPT UIADD3 URZ, URZ, URZ, URZ ;  /* 0x0000003f3f3ff290 */ /* 0x000ff6000fffe03f */
[----:B------:R-:W-:Y:S01]  /*2ecb0*/  @!UPT UIADD3 URZ, URZ, URZ, URZ ;  /* 0x0000003f3f3ff290 */ /* 0x000fe2000fffe03f */
[----:B------:R-:W-:Y:S01]  /*2ecc0*/  STL.64 [R1+0xb00], R12 ;  /* 0x000b000c01007387 */ /* 0x000fe20000100a00 */
[----:B------:R0:W-:Y:S03]  /*2ecd0*/  STL.64 [R1+0xb08], R14 ;  /* 0x000b080e01007387 */ /* 0x0001e60000100a00 */
[----:B0-----:R-:W2:Y:S01]  /*2ece0*/  LDL.LU.64 R14, [R1+0x22c0] ;  /* 0x0022c000010e7983 */ /* 0x001ea20000300a00 */
[----:B------:R-:W-:Y:S01]  /*2ecf0*/  STL.64 [R1+0x21f8], R18 ;  /* 0x0021f81201007387 */ /* 0x000fe20000100a00 */
[C---:B--2---:R-:W-:Y:S11]  /*2ed00*/  HMMA.16816.F32 R8, R20.reuse, R14, R8 ;  /* 0x0000000e1408723c */ /* 0x044ff60000001808 */
[----:B------:R-:W-:Y:S11]  /*2ed10*/  @!UPT UIADD3 URZ, URZ, URZ, URZ ;  /* 0x0000003f3f3ff290 */ /* 0x000ff6000fffe03f */
[----:B------:R-:W-:Y:S01]  /*2ed20*/  @!UPT UIADD3 URZ, URZ, URZ, URZ ;  /* 0x0000003f3f3ff290 */ /* 0x000fe2000fffe03f */
[----:B------:R-:W-:Y:S01]  /*2ed30*/  STL.64 [R1+0xaf0], R8 ;  /* 0x000af00801007387 */ /* 0x000fe20000100a00 */
[----:B------:R0:W-:Y:S03]  /*2ed40*/  STL.64 [R1+0xaf8], R10 ;  /* 0x000af80a01007387 */ /* 0x0001e60000100a00 */
[----:B0-----:R-:W2:Y:S01]  /*2ed50*/  LDL.LU.64 R10, [R1+0x22b8] ;  /* 0x0022b800010a7983 */ /* 0x001ea20000300a00 */
[----:B------:R-:W2:Y:S02]  /*2ed60*/  LDL.LU.64 R8, [R1+0x22b0] ;  /* 0x0022b00001087983 */ /* 0x000ea40000300a00 */
        /* <DEDUP_REMOVED lines=23> */
[----:B------:R-:W-:Y:S01]  /*2eee0*/  STL.64 [R1+0x2198], R14 ;  /* 0x0021980e01007387 */ /* 0x000fe20000100a00 */
[----:B------:R0:W-:Y:S02]  /*2eef0*/  STL.64 [R1+0x2150], R10 ;  /* 0x0021500a01007387 */ /* 0x0001e40000100a00 */
[----:B------:R-:W2:Y:S02]  /*2ef00*/  LDL.LU R8, [R1+0x330] ;  /* 0x0003300001087983 */ /* 0x000ea40000300800 */
[----:B------:R-:W2:Y:S01]  /*2ef10*/  LDL.LU R9, [R1+0x334] ;  /* 0x0003340001097983 */ /* 0x000ea20000300800 */
[----:B0-----:R-:W2:Y:S01]  /*2ef20*/  LDL.LU R10, [R1+0x338] ;  /* 0x00033800010a7983 */ /* 0x001ea20000300800 */
[----:B------:R-:W2:Y:S02]  /*2ef30*/  LDL.LU R11, [R1+0x33c] ;  /* 0x00033c00010b7983 */ /* 0x000ea40000300800 */
[----:B------:R-:W-:Y:S02]  /*2ef40*/  IMAD.MOV.U32 R14, RZ, RZ, R16 ;  /* 0x000000ffff0e7224 */ /* 0x000fe400078e0010 */
        /* <DEDUP_REMOVED lines=23> */
[----:B------:R-:W4:Y:S01]  /*2f0c0*/  LDL.LU R4, [R1+0x2290] ;  /* 0x0022900001047983 */ /* 0x000f220000300800 */
[----:B------:R-:W4:Y:S03]  /*2f0d0*/  LDL.LU R6, [R1+0x228c] ;  /* 0x00228c0001067983 */ /* 0x000f260000300800 */
[----:B------:R0:W-:Y:S01]  /*2f0e0*/  STL.64 [R1+0x21e0], R14 ;  /* 0x0021e00e01007387 */ /* 0x0001e20000100a00 */
[----:B------:R-:W-:Y:S02]  /*2f0f0*/  IMAD.MOV.U32 R18, RZ, RZ, R28 ;  /* 0x000000ffff127224 */ /* 0x000fe400078e001c */
[----:B---3--:R-:W-:Y:S02]  /*2f100*/  IMAD.MOV.U32 R19, RZ, RZ, R27 ;  /* 0x000000ffff137224 */ /* 0x008fe400078e001b */
[----:B0-----:R-:W-:-:S02]  /*2f110*/  IMAD.MOV.U32 R14, RZ, RZ, R7 ;  /* 0x000000ffff0e7224 */ /* 0x001fc400078e0007 */
[----:B------:R-:W-:Y:S01]  /*2f120*/  IMAD.MOV.U32 R15, RZ, RZ, R29 ;  /* 0x000000ffff0f7224 */ /* 0x000fe200078e001d */
[----:B------:R-:W3:Y:S04]  /*2f130*/  LDL.LU R7, [R1+0x2288] ;  /* 0x0022880001077983 */ /* 0x000ee80000300800 */
[----:B------:R-:W-:Y:S04]  /*2f140*/  STL.64 [R1+0x2200], R14 ;  /* 0x0022000e01007387 */ /* 0x000fe80000100a00 */
        /* <DEDUP_REMOVED lines=8> */
[----:B------:R-:W2:Y:S02]  /*2f1d0*/  LDL.LU R13, [R1+0x3b4] ;  /* 0x0003b400010d7983 */ /* 0x000ea40000300800 */
[----:B------:R-:W2:Y:S01]  /*2f1e0*/  LDL.LU R14, [R1+0x3b8] ;  /* 0x0003b800010e7983 */ /* 0x000ea20000300800 */
[----:B------:R-:W2:Y:S01]  /*2f1f0*/  LDL.LU R15, [R1+0x3bc] ;  /* 0x0003bc00010f7983 */ /* 0x000ea20000300800 */
[----:B0-----:R-:W-:-:S02]  /*2f200*/  IMAD.MOV.U32 R18, RZ, RZ, R26 ;  /* 0x000000ffff127224 */ /* 0x001fc400078e001a */
[----:B------:R-:W-:Y:S01]  /*2f210*/  IMAD.MOV.U32 R19, RZ, RZ, R25 ;  /* 0x000000ffff137224 */ /* 0x000fe200078e0019 */
[----:B--2---:R-:W-:Y:S01]  /*2f220*/  STL.64 [R1+0x2218], R14 ;  /* 0x0022180e01007387 */ /* 0x004fe20000100a00 */
[----:B------:R0:W-:Y:S03]  /*2f230*/  STL.64 [R1+0x2210], R12 ;  /* 0x0022100c01007387 */ /* 0x0001e60000100a00 */
[----:B------:R1:W-:Y:S01]  /*2f240*/  STL.64 [R1+0x2220], R18 ;  /* 0x0022201201007387 */ /* 0x0003e20000100a00 */
[----:B0-----:R-:W2:Y:S01]  /*2f250*/  LDL.LU R12, [R1+0x3c0] ;  /* 0x0003c000010c7983 */ /* 0x001ea20000300800 */
[----:B------:R-:W2:Y:S02]  /*2f260*/  LDL.LU R13, [R1+0x3c4] ;  /* 0x0003c400010d7983 */ /* 0x000ea40000300800 */
[----:B------:R-:W2:Y:S02]  /*2f270*/  LDL.LU R14, [R1+0x3c8] ;  /* 0x0003c800010e7983 */ /* 0x000ea40000300800 */
[----:B------:R-:W2:Y:S02]  /*2f280*/  LDL.LU R15, [R1+0x3cc] ;  /* 0x0003cc00010f7983 */ /* 0x000ea40000300800 */
[----:B-1----:R-:W-:-:S02]  /*2f290*/  IMAD.MOV.U32 R18, RZ, RZ, R24 ;  /* 0x000000ffff127224 */ /* 0x002fc400078e0018 */
[----:B----4-:R-:W-:Y:S01]  /*2f2a0*/  IMAD.MOV.U32 R19, RZ, RZ, R17 ;  /* 0x000000ffff137224 */ /* 0x010fe200078e0011 */
[----:B--2---:R-:W-:Y:S01]  /*2f2b0*/  STL.64 [R1+0x2230], R14 ;  /* 0x0022300e01007387 */ /* 0x004fe20000100a00 */
[----:B------:R0:W-:Y:S03]  /*2f2c0*/  STL.64 [R1+0x2228], R12 ;  /* 0x0022280c01007387 */ /* 0x0001e60000100a00 */
[----:B------:R1:W-:Y:S01]  /*2f2d0*/  STL.64 [R1+0x2238], R18 ;  /* 0x0022381201007387 */ /* 0x0003e20000100a00 */
[----:B0-----:R-:W2:Y:S01]  /*2f2e0*/  LDL.LU R12, [R1+0x3d0] ;  /* 0x0003d000010c7983 */ /* 0x001ea20000300800 */
[----:B------:R-:W2:Y:S02]  /*2f2f0*/  LDL.LU R13, [R1+0x3d4] ;  /* 0x0003d400010d7983 */ /* 0x000ea40000300800 */
[----:B------:R-:W4:Y:S02]  /*2f300*/  LDL.LU R14, [R1+0x3d8] ;  /* 0x0003d800010e7983 */ /* 0x000f240000300800 */
[----:B------:R-:W4:Y:S02]  /*2f310*/  LDL.LU R15, [R1+0x3dc] ;  /* 0x0003dc00010f7983 */ /* 0x000f240000300800 */
[----:B-1----:R-:W-:-:S02]  /*2f320*/  IMAD.MOV.U32 R18, RZ, RZ, R16 ;  /* 0x000000ffff127224 */ /* 0x002fc400078e0010 */
[----:B------:R-:W-:Y:S01]  /*2f330*/  IMAD.MOV.U32 R19, RZ, RZ, R5 ;  /* 0x000000ffff137224 */ /* 0x000fe200078e0005 */
[----:B----4-:R-:W-:Y:S01]  /*2f340*/  STL.64 [R1+0x2248], R14 ;  /* 0x0022480e01007387 */ /* 0x010fe20000100a00 */
[----:B--2---:R-:W-:Y:S03]  /*2f350*/  STL.64 [R1+0x2240], R12 ;  /* 0x0022400c01007387 */ /* 0x004fe60000100a00 */
[----:B------:R0:W-:Y:S02]  /*2f360*/  STL.64 [R1+0x2250], R18 ;  /* 0x0022501201007387 */ /* 0x0001e40000100a00 */
[----:B------:R-:W2:Y:S01]  /*2f370*/  LDL.LU R16, [R1+0x3f0] ;  /* 0x0003f00001107983 */ /* 0x000ea20000300800 */
[----:B------:R-:W2:Y:S04]  /*2f380*/  LDL.LU R17, [R1+0x3f4] ;  /* 0x0003f40001117983 */ /* 0x000ea80000300800 */
[----:B0-----:R-:W4:Y:S01]  /*2f390*/  LDL.LU R18, [R1+0x3f8] ;  /* 0x0003f80001127983 */ /* 0x001f220000300800 */
[----:B------:R-:W4:Y:S02]  /*2f3a0*/  LDL.LU R19, [R1+0x3fc] ;  /* 0x0003fc0001137983 */ /* 0x000f240000300800 */
[----:B------:R-:W3:Y:S02]  /*2f3b0*/  LDL.LU R24, [R1+0x520] ;  /* 0x0005200001187983 */ /* 0x000ee40000300800 */
[----:B------:R-:W3:Y:S01]  /*2f3c0*/  LDL.LU R25, [R1+0x524] ;  /* 0x0005240001197983 */ /* 0x000ee20000300800 */
[----:B------:R-:W3:Y:S01]  /*2f3d0*/  LDL.LU R26, [R1+0x528] ;  /* 0x00052800011a7983 */ /* 0x000ee20000300800 */
[----:B------:R-:W3:Y:S03]  /*2f3e0*/  LDL.LU R27, [R1+0x52c] ;  /* 0x00052c00011b7983 */ /* 0x000ee60000300800 */
[----:B----4-:R-:W-:Y:S01]  /*2f3f0*/  STL.64 [R1+0x2260], R18 ;  /* 0x0022601201007387 */ /* 0x010fe20000100a00 */
[----:B--2---:R-:W-:Y:S02]  /*2f400*/  STL.64 [R1+0x2258], R16 ;  /* 0x0022581001007387 */ /* 0x004fe40000100a00 */
[----:B------:R-:W2:Y:S02]  /*2f410*/  LDL.LU R12, [R1+0x3e0] ;  /* 0x0003e000010c7983 */ /* 0x000ea40000300800 */
[----:B------:R-:W2:Y:S01]  /*2f420*/  LDL.LU R13, [R1+0x3e4] ;  /* 0x0003e400010d7983 */ /* 0x000ea20000300800 */
[----:B------:R-:W4:Y:S01]  /*2f430*/  LDL.LU R14, [R1+0x3e8] ;  /* 0x0003e800010e7983 */ /* 0x000f220000300800 */
[----:B------:R-:W4:Y:S03]  /*2f440*/  LDL.LU R15, [R1+0x3ec] ;  /* 0x0003ec00010f7983 */ /* 0x000f260000300800 */
[----:B----4-:R-:W-:Y:S01]  /*2f450*/  STL.64 [R1+0x2270], R14 ;  /* 0x0022700e01007387 */ /* 0x010fe20000100a00 */
[----:B--2---:R0:W-:Y:S03]  /*2f460*/  STL.64 [R1+0x2268], R12 ;  /* 0x0022680c01007387 */ /* 0x0041e60000100a00 */
[----:B0-----:R-:W2:Y:S01]  /*2f470*/  LDL.LU R12, [R1+0x400] ;  /* 0x00040000010c7983 */ /* 0x001ea20000300800 */
[----:B------:R-:W2:Y:S02]  /*2f480*/  LDL.LU R13, [R1+0x404] ;  /* 0x00040400010d7983 */ /* 0x000ea40000300800 */
[----:B------:R-:W2:Y:S02]  /*2f490*/  LDL.LU R14, [R1+0x408] ;  /* 0x00040800010e7983 */ /* 0x000ea40000300800 */
[----:B------:R-:W2:Y:S01]  /*2f4a0*/  LDL.LU R15, [R1+0x40c] ;  /* 0x00040c00010f7983 */ /* 0x000ea20000300800 */
[----:B------:R-:W-:Y:S01]  /*2f4b0*/  STL.64 [R1+0x21c0], R10 ;  /* 0x0021c00a01007387 */ /* 0x000fe20000100a00 */
[----:B------:R0:W-:Y:S03]  /*2f4c0*/  STL.64 [R1+0x21b8], R8 ;  /* 0x0021b80801007387 */ /* 0x0001e60000100a00 */
[----:B0-----:R-:W4:Y:S01]  /*2f4d0*/  LDL.LU R8, [R1+0x380] ;  /* 0x0003800001087983 */ /* 0x001f220000300800 */
[----:B------:R-:W4:Y:S02]  /*2f4e0*/  LDL.LU R9, [R1+0x384] ;  /* 0x0003840001097983 */ /* 0x000f240000300800 */
[----:B------:R-:W2:Y:S02]  /*2f4f0*/  LDL.LU R10, [R1+0x388] ;  /* 0x00038800010a7983 */ /* 0x000ea40000300800 */
[----:B------:R-:W2:Y:S02]  /*2f500*/  LDL.LU R11, [R1+0x38c] ;  /* 0x00038c00010b7983 */ /* 0x000ea40000300800 */
[----:B--2---:R-:W-:Y:S01]  /*2f510*/  STL.64 [R1+0x21d8], R10 ;  /* 0x0021d80a01007387 */ /* 0x004fe20000100a00 */
[----:B----4-:R0:W-:Y:S03]  /*2f520*/  STL.64 [R1+0x21d0], R8 ;  /* 0x0021d00801007387 */ /* 0x0101e60000100a00 */
[----:B0-----:R-:W2:Y:S01]  /*2f530*/  LDL.LU R8, [R1+0x390] ;  /* 0x0003900001087983 */ /* 0x001ea20000300800 */
[----:B------:R-:W2:Y:S02]  /*2f540*/  LDL.LU R9, [R1+0x394] ;  /* 0x0003940001097983 */ /* 0x000ea40000300800 */
[----:B------:R-:W4:Y:S02]  /*2f550*/  LDL.LU R10, [R1+0x398] ;  /* 0x00039800010a7983 */ /* 0x000f240000300800 */
[----:B------:R-:W4:Y:S01]  /*2f560*/  LDL.LU R11, [R1+0x39c] ;  /* 0x00039c00010b7983 */ /* 0x000f220000300800 */
[----:B---3--:R-:W-:Y:S01]  /*2f570*/  HMMA.16816.F32 R20, R20, R6, R24 ;  /* 0x000000061414723c */ /* 0x008fe20000001818 */
[----:B----4-:R-:W-:Y:S01]  /*2f580*/  STL.64 [R1+0x21f0], R10 ;  /* 0x0021f00a01007387 */ /* 0x010fe20000100a00 */
[----:B--2---:R0:W-:Y:S03]  /*2f590*/  STL.64 [R1+0x21e8], R8 ;  /* 0x0021e80801007387 */ /* 0x0041e60000100a00 */
[----:B0-----:R-:W2:Y:S01]  /*2f5a0*/  LDL.LU R8, [R1+0x3a0] ;  /* 0x0003a00001087983 */ /* 0x001ea20000300800 */
[----:B------:R-:W2:Y:S02]  /*2f5b0*/  LDL.LU R9, [R1+0x3a4] ;  /* 0x0003a40001097983 */ /* 0x000ea40000300800 */
[----:B------:R-:W2:Y:S02]  /*2f5c0*/  LDL.LU R10, [R1+0x3a8] ;  /* 0x0003a800010a7983 */ /* 0x000ea40000300800 */
[----:B------:R-:W2:Y:S01]  /*2f5d0*/  LDL.LU R11, [R1+0x3ac] ;  /* 0x0003ac00010b7983 */ /* 0x000ea20000300800 */
[----:B------:R-:W3:Y:S01]  /*2f5e0*/  LDL.LU.64 R26, [R1+0x2280] ;  /* 0x00228000011a7983 */ /* 0x000ee20000300a00 */
[----:B------:R-:W3:Y:S02]  /*2f5f0*/  LDL.LU.64 R24, [R1+0x2278] ;  /* 0x0022780001187983 */ /* 0x000ee40000300a00 */
[----:B------:R-:W-:-:S02]  /*2f600*/  IMAD.MOV.U32 R18, RZ, RZ, R4 ;  /* 0x000000ffff127224 */ /* 0x000fc400078e0004 */
[----:B------:R-:W-:-:S07]  /*2f610*/  IMAD.MOV.U32 R19, RZ, RZ, R3 ;  /* 0x000000ffff137224 */ /* 0x000fce00078e0003 */
[----:B------:R-:W-:Y:S01]  /*2f620*/  STL.64 [R1+0x520], R20 ;  /* 0x0005201401007387 */ /* 0x000fe20000100a00 */
[----:B------:R-:W-:Y:S02]  /*2f630*/  STL.64 [R1+0x528], R22 ;  /* 0x0005281601007387 */ /* 0x000fe40000100a00 */
[----:B------:R0:W-:Y:S02]  /*2f640*/  STL.64 [R1+0x2148], R6 ;  /* 0x0021480601007387 */ /* 0x0001e40000100a00 */
[----:B------:R-:W4:Y:S01]  /*2f650*/  LDL.LU R4, [R1+0x320] ;  /* 0x0003200001047983 */ /* 0x000f220000300800 */
[----:B------:R-:W4:Y:S04]  /*2f660*/  LDL.LU R5, [R1+0x324] ;  /* 0x0003240001057983 */ /* 0x000f280000300800 */
[----:B0-----:R-:W4:Y:S01]  /*2f670*/  LDL.LU R6, [R1+0x328] ;  /* 0x0003280001067983 */ /* 0x001f220000300800 */
[----:B------:R-:W4:Y:S01]  /*2f680*/  LDL.LU R7, [R1+0x32c] ;  /* 0x00032c0001077983 */ /* 0x000f220000300800 */
[----:B---3--:R-:W-:Y:S02]  /*2f690*/  HMMA.16816.F32 R16, R24, R18, R12 ;  /* 0x000000121810723c */ /* 0x008fe4000000180c */
[----:B------:R-:W3:Y:S01]  /*2f6a0*/  LDL.LU.64 R14, [R1+0x2270] ;  /* 0x00227000010e7983 */ /* 0x000ee20000300a00 */
[----:B------:R-:W3:Y:S11]  /*2f6b0*/  LDL.LU.64 R12, [R1+0x2268] ;  /* 0x00226800010c7983 */ /* 0x000ef60000300a00 */
        /* <DEDUP_REMOVED lines=8> */
[----:B------:R-:W3:Y:S11]  /*2f740*/  LDL.LU.64 R18, [R1+0x2250] ;  /* 0x0022500001127983 */ /* 0x000ef60000300a00 */
[----:B------:R-:W-:Y:S11]  /*2f750*/  @!UPT UIADD3 URZ, URZ, URZ, URZ ;  /* 0x0000003f3f3ff290 */ /* 0x000ff6000fffe03f */
[----:B------:R0:W-:Y:S01]  /*2f760*/  STL.64 [R1+0x3f0], R20 ;  /* 0x0003f01401007387 */ /* 0x0001e20000100a00 */
[----:B------:R1:W-:Y:S03]  /*2f770*/  STL.64 [R1+0x3f8], R22 ;  /* 0x0003f81601007387 */ /* 0x0003e60000100a00 */
[----:B0-----:R-:W2:Y:S01]  /*2f780*/  LDL.LU R20, [R1+0xe0] ;  /* 0x0000e00001147983 */ /* 0x001ea20000300800 */
[----:B------:R-:W2:Y:S02]  /*2f790*/  LDL.LU R21, [R1+0xe4] ;  /* 0x0000e40001157983 */ /* 0x000ea40000300800 */
[----:B-1----:R-:W2:Y:S02]  /*2f7a0*/  LDL.LU R22, [R1+0xe8] ;  /* 0x0000e80001167983 */ /* 0x002ea40000300800 */
[----:B------:R-:W2:Y:S01]  /*2f7b0*/  LDL.LU R23, [R1+0xec] ;  /* 0x0000ec0001177983 */ /* 0x000ea20000300800 */
        /* <DEDUP_REMOVED lines=27> */
[C---:B---3--:R-:W-:Y:S03]  /*2f970*/  HMMA.16816.F32 R12, R24.reuse, R14, R8 ;  /* 0x0000000e180c723c */ /* 0x048fe60000001808 */
[----:B------:R-:W3:Y:S01]  /*2f980*/  LDL.LU.64 R10, [R1+0x21f0] ;  /* 0x0021f000010a7983 */ /* 0x000ee20000300a00 */
[----:B------:R-:W3:Y:S11]  /*2f990*/  LDL.LU.64 R8, [R1+0x21e8] ;  /* 0x0021e80001087983 */ /* 0x000ef60000300a00 */
[----:B------:R-:W-:Y:S08]  /*2f9a0*/  @!UPT UIADD3 URZ, URZ, URZ, URZ ;  /* 0x0000003f3f3ff290 */ /* 0x000ff0000fffe03f */
        /* <DEDUP_REMOVED lines=44> */
[----:B0-----:R-:W3:Y:S02]  /*2fc70*/  LDL.LU.64 R14, [R1+0x2158] ;  /* 0x00215800010e7983 */ /* 0x001ee40000300a00 */
[C---:B---3--:R-:W-:Y:S11]  /*2fc80*/  HMMA.16816.F32 R8, R24.reuse, R14, R8 ;  /* 0x0000000e1808723c */ /* 0x048ff60000001808 */
        /* <DEDUP_REMOVED lines=8> */
[----:B0-----:R-:W2:Y:S01]  /*2fd10*/  LDL.64 R14, [R1+0x98] ;  /* 0x00009800010e7983 */ /* 0x001ea20000100a00 */
[----:B----4-:R-:W-:Y:S03]  /*2fd20*/  HMMA.16816.F32 R4, R24, R10, R4 ;  /* 0x0000000a1804723c */ /* 0x010fe60000001804 */
[----:B--2---:R0:W-:Y:S04]  /*2fd30*/  STL.64 [R1+0x2138], R14 ;  /* 0x0021380e01007387 */ /* 0x0041e80000100a00 */
[----:B0-----:R-:W2:Y:S04]  /*2fd40*/  LDL.64 R14, [R1+0xa8] ;  /* 0x0000a800010e7983 */ /* 0x001ea80000100a00 */
[----:B------:R-:W0:Y:S04]  /*2fd50*/  S2R R17, SR_TID.X ;  /* 0x0000000000117919 */ /* 0x000e280000002100 */
[----:B------:R-:W1:Y:S04]  /*2fd60*/  S2R R16, SR_TID.X ;  /* 0x0000000000107919 */ /* 0x000e680000002100 */
[----:B--2---:R2:W-:Y:S04]  /*2fd70*/  STL.64 [R1+0x2140], R14 ;  /* 0x0021400e01007387 */ /* 0x0045e80000100a00 */
[----:B--2---:R-:W2:Y:S01]  /*2fd80*/  LDL.64 R14, [R1+0xb8] ;  /* 0x0000b800010e7983 */ /* 0x004ea20000100a00 */
[----:B------:R-:W-:Y:S02]  /*2fd90*/  STL.64 [R1+0x320], R4 ;  /* 0x0003200401007387 */ /* 0x000fe40000100a00 */
[----:B------:R3:W-:Y:S02]  /*2fda0*/  STL.64 [R1+0x328], R6 ;  /* 0x0003280601007387 */ /* 0x0007e40000100a00 */
[----:B---3--:R-:W3:Y:S01]  /*2fdb0*/  LDL.LU.64 R6, [R1+0x2148] ;  /* 0x0021480001067983 */ /* 0x008ee20000300a00 */
[----:B------:R4:W-:Y:S02]  /*2fdc0*/  STL [R1+0x206c], R10 ;  /* 0x00206c0a01007387 */ /* 0x0009e40000100800 */
[----:B------:R0:W-:Y:S02]  /*2fdd0*/  STL [R1+0x2068], R11 ;  /* 0x0020680b01007387 */ /* 0x0001e40000100800 */
[----:B------:R-:W2:Y:S01]  /*2fde0*/  LDL.LU R8, [R1+0x1030] ;  /* 0x0010300001087983 */ /* 0x000ea20000300800 */
[----:B------:R-:W2:Y:S04]  /*2fdf0*/  LDL.LU R9, [R1+0x1034] ;  /* 0x0010340001097983 */ /* 0x000ea80000300800 */
[----:B----4-:R-:W4:Y:S01]  /*2fe00*/  LDL.LU R10, [R1+0x1038] ;  /* 0x00103800010a7983 */ /* 0x010f220000300800 */
[----:B0-----:R-:W4:Y:S01]  /*2fe10*/  LDL.LU R11, [R1+0x103c] ;  /* 0x00103c00010b7983 */ /* 0x001f220000300800 */
[----:B------:R-:W-:Y:S01]  /*2fe20*/  LOP3.LUT R17, R17, 0x7, RZ, 0xc0, !PT ;  /* 0x0000000711117812 */ /* 0x000fe200078ec0ff */
[----:B-1----:R-:W-:-:S04]  /*2fe30*/  IMAD.SHL.U32 R2, R16, 0x2, RZ ;  /* 0x0000000210027824 */ /* 0x002fc800078e00ff */
[----:B------:R-:W-:Y:S02]  /*2fe40*/  IMAD R17, R17, 0x210, RZ ;  /* 0x0000021011117824 */ /* 0x000fe400078e02ff */
[----:B------:R-:W-:-:S03]  /*2fe50*/  IMAD.SHL.U32 R16, R16, 0x100, RZ ;  /* 0x0000010010107824 */ /* 0x000fc600078e00ff */
[----:B------:R-:W-:-:S04]  /*2fe60*/  LOP3.LUT R17, R17, 0x10, R2, 0x78, !PT ;  /* 0x0000001011117812 */ /* 0x000fc800078e7802 */
[----:B------:R-:W-:-:S04]  /*2fe70*/  LOP3.LUT R17, R17, 0x1000, R16, 0xf8, !PT ;  /* 0x0000100011117812 */ /* 0x000fc800078ef810 */
[----:B------:R-:W-:Y:S01]  /*2fe80*/  LOP3.LUT R17, R17, 0x40, RZ, 0x3c, !PT ;  /* 0x0000004011117812 */ /* 0x000fe200078e3cff */
[----:B---3--:R-:W-:Y:S01]  /*2fe90*/  HMMA.16816.F32 R20, R24, R6, R20 ;  /* 0x000000061814723c */ /* 0x008fe20000001814 */
[----:B------:R0:W-:Y:S01]  /*2fea0*/  STL.64 [R1+0x2060], R6 ;  /* 0x0020600601007387 */ /* 0x0001e20000100a00 */
[----:B------:R-:W3:Y:S03]  /*2feb0*/  LDL.LU R4, [R1+0x1020] ;  /* 0x0010200001047983 */ /* 0x000ee60000300800 */
[----:B------:R-:W1:Y:S11]  /*2fec0*/  LDSM.16.MT88.4 R24, [R17+0xa080] ;  /* 0x00a080001118783b */ /* 0x000e760000004200 */
[----:B------:R-:W-:Y:S07]  /*2fed0*/  @!UPT UIADD3 URZ, URZ, URZ, URZ ;  /* 0x0000003f3f3ff290 */ /* 0x000fee000fffe03f */
[----:B------:R-:W-:Y:S01]  /*2fee0*/  STL.64 [R1+0xe0], R20 ;  /* 0x0000e01401007387 */ /* 0x000fe20000100a00 */
[----:B------:R-:W-:Y:S02]  /*2fef0*/  STL.64 [R1+0xe8], R22 ;  /* 0x0000e81601007387 */ /* 0x000fe40000100a00 */
[----:B------:R-:W4:Y:S04]  /*2ff00*/  LDSM.16.MT88.4 R20, [R17+0xa000] ;  /* 0x00a000001114783b */ /* 0x000f280000004200 */
[----:B------:R-:W3:Y:S01]  /*2ff10*/  LDL.LU R5, [R1+0x1024] ;  /* 0x0010240001057983 */ /* 0x000ee20000300800 */
[----:B0-----:R-:W3:Y:S01]  /*2ff20*/  LDL.LU R6, [R1+0x1028] ;  /* 0x0010280001067983 */ /* 0x001ee20000300800 */
[----:B------:R-:W3:Y:S02]  /*2ff30*/  LDL.LU R7, [R1+0x102c] ;  /* 0x00102c0001077983 */ /* 0x000ee40000300800 */
[----:B--2---:R-:W-:Y:S01]  /*2ff40*/  IMAD.MOV.U32 R3, RZ, RZ, R15 ;  /* 0x000000ffff037224 */ /* 0x004fe200078e000f */
[----:B-1----:R-:W-:Y:S01]  /*2ff50*/  STL.64 [R1+0x2058], R26 ;  /* 0x0020581a01007387 */ /* 0x002fe20000100a00 */
[----:B------:R0:W-:Y:S03]  /*2ff60*/  STL.64 [R1+0x2050], R24 ;  /* 0x0020501801007387 */ /* 0x0001e60000100a00 */
[----:B0-----:R-:W2:Y:S01]  /*2ff70*/  LDL.LU R24, [R1+0xe40] ;  /* 0x000e400001187983 */ /* 0x001ea20000300800 */
[----:B------:R-:W2:Y:S02]  /*2ff80*/  LDL.LU R25, [R1+0xe44] ;  /* 0x000e440001197983 */ /* 0x000ea40000300800 */
[----:B------:R-:W2:Y:S02]  /*2ff90*/  LDL.LU R26, [R1+0xe48] ;  /* 0x000e4800011a7983 */ /* 0x000ea40000300800 */
[----:B------:R-:W2:Y:S01]  /*2ffa0*/  LDL.LU R27, [R1+0xe4c] ;  /* 0x000e4c00011b7983 */ /* 0x000ea20000300800 */
[C---:B----4-:R-:W-:Y:S11]  /*2ffb0*/  HMMA.16816.F32 R8, R20.reuse, R14, R8 ;  /* 0x0000000e1408723c */ /* 0x050ff60000001808 */
[----:B------:R-:W-:Y:S11]  /*2ffc0*/  @!UPT UIADD3 URZ, URZ, URZ, URZ ;  /* 0x0000003f3f3ff290 */ /* 0x000ff6000fffe03f */
[----:B------:R-:W-:Y:S01]  /*2ffd0*/  @!UPT UIADD3 URZ, URZ, URZ, URZ ;  /* 0x0000003f3f3ff290 */ /* 0x000fe2000fffe03f */
[----:B------:R0:W-:Y:S01]  /*2ffe0*/  STL.64 [R1+0x1030], R8 ;  /* 0x0010300801007387 */ /* 0x0001e20000100a00 */
[----:B------:R1:W-:Y:S02]  /*2fff0*/  STL.64 [R1+0x1038], R10 ;  /* 0x0010380a01007387 */ /* 0x0003e40000100a00 */
[----:B0-----:R-:W-:Y:S02]  /*30000*/  IMAD.MOV.U32 R8, RZ, RZ, R14 ;  /* 0x000000ffff087224 */ /* 0x001fe400078e000e */
[----:B------:R-:W3:Y:S01]  /*30010*/  LDL.LU.64 R14, [R1+0x2140] ;  /* 0x00214000010e7983 */ /* 0x000ee20000300a00 */
[----:B------:R-:W-:Y:S02]  /*30020*/  STL [R1+0x2074], R3 ;  /* 0x0020740301007387 */ /* 0x000fe40000100800 */
[----:B------:R-:W-:Y:S02]  /*30030*/  STL [R1+0x2070], R8 ;  /* 0x0020700801007387 */ /* 0x000fe40000100800 */
[----:B-1----:R-:W4:Y:S01]  /*30040*/  LDL.64 R10, [R1+0x88] ;  /* 0x00008800010a7983 */ /* 0x002f220000100a00 */
[C---:B---3--:R-:W-:Y:S11]  /*30050*/  HMMA.16816.F32 R4, R20.reuse, R14, R4 ;  /* 0x0000000e1404723c */ /* 0x048ff60000001804 */
[----:B------:R-:W-:Y:S11]  /*30060*/  @!UPT UIADD3 URZ, URZ, URZ, URZ ;  /* 0x0000003f3f3ff290 */ /* 0x000ff6000fffe03f */
[----:B------:R-:W-:Y:S01]  /*30070*/  @!UPT UIADD3 URZ, URZ, URZ, URZ ;  /* 0x0000003f3f3ff290 */ /* 0x000fe2000fffe03f */
[----:B------:R0:W-:Y:S01]  /*30080*/  STL.64 [R1+0x1020], R4 ;  /* 0x0010200401007387 */ /* 0x0001e20000100a00 */
[----:B------:R-:W-:Y:S02]  /*30090*/  STL.64 [R1+0x1028], R6 ;  /* 0x0010280601007387 */ /* 0x000fe40000100a00 */
[----:B0-----:R-:W-:Y:S02]  /*300a0*/  IMAD.MOV.U32 R4, RZ, RZ, R15 ;  /* 0x000000ffff047224 */ /* 0x001fe400078e000f */
[----:B------:R-:W-:Y:S02]  /*300b0*/  IMAD.MOV.U32 R5, RZ, RZ, R14 ;  /* 0x000000ffff057224 */ /* 0x000fe400078e000e */
[----:B------:R-:W3:Y:S01]  /*300c0*/  LDL.LU.64 R14, [R1+0x2138] ;  /* 0x00213800010e7983 */ /* 0x000ee20000300a00 */
[----:B------:R0:W-:Y:S02]  /*300d0*/  STL [R1+0x207c], R4 ;  /* 0x00207c0401007387 */ /* 0x0001e40000100800 */
[----:B------:R1:W-:Y:S01]  /*300e0*/  STL [R1+0x2078], R5 ;  /* 0x0020780501007387 */ /* 0x0003e20000100800 */
[----:B0-----:R-:W3:Y:S01]  /*300f0*/  LDL.LU R4, [R1+0x1010] ;  /* 0x0010100001047983 */ /* 0x001ee20000300800 */
[----:B-1----:R-:W3:Y:S02]  /*30100*/  LDL.LU R5, [R1+0x1014] ;  /* 0x0010140001057983 */ /* 0x002ee40000300800 */
[----:B------:R-:W3:Y:S02]  /*30110*/  LDL.LU R6, [R1+0x1018] ;  /* 0x0010180001067983 */ /* 0x000ee40000300800 */
[----:B------:R-:W3:Y:S02]  /*30120*/  LDL.LU R7, [R1+0x101c] ;  /* 0x00101c0001077983 */ /* 0x000ee40000300800 */
[----:B---3--:R-:W-:Y:S11]  /*30130*/  HMMA.16816.F32 R4, R20, R14, R4 ;  /* 0x0000000e1404723c */ /* 0x008ff60000001804 */
[----:B------:R-:W-:Y:S11]  /*30140*/  @!UPT UIADD3 URZ, URZ, URZ, URZ ;  /* 0x0000003f3f3ff290 */ /* 0x000ff6000fffe03f */
[----:B------:R-:W-:Y:S01]  /*30150*/  @!UPT UIADD3 URZ, URZ, URZ, URZ ;  /* 0x0000003f3f3ff290 */ /* 0x000fe2000fffe03f */
[----:B------:R-:W-:Y:S01]  /*30160*/  STL.64 [R1+0x1010], R4 ;  /* 0x0010100401007387 */ /* 0x000fe20000100a00 */
[----:B------:R0:W-:Y:S02]  /*30170*/  STL.64 [R1+0x1018], R6 ;  /* 0x0010180601007387 */ /* 0x0001e40000100a00 */
[----:B0-----:R-:W-:Y:S02]  /*30180*/  IMAD.MOV.U32 R7, RZ, RZ, R14 ;  /* 0x000000ffff077224 */ /* 0x001fe400078e000e */
[----:B------:R-:W-:Y:S02]  /*30190*/  IMAD.MOV.U32 R6, RZ, RZ, R15 ;  /* 0x000000ffff067224 */ /* 0x000fe400078e000f */
[----:B------:R-:W2:Y:S03]  /*301a0*/  LDL.LU.64 R14, [R1+0x2130] ;  /* 0x00213000010e7983 */ /* 0x000ea60000300a00 */
[----:B------:R0:W-:Y:S02]  /*301b0*/  STL.64 [R1+0x20c8], R6 ;  /* 0x0020c80601007387 */ /* 0x0001e40000100a00 */
[----:B------:R-:W3:Y:S02]  /*301c0*/  LDL.LU R4, [R1+0x1000] ;  /* 0x0010000001047983 */ /* 0x000ee40000300800 */
[----:B------:R-:W3:Y:S01]  /*301d0*/  LDL.LU R5, [R1+0x1004] ;  /* 0x0010040001057983 */ /* 0x000ee20000300800 */
[----:B0-----:R-:W3:Y:S01]  /*301e0*/  LDL.LU R6, [R1+0x1008] ;  /* 0x0010080001067983 */ /* 0x001ee20000300800 */
[----:B------:R-:W3:Y:S02]  /*301f0*/  LDL.LU R7, [R1+0x100c] ;  /* 0x00100c0001077983 */ /* 0x000ee40000300800 */
[----:B----4-:R-:W-:-:S02]  /*30200*/  IMAD.MOV.U32 R9, RZ, RZ, R11 ;  /* 0x000000ffff097224 */ /* 0x010fc400078e000b */
[----:B------:R-:W-:Y:S01]  /*30210*/  IMAD.MOV.U32 R16, RZ, RZ, R10 ;  /* 0x000000ffff107224 */ /* 0x000fe200078e000a */
[C---:B---3--:R-:W-:Y:S11]  /*30220*/  HMMA.16816.F32 R4, R20.reuse, R10, R4 ;  /* 0x0000000a1404723c */ /* 0x048ff60000001804 */
[----:B------:R-:W-:Y:S11]  /*30230*/  @!UPT UIADD3 URZ, URZ, URZ, URZ ;  /* 0x0000003f3f3ff290 */ /* 0x000ff6000fffe03f */
[----:B------:R-:W-:Y:S01]  /*30240*/  @!UPT UIADD3 URZ, URZ, URZ, URZ ;  /* 0x0000003f3f3ff290 */ /* 0x000fe2000fffe03f */
[----:B------:R-:W-:Y:S01]  /*30250*/  STL.64 [R1+0x1000], R4 ;  /* 0x0010000401007387 */ /* 0x000fe20000100a00 */
[----:B------:R2:W-:Y:S02]  /*30260*/  STL.64 [R1+0x1008], R6 ;  /* 0x0010080601007387 */ /* 0x0005e40000100a00 */
[C---:B--2---:R-:W-:Y:S01]  /*30270*/  HMMA.16816.F32 R4, R20.reuse, R14, R24 ;  /* 0x0000000e1404723c */ /* 0x044fe20000001818 */
[----:B------:R-:W-:Y:S01]  /*30280*/  STL [R1+0x20f0], R9 ;  /* 0x0020f00901007387 */ /* 0x000fe20000100800 */
[----:B------:R-:W-:Y:S02]  /*30290*/  STL.64 [R1+0x20a8], R18 ;  /* 0x0020a81201007387 */ /* 0x000fe40000100a00 */
[----:B------:R-:W-:Y:S02]  /*302a0*/  STL.64 [R1+0x20a0], R16 ;  /* 0x0020a01001007387 */ /* 0x000fe40000100a00 */
[----:B------:R-:W-:Y:S02]  /*302b0*/  IMAD.MOV.U32 R2, RZ, RZ, R14 ;  /* 0x000000ffff027224 */ /* 0x000fe400078e000e */
[----:B------:R-:W-:Y:S11]  /*302c0*/  IMAD.MOV.U32 R0, RZ, RZ, R15 ;  /* 0x000000ffff007224 */ /* 0x000ff600078e000f */
[----:B------:R-:W-:Y:S04]  /*302d0*/  @!UPT UIADD3 URZ, URZ, URZ, URZ ;  /* 0x0000003f3f3ff290 */ /* 0x000fe8000fffe03f */
[----:B------:R0:W-:Y:S01]  /*302e0*/  STL.64 [R1+0xe40], R4 ;  /* 0x000e400401007387 */ /* 0x0001e20000100a00 */
[----:B------:R1:W-:Y:S02]  /*302f0*/  STL.64 [R1+0xe48], R6 ;  /* 0x000e480601007387 */ /* 0x0003e40000100a00 */
[----:B------:R-:W2:Y:S02]  /*30300*/  LDL.LU R12, [R1+0xdd0] ;  /* 0x000dd000010c7983 */ /* 0x000ea40000300800 */
[----:B------:R-:W2:Y:S01]  /*30310*/  LDL.LU R13, [R1+0xdd4] ;  /* 0x000dd400010d7983 */ /* 0x000ea20000300800 */
[----:B------:R-:W3:Y:S01]  /*30320*/  LDL.LU R14, [R1+0xdd8] ;  /* 0x000dd800010e7983 */ /* 0x000ee20000300800 */
[----:B------:R-:W3:Y:S03]  /*30330*/  LDL.LU R15, [R1+0xddc] ;  /* 0x000ddc00010f7983 */ /* 0x000ee60000300800 */
[----:B0-----:R-:W4:Y:S01]  /*30340*/  LDL.LU R4, [R1+0xde0] ;  /* 0x000de00001047983 */ /* 0x001f220000300800 */
[----:B------:R-:W4:Y:S02]  /*30350*/  LDL.LU R5, [R1+0xde4] ;  /* 0x000de40001057983 */ /* 0x000f240000300800 */
[----:B-1----:R-:W2:Y:S02]  /*30360*/  LDL.LU R6, [R1+0xde8] ;  /* 0x000de80001067983 */ /* 0x002ea40000300800 */
[----:B------:R-:W2:Y:S01]  /*30370*/  LDL.LU R7, [R1+0xdec] ;  /* 0x000dec0001077983 */ /* 0x000ea20000300800 */
[----:B------:R-:W2:Y:S01]  /*30380*/  LDL.LU R8, [R1+0xe00] ;  /* 0x000e000001087983 */ /* 0x000ea20000300800 */
[----:B------:R-:W2:Y:S02]  /*30390*/  LDL.LU R9, [R1+0xe04] ;  /* 0x000e040001097983 */ /* 0x000ea40000300800 */
[----:B------:R-:W2:Y:S02]  /*303a0*/  LDL.LU R10, [R1+0xe08] ;  /* 0x000e0800010a7983 */ /* 0x000ea40000300800 */
[----:B------:R-:W2:Y:S01]  /*303b0*/  LDL.LU R11, [R1+0xe0c] ;  /* 0x000e0c00010b7983 */ /* 0x000ea20000300800 */
[----:B------:R-:W3:Y:S01]  /*303c0*/  LDL.LU R24, [R1+0xe30] ;  /* 0x000e300001187983 */ /* 0x000ee20000300800 */
[----:B------:R-:W3:Y:S02]  /*303d0*/  LDL.LU R25, [R1+0xe34] ;  /* 0x000e340001197983 */ /* 0x000ee40000300800 */
[----:B------:R-:W3:Y:S02]  /*303e0*/  LDL.LU R26, [R1+0xe38] ;  /* 0x000e3800011a7983 */ /* 0x000ee40000300800 */
[----:B------:R-:W3:Y:S01]  /*303f0*/  LDL.LU R27, [R1+0xe3c] ;  /* 0x000e3c00011b7983 */ /* 0x000ee20000300800 */
[----:B--2---:R0:W-:Y:S01]  /*30400*/  STL.64 [R1+0x2100], R10 ;  /* 0x0021000a01007387 */ /* 0x0041e20000100a00 */
[----:B------:R-:W-:Y:S03]  /*30410*/  STL.64 [R1+0x20f8], R8 ;  /* 0x0020f80801007387 */ /* 0x000fe60000100a00 */
[----:B0-----:R-:W2:Y:S04]  /*30420*/  LDL.64 R10, [R1+0x48] ;  /* 0x00004800010a7983 */ /* 0x001ea80000100a00 */
[----:B--2---:R0:W-:Y:S04]  /*30430*/  STL.64 [R1+0x2110], R10 ;  /* 0x0021100a01007387 */ /* 0x0041e80000100a00 */
[----:B0-----:R-:W2:Y:S04]  /*30440*/  LDL.64 R10, [R1+0x58] ;  /* 0x00005800010a7983 */ /* 0x001ea80000100a00 */
[----:B--2---:R0:W-:Y:S04]  /*30450*/  STL.64 [R1+0x2128], R10 ;  /* 0x0021280a01007387 */ /* 0x0041e80000100a00 */
[----:B0-----:R-:W3:Y:S01]  /*30460*/  LDL.64 R10, [R1+0x68] ;  /* 0x00006800010a7983 */ /* 0x001ee20000100a00 */
[----:B------:R0:W-:Y:S02]  /*30470*/  STL.64 [R1+0x20d8], R6 ;  /* 0x0020d80601007387 */ /* 0x0001e40000100a00 */
[----:B----4-:R-:W-:Y:S01]  /*30480*/  STL.64 [R1+0x20d0], R4 ;  /* 0x0020d00401007387 */ /* 0x010fe20000100a00 */
[----:B0-----:R-:W2:Y:S04]  /*30490*/  LDL.64 R6, [R1+0x28] ;  /* 0x0000280001067983 */ /* 0x001ea80000100a00 */
[----:B--2---:R0:W-:Y:S04]  /*304a0*/  STL.64 [R1+0x20e8], R6 ;  /* 0x0020e80601007387 */ /* 0x0041e80000100a00 */
[----:B0-----:R-:W2:Y:S04]  /*304b0*/  LDL.64 R6, [R1+0x38] ;  /* 0x0000380001067983 */ /* 0x001ea80000100a00 */
[----:B--2---:R0:W-:Y:S01]  /*304c0*/  STL.64 [R1+0x2108], R6 ;  /* 0x0021080601007387 */ /* 0x0041e20000100a00 */
[----:B------:R-:W2:Y:S02]  /*304d0*/  LDL.LU R4, [R1+0xe10] ;  /* 0x000e100001047983 */ /* 0x000ea40000300800 */
[----:B------:R-:W2:Y:S01]  /*304e0*/  LDL.LU R5, [R1+0xe14] ;  /* 0x000e140001057983 */ /* 0x000ea20000300800 */
[----:B0-----:R-:W4:Y:S01]  /*304f0*/  LDL.LU R6, [R1+0xe18] ;  /* 0x000e180001067983 */ /* 0x001f220000300800 */
[----:B------:R-:W4:Y:S01]  /*30500*/  LDL.LU R7, [R1+0xe1c] ;  /* 0x000e1c0001077983 */ /* 0x000f220000300800 */
[----:B---3--:R-:W-:Y:S02]  /*30510*/  HMMA.16816.F32 R24, R20, R10, R24 ;  /* 0x0000000a1418723c */ /* 0x008fe40000001818 */
[----:B----4-:R-:W-:Y:S01]  /*30520*/  STL.64 [R1+0x2120], R6 ;  /* 0x0021200601007387 */ /* 0x010fe20000100a00 */
[----:B--2---:R0:W-:Y:S03]  /*30530*/  STL.64 [R1+0x2118], R4 ;  /* 0x0021180401007387 */ /* 0x0041e60000100a00 */
[----:B0-----:R-:W2:Y:S01]  /*30540*/  LDL.LU R4, [R1+0xe20] ;  /* 0x000e200001047983 */ /* 0x001ea20000300800 */
[----:B------:R-:W2:Y:S02]  /*30550*/  LDL.LU R5, [R1+0xe24] ;  /* 0x000e240001057983 */ /* 0x000ea40000300800 */
[----:B------:R-:W2:Y:S02]  /*30560*/  LDL.LU R6, [R1+0xe28] ;  /* 0x000e280001067983 */ /* 0x000ea40000300800 */
[----:B------:R-:W2:Y:S01]  /*30570*/  LDL.LU R7, [R1+0xe2c] ;  /* 0x000e2c0001077983 */ /* 0x000ea20000300800 */
[----:B------:R0:W-:Y:S01]  /*30580*/  STL.64 [R1+0x20c0], R14 ;  /* 0x0020c00e01007387 */ /* 0x0001e20000100a00 */
[----:B------:R1:W-:Y:S03]  /*30590*/  STL.64 [R1+0x20b8], R12 ;  /* 0x0020b80c01007387 */ /* 0x0003e60000100a00 */
[----:B0-----:R-:W3:Y:S04]  /*305a0*/  LDL.64 R14, [R1+0x18] ;  /* 0x00001800010e7983 */ /* 0x001ee80000100a00 */
[----:B---3--:R0:W-:Y:S01]  /*305b0*/  STL.64 [R1+0x20e0], R14 ;  /* 0x0020e00e01007387 */ /* 0x0081e20000100a00 */
[----:B-1----:R-:W3:Y:S02]  /*305c0*/  LDL.LU R12, [R1+0xdf0] ;  /* 0x000df000010c7983 */ /* 0x002ee40000300800 */
[----:B------:R-:W3:Y:S01]  /*305d0*/  LDL.LU R13, [R1+0xdf4] ;  /* 0x000df400010d7983 */ /* 0x000ee20000300800 */
[----:B0-----:R-:W3:Y:S01]  /*305e0*/  LDL.LU R14, [R1+0xdf8] ;  /* 0x000df800010e7983 */ /* 0x001ee20000300800 */
[----:B------:R-:W3:Y:S02]  /*305f0*/  LDL.LU R15, [R1+0xdfc] ;  /* 0x000dfc00010f7983 */ /* 0x000ee40000300800 */
[----:B------:R-:W4:Y:S02]  /*30600*/  LDL.64 R18, [R1+0x8] ;  /* 0x0000080001127983 */ /* 0x000f240000100a00 */
[----:B------:R0:W-:Y:S01]  /*30610*/  STL.64 [R1+0xe30], R24 ;  /* 0x000e301801007387 */ /* 0x0001e20000100a00 */
[----:B------:R1:W-:Y:S01]  /*30620*/  STL.64 [R1+0xe38], R26 ;  /* 0x000e381a01007387 */ /* 0x0003e20000100a00 */
        /* <DEDUP_REMOVED lines=37> */
[----:B0-----:R-:W3:Y:S01]  /*30880*/  LDL.LU R9, [R1+0x20f0] ;  /* 0x0020f00001097983 */ /* 0x001ee20000300800 */
        /* <DEDUP_REMOVED lines=16> */
[----:B------:R1:W-:Y:S02]  /*30990*/  STL.64 [R1+0xde8], R6 ;  /* 0x000de80601007387 */ /* 0x0003e40000100a00 */
[----:B0-----:R-:W-:Y:S01]  /*309a0*/  IMAD.MOV.U32 R4, RZ, RZ, R14 ;  /* 0x000000ffff047224 */ /* 0x001fe200078e000e */
[----:B-1----:R-:W2:Y:S01]  /*309b0*/  LDL.LU.64 R6, [R1+0x20c8] ;  /* 0x0020c80001067983 */ /* 0x002ea20000300a00 */
[----:B------:R-:W-:Y:S02]  /*309c0*/  IMAD.MOV.U32 R5, RZ, RZ, R15 ;  /* 0x000000ffff057224 */ /* 0x000fe400078e000f */
[----:B------:R-:W4:Y:S02]  /*309d0*/  LDL.LU.64 R14, [R1+0x20c0] ;  /* 0x0020c000010e7983 */ /* 0x000f240000300a00 */
[----:B------:R-:W4:Y:S02]  /*309e0*/  LDL.LU.64 R12, [R1+0x20b8] ;  /* 0x0020b800010c7983 */ /* 0x000f240000300a00 */
        /* <DEDUP_REMOVED lines=111> */
[----:B------:R-:W4:Y:S02]  /*310e0*/  LDL.LU R6, [R1+0xda8] ;  /* 0x000da80001067983 */ /* 0x000f240000300800 */
[----:B------:R-:W4:Y:S01]  /*310f0*/  LDL.LU R7, [R1+0xdac] ;  /* 0x000dac0001077983 */ /* 0x000f220000300800 */
[----:B------:R-:W4:Y:S01]  /*31100*/  LDL.LU R24, [R1+0x8d0] ;  /* 0x0008d00001187983 */ /* 0x000f220000300800 */
        /* <DEDUP_REMOVED lines=15> */
[----:B----4-:R-:W-:Y:S01]  /*31200*/  HMMA.16816.F32 R4, R20, R10, R4 ;  /* 0x0000000a1404723c */ /* 0x010fe20000001804 */
        /* <DEDUP_REMOVED lines=15> */
[----:B------:R-:W-:-:S02]  /*31300*/  IMAD.MOV.U32 R18, RZ, RZ, R8 ;  /* 0x000000ffff127224 */ /* 0x000fc400078e0008 */
[----:B------:R0:W-:Y:S02]  /*31310*/  STL.64 [R1+0x1f30], R10 ;  /* 0x001f300a01007387 */ /* 0x0001e40000100a00 */
[----:B------:R-:W4:Y:S01]  /*31320*/  LDL.LU R8, [R1+0x640] ;  /* 0x0006400001087983 */ /* 0x000f220000300800 */
[----:B------:R-:W4:Y:S04]  /*31330*/  LDL.LU R9, [R1+0x644] ;  /* 0x0006440001097983 */ /* 0x000f280000300800 */
[----:B0-----:R-:W4:Y:S01]  /*31340*/  LDL.LU R10, [R1+0x648] ;  /* 0x00064800010a7983 */ /* 0x001f220000300800 */
[----:B------:R-:W4:Y:S01]  /*31350*/  LDL.LU R11, [R1+0x64c] ;  /* 0x00064c00010b7983 */ /* 0x000f220000300800 */
[----:B---3--:R-:W-:Y:S02]  /*31360*/  HMMA.16816.F32 R20, R20, R6, R24 ;  /* 0x000000061414723c */ /* 0x008fe40000001818 */
[----:B------:R-:W2:Y:S01]  /*31370*/  LDL.LU.64 R26, [R1+0x2058] ;  /* 0x00205800011a7983 */ /* 0x000ea20000300a00 */
[----:B------:R-:W2:Y:S02]  /*31380*/  LDL.LU.64 R24, [R1+0x2050] ;  /* 0x0020500001187983 */ /* 0x000ea40000300a00 */
[----:B------:R-:W-:Y:S11]  /*31390*/  IMAD.MOV.U32 R19, RZ, RZ, R3 ;  /* 0x000000ffff137224 */ /* 0x000ff600078e0003 */
[----:B------:R-:W-:Y:S07]  /*313a0*/  @!UPT UIADD3 URZ, URZ, URZ, URZ ;  /* 0x0000003f3f3ff290 */ /* 0x000fee000fffe03f */
[----:B------:R-:W-:Y:S01]  /*313b0*/  STL.64 [R1+0x8d0], R20 ;  /* 0x0008d01401007387 */ /* 0x000fe20000100a00 */
[----:B------:R-:W-:Y:S02]  /*313c0*/  STL.64 [R1+0x8d8], R22 ;  /* 0x0008d81601007387 */ /* 0x000fe40000100a00 */
[----:B------:R0:W-:Y:S02]  /*313d0*/  STL.64 [R1+0x1f28], R6 ;  /* 0x001f280601007387 */ /* 0x0001e40000100a00 */
[----:B------:R-:W3:Y:S01]  /*313e0*/  LDL.LU R4, [R1+0x6d0] ;  /* 0x0006d00001047983 */ /* 0x000ee20000300800 */
[----:B------:R-:W3:Y:S04]  /*313f0*/  LDL.LU R5, [R1+0x6d4] ;  /* 0x0006d40001057983 */ /* 0x000ee80000300800 */
[----:B0-----:R-:W3:Y:S01]  /*31400*/  LDL.LU R6, [R1+0x6d8] ;  /* 0x0006d80001067983 */ /* 0x001ee20000300800 */
[----:B------:R-:W3:Y:S01]  /*31410*/  LDL.LU R7, [R1+0x6dc] ;  /* 0x0006dc0001077983 */ /* 0x000ee20000300800 */
        /* <DEDUP_REMOVED lines=21> */
[----:B--2---:R-:W-:Y:S02]  /*31570*/  HMMA.16816.F32 R16, R24, R18, R12 ;  /* 0x000000121810723c */ /* 0x004fe4000000180c */
[----:B------:R-:W2:Y:S01]  /*31580*/  LDL.LU.64 R14, [R1+0x2000] ;  /* 0x00200000010e7983 */ /* 0x000ea20000300a00 */
[----:B------:R-:W2:Y:S11]  /*31590*/  LDL.LU.64 R12, [R1+0x1ff8] ;  /* 0x001ff800010c7983 */ /* 0x000eb60000300a00 */
[----:B------:R-:W-:Y:S09]  /*315a0*/  @!UPT UIADD3 URZ, URZ, URZ, URZ ;  /* 0x0000003f3f3ff290 */ /* 0x000ff2000fffe03f */
[----:B------:R-:W-:Y:S01]  /*315b0*/  STL.64 [R1+0x6e0], R16 ;  /* 0x0006e01001007387 */ /* 0x000fe20000100a00 */
[----:B------:R0:W-:Y:S03]  /*315c0*/  STL.64 [R1+0x6e8], R18 ;  /* 0x0006e81201007387 */ /* 0x0001e60000100a00 */
[----:B0-----:R-:W2:Y:S01]  /*315d0*/  LDL.LU.64 R18, [R1+0x1ff0] ;  /* 0x001ff00001127983 */ /* 0x001ea20000300a00 */
[----:B------:R-:W-:Y:S02]  /*315e0*/  IMAD.MOV.U32 R22, RZ, RZ, R2 ;  /* 0x000000ffff167224 */ /* 0x000fe400078e0002 */
[----:B------:R-:W-:-:S07]  /*315f0*/  IMAD.MOV.U32 R23, RZ, RZ, R0 ;  /* 0x000000ffff177224 */ /* 0x000fce00078e0000 */
[C---:B---3--:R-:W-:Y:S01]  /*31600*/  HMMA.16816.F32 R20, R24.reuse, R22, R4 ;  /* 0x000000161814723c */ /* 0x048fe20000001804 */
[----:B------:R-:W3:Y:S11]  /*31610*/  LDL.LU R4, [R1+0x630] ;  /* 0x0006300001047983 */ /* 0x000ef60000300800 */
[----:B------:R-:W-:Y:S11]  /*31620*/  @!UPT UIADD3 URZ, URZ, URZ, URZ ;  /* 0x0000003f3f3ff290 */ /* 0x000ff6000fffe03f */
[----:B------:R0:W-:Y:S01]  /*31630*/  STL.64 [R1+0x6d0], R20 ;  /* 0x0006d01401007387 */ /* 0x0001e20000100a00 */
[----:B------:R1:W-:Y:S02]  /*31640*/  STL.64 [R1+0x6d8], R22 ;  /* 0x0006d81601007387 */ /* 0x0003e40000100a00 */
[----:B------:R-:W3:Y:S02]  /*31650*/  LDL.LU R5, [R1+0x634] ;  /* 0x0006340001057983 */ /* 0x000ee40000300800 */
[----:B------:R-:W3:Y:S01]  /*31660*/  LDL.LU R6, [R1+0x638] ;  /* 0x0006380001067983 */ /* 0x000ee20000300800 */
[----:B------:R-:W3:Y:S04]  /*31670*/  LDL.LU R7, [R1+0x63c] ;  /* 0x00063c0001077983 */ /* 0x000ee80000300800 */
        /* <DEDUP_REMOVED lines=64> */
[C---:B----4-:R-:W-:Y:S03]  /*31a80*/  HMMA.16816.F32 R8, R24.reuse, R14, R8 ;  /* 0x0000000e1808723c */ /* 0x050fe60000001808 */
[----:B--2---:R0:W-:Y:S04]  /*31a90*/  STL.64 [R1+0x1f10], R18 ;  /* 0x001f101201007387 */ /* 0x0041e80000100a00 */
[----:B0-----:R-:W2:Y:S11]  /*31aa0*/  LDL.64 R18, [R1+0xb8] ;  /* 0x0000b80001127983 */ /* 0x001eb60000100a00 */
[----:B------:R-:W-:Y:S05]  /*31ab0*/  @!UPT UIADD3 URZ, URZ, URZ, URZ ;  /* 0x0000003f3f3ff290 */ /* 0x000fea000fffe03f */
[----:B------:R-:W-:Y:S02]  /*31ac0*/  STL.64 [R1+0x640], R8 ;  /* 0x0006400801007387 */ /* 0x000fe40000100a00 */
[----:B------:R0:W-:Y:S02]  /*31ad0*/  STL.64 [R1+0x648], R10 ;  /* 0x0006480a01007387 */ /* 0x0001e40000100a00 */
[----:B0-----:R-:W3:Y:S01]  /*31ae0*/  LDL.LU.64 R10, [R1+0x1f30] ;  /* 0x001f3000010a7983 */ /* 0x001ee20000300a00 */
[----:B------:R0:W-:Y:S02]  /*31af0*/  STL.64 [R1+0x1e58], R14 ;  /* 0x001e580e01007387 */ /* 0x0001e40000100a00 */
[----:B------:R-:W4:Y:S02]  /*31b00*/  LDL.LU R12, [R1+0xaa0] ;  /* 0x000aa000010c7983 */ /* 0x000f240000300800 */
[----:B------:R-:W4:Y:S01]  /*31b10*/  LDL.LU R13, [R1+0xaa4] ;  /* 0x000aa400010d7983 */ /* 0x000f220000300800 */
[----:B0-----:R-:W2:Y:S01]  /*31b20*/  LDL.LU R14, [R1+0xaa8] ;  /* 0x000aa800010e7983 */ /* 0x001ea20000300800 */
[----:B------:R-:W2:Y:S01]  /*31b30*/  LDL.LU R15, [R1+0xaac] ;  /* 0x000aac00010f7983 */ /* 0x000ea20000300800 */
[----:B---3--:R-:W-:Y:S02]  /*31b40*/  HMMA.16816.F32 R4, R24, R10, R4 ;  /* 0x0000000a1804723c */ /* 0x008fe40000001804 */
[----:B--2---:R-:W-:Y:S01]  /*31b50*/  STL.64 [R1+0x1f20], R14 ;  /* 0x001f200e01007387 */ /* 0x004fe20000100a00 */
[----:B----4-:R0:W-:Y:S03]  /*31b60*/  STL.64 [R1+0x1f18], R12 ;  /* 0x001f180c01007387 */ /* 0x0101e60000100a00 */
        /* <DEDUP_REMOVED lines=8> */
[----:B------:R-:W-:Y:S02]  /*31bf0*/  STL [R1+0x1e2c], R10 ;  /* 0x001e2c0a01007387 */ /* 0x000fe40000100800 */
[----:B------:R0:W-:Y:S02]  /*31c00*/  STL [R1+0x1e28], R11 ;  /* 0x001e280b01007387 */ /* 0x0001e40000100800 */
[----:B0-----:R-:W4:Y:S01]  /*31c10*/  LDL.64 R10, [R1+0x98] ;  /* 0x00009800010a7983 */ /* 0x001f220000100a00 */
[----:B------:R-:W-:-:S02]  /*31c20*/  IMAD.MOV.U32 R2, RZ, RZ, R18 ;  /* 0x000000ffff027224 */ /* 0x000fc400078e0012 */
[----:B------:R-:W-:Y:S01]  /*31c30*/  IMAD.MOV.U32 R0, RZ, RZ, R19 ;  /* 0x000000ffff007224 */ /* 0x000fe200078e0013 */
[----:B---3--:R-:W-:Y:S01]  /*31c40*/  HMMA.16816.F32 R20, R24, R6, R20 ;  /* 0x000000061814723c */ /* 0x008fe20000001814 */
[----:B------:R0:W-:Y:S01]  /*31c50*/  STL.64 [R1+0x1e20], R6 ;  /* 0x001e200601007387 */ /* 0x0001e20000100a00 */
[----:B------:R-:W3:Y:S03]  /*31c60*/  LDL.LU R4, [R1+0xac0] ;  /* 0x000ac00001047983 */ /* 0x000ee60000300800 */
[----:B------:R-:W1:Y:S11]  /*31c70*/  LDSM.16.MT88.4 R24, [R17+0xa180] ;  /* 0x00a180001118783b */ /* 0x000e760000004200 */
[----:B------:R-:W-:Y:S07]  /*31c80*/  @!UPT UIADD3 URZ, URZ, URZ, URZ ;  /* 0x0000003f3f3ff290 */ /* 0x000fee000fffe03f */
[----:B------:R-:W-:Y:S01]  /*31c90*/  STL.64 [R1+0x110], R20 ;  /* 0x0001101401007387 */ /* 0x000fe20000100a00 */
[----:B------:R-:W-:Y:S02]  /*31ca0*/  STL.64 [R1+0x118], R22 ;  /* 0x0001181601007387 */ /* 0x000fe40000100a00 */
[----:B------:R-:W2:Y:S04]  /*31cb0*/  LDSM.16.MT88.4 R20, [R17+0xa100] ;  /* 0x00a100001114783b */ /* 0x000ea80000004200 */
[----:B------:R-:W3:Y:S01]  /*31cc0*/  LDL.LU R5, [R1+0xac4] ;  /* 0x000ac40001057983 */ /* 0x000ee20000300800 */
[----:B0-----:R-:W3:Y:S01]  /*31cd0*/  LDL.LU R6, [R1+0xac8] ;  /* 0x000ac80001067983 */ /* 0x001ee20000300800 */
[----:B------:R-:W3:Y:S03]  /*31ce0*/  LDL.LU R7, [R1+0xacc] ;  /* 0x000acc0001077983 */ /* 0x000ee60000300800 */
        /* <DEDUP_REMOVED lines=20> */
[----:B------:R1:W-:Y:S02]  /*31e30*/  STL.64 [R1+0xac8], R6 ;  /* 0x000ac80601007387 */ /* 0x0003e40000100a00 */
[----:B0-----:R-:W-:Y:S02]  /*31e40*/  IMAD.MOV.U32 R4, RZ, RZ, R18 ;  /* 0x000000ffff047224 */ /* 0x001fe400078e0012 */
[----:B------:R-:W2:Y:S01]  /*31e50*/  LDL.LU.64 R18, [R1+0x1f08] ;  /* 0x001f080001127983 */ /* 0x000ea20000300a00 */
[C---:B----4-:R-:W-:Y:S01]  /*31e60*/  HMMA.16816.F32 R24, R20.reuse, R10, R24 ;  /* 0x0000000a1418723c */ /* 0x050fe20000001818 */
[----:B-1----:R-:W-:Y:S02]  /*31e70*/  IMAD.MOV.U32 R6, RZ, RZ, R10 ;  /* 0x000000ffff067224 */ /* 0x002fe400078e000a */
[----:B------:R-:W-:Y:S01]  /*31e80*/  STL [R1+0x1e3c], R3 ;  /* 0x001e3c0301007387 */ /* 0x000fe20000100800 */
[----:B------:R-:W-:Y:S01]  /*31e90*/  STL [R1+0x1e38], R4 ;  /* 0x001e380401007387 */ /* 0x000fe20000100800 */
[----:B------:R-:W-:Y:S11]  /*31ea0*/  IMAD.MOV.U32 R5, RZ, RZ, R11 ;  /* 0x000000ffff057224 */ /* 0x000ff600078e000b */
[----:B------:R-:W-:Y:S07]  /*31eb0*/  @!UPT UIADD3 URZ, URZ, URZ, URZ ;  /* 0x0000003f3f3ff290 */ /* 0x000fee000fffe03f */
[----:B------:R-:W-:Y:S01]  /*31ec0*/  STL.64 [R1+0xab0], R24 ;  /* 0x000ab01801007387 */ /* 0x000fe20000100a00 */
[----:B------:R-:W-:Y:S02]  /*31ed0*/  STL.64 [R1+0xab8], R26 ;  /* 0x000ab81a01007387 */ /* 0x000fe40000100a00 */
[----:B------:R-:W-:Y:S01]  /*31ee0*/  STL [R1+0x1e40], R6 ;  /* 0x001e400601007387 */ /* 0x000fe20000100800 */
[C---:B--2---:R-:W-:Y:S01]  /*31ef0*/  HMMA.16816.F32 R12, R20.reuse, R18, R12 ;  /* 0x00000012140c723c */ /* 0x044fe2000000180c */
[----:B------:R-:W-:Y:S02]  /*31f00*/  IMAD.MOV.U32 R8, RZ, RZ, R18 ;  /* 0x000000ffff087224 */ /* 0x000fe400078e0012 */
[----:B------:R-:W-:Y:S11]  /*31f10*/  IMAD.MOV.U32 R7, RZ, RZ, R19 ;  /* 0x000000ffff077224 */ /* 0x000ff600078e0013 */
[----:B------:R-:W-:Y:S09]  /*31f20*/  @!UPT UIADD3 URZ, URZ, URZ, URZ ;  /* 0x0000003f3f3ff290 */ /* 0x000ff2000fffe03f */
[----:B------:R0:W-:Y:S01]  /*31f30*/  STL.64 [R1+0xaa0], R12 ;  /* 0x000aa00c01007387 */ /* 0x0001e20000100a00 */
[----:B------:R1:W-:Y:S02]  /*31f40*/  STL.64 [R1+0xaa8], R14 ;  /* 0x000aa80e01007387 */ /* 0x0003e40000100a00 */
[----:B------:R-:W-:Y:S02]  /*31f50*/  STL [R1+0x1ef8], R8 ;  /* 0x001ef80801007387 */ /* 0x000fe40000100800 */
[----:B------:R-:W-:Y:S01]  /*31f60*/  STL [R1+0x1e8c], R7 ;  /* 0x001e8c0701007387 */ /* 0x000fe20000100800 */
[----:B------:R2:W-:Y:S04]  /*31f70*/  STL [R1+0x1e88], R5 ;  /* 0x001e880501007387 */ /* 0x0005e80000100800 */
[----:B0-----:R-:W3:Y:S01]  /*31f80*/  LDL.LU R12, [R1+0xa10] ;  /* 0x000a1000010c7983 */ /* 0x001ee20000300800 */
[----:B------:R-:W3:Y:S02]  /*31f90*/  LDL.LU R13, [R1+0xa14] ;  /* 0x000a1400010d7983 */ /* 0x000ee40000300800 */
[----:B-1----:R-:W4:Y:S02]  /*31fa0*/  LDL.LU R14, [R1+0xa18] ;  /* 0x000a1800010e7983 */ /* 0x002f240000300800 */
[----:B------:R-:W4:Y:S01]  /*31fb0*/  LDL.LU R15, [R1+0xa1c] ;  /* 0x000a1c00010f7983 */ /* 0x000f220000300800 */
[----:B------:R-:W3:Y:S01]  /*31fc0*/  LDL.LU R4, [R1+0xa30] ;  /* 0x000a300001047983 */ /* 0x000ee20000300800 */
[----:B--2---:R-:W3:Y:S02]  /*31fd0*/  LDL.LU R5, [R1+0xa34] ;  /* 0x000a340001057983 */ /* 0x004ee40000300800 */
[----:B------:R-:W2:Y:S02]  /*31fe0*/  LDL.LU R6, [R1+0xa38] ;  /* 0x000a380001067983 */ /* 0x000ea40000300800 */
[----:B------:R-:W2:Y:S01]  /*31ff0*/  LDL.LU R7, [R1+0xa3c] ;  /* 0x000a3c0001077983 */ /* 0x000ea20000300800 */
[----:B------:R-:W3:Y:S01]  /*32000*/  LDL.LU R24, [R1+0xa80] ;  /* 0x000a800001187983 */ /* 0x000ee20000300800 */
[----:B------:R-:W4:Y:S02]  /*32010*/  LDL.LU R25, [R1+0xa84] ;  /* 0x000a840001197983 */ /* 0x000f240000300800 */
[----:B------:R-:W4:Y:S02]  /*32020*/  LDL.LU R26, [R1+0xa88] ;  /* 0x000a8800011a7983 */ /* 0x000f240000300800 */
[----:B------:R-:W4:Y:S01]  /*32030*/  LDL.LU R27, [R1+0xa8c] ;  /* 0x000a8c00011b7983 */ /* 0x000f220000300800 */
[----:B------:R-:W4:Y:S01]  /*32040*/  LDL.LU R16, [R1+0xa90] ;  /* 0x000a900001107983 */ /* 0x000f220000300800 */
[----:B------:R-:W4:Y:S02]  /*32050*/  LDL.LU R17, [R1+0xa94] ;  /* 0x000a940001117983 */ /* 0x000f240000300800 */
[----:B------:R-:W4:Y:S02]  /*32060*/  LDL.LU R18, [R1+0xa98] ;  /* 0x000a980001127983 */ /* 0x000f240000300800 */
[----:B------:R-:W4:Y:S01]  /*32070*/  LDL.LU R19, [R1+0xa9c] ;  /* 0x000a9c0001137983 */ /* 0x000f220000300800 */
[----:B------:R-:W4:Y:S04]  /*32080*/  LDL.64 R10, [R1+0x78] ;  /* 0x00007800010a7983 */ /* 0x000f280000100a00 */
[----:B--2---:R0:W-:Y:S01]  /*32090*/  STL.64 [R1+0x1e98], R6 ;  /* 0x001e980601007387 */ /* 0x0041e20000100a00 */
[----:B---3--:R-:W-:Y:S03]  /*320a0*/  STL.64 [R1+0x1e90], R4 ;  /* 0x001e900401007387 */ /* 0x008fe60000100a00 */
[----:B0-----:R-:W2:Y:S04]  /*320b0*/  LDL.64 R6, [R1+0x28] ;  /* 0x0000280001067983 */ /* 0x001ea80000100a00 */
[----:B--2---:R0:W-:Y:S04]  /*320c0*/  STL.64 [R1+0x1ea8], R6 ;  /* 0x001ea80601007387 */ /* 0x0041e80000100a00 */
[----:B0-----:R-:W2:Y:S04]  /*320d0*/  LDL.64 R6, [R1+0x38] ;  /* 0x0000380001067983 */ /* 0x001ea80000100a00 */
[----:B--2---:R0:W-:Y:S04]  /*320e0*/  STL.64 [R1+0x1ec0], R6 ;  /* 0x001ec00601007387 */ /* 0x0041e80000100a00 */
[----:B0-----:R-:W2:Y:S04]  /*320f0*/  LDL.64 R6, [R1+0x48] ;  /* 0x0000480001067983 */ /* 0x001ea80000100a00 */
[----:B--2---:R0:W-:Y:S04]  /*32100*/  STL.64 [R1+0x1ed8], R6 ;  /* 0x001ed80601007387 */ /* 0x0041e80000100a00 */
[----:B0-----:R-:W2:Y:S04]  /*32110*/  LDL.64 R6, [R1+0x58] ;  /* 0x0000580001067983 */ /* 0x001ea80000100a00 */
[----:B--2---:R0:W-:Y:S04]  /*32120*/  STL.64 [R1+0x1ef0], R6 ;  /* 0x001ef00601007387 */ /* 0x0041e80000100a00 */
[----:B0-----:R-:W2:Y:S01]  /*32130*/  LDL.64 R6, [R1+0x68] ;  /* 0x0000680001067983 */ /* 0x001ea20000100a00 */
[----:B----4-:R0:W-:Y:S02]  /*32140*/  STL.64 [R1+0x1e68], R14 ;  /* 0x001e680e01007387 */ /* 0x0101e40000100a00 */
        /* <DEDUP_REMOVED lines=8> */
[----:B------:R-:W4:Y:S03]  /*321d0*/  LDL.LU R15, [R1+0xa4c] ;  /* 0x000a4c00010f7983 */ /* 0x000f260000300800 */
[----:B----4-:R-:W-:Y:S01]  /*321e0*/  STL.64 [R1+0x1eb8], R14 ;  /* 0x001eb80e01007387 */ /* 0x010fe20000100a00 */
[----:B---3--:R0:W-:Y:S03]  /*321f0*/  STL.64 [R1+0x1eb0], R12 ;  /* 0x001eb00c01007387 */ /* 0x0081e60000100a00 */
[----:B0-----:R-:W3:Y:S01]  /*32200*/  LDL.LU R12, [R1+0xa50] ;  /* 0x000a5000010c7983 */ /* 0x001ee20000300800 */
[----:B------:R-:W3:Y:S02]  /*32210*/  LDL.LU R13, [R1+0xa54] ;  /* 0x000a5400010d7983 */ /* 0x000ee40000300800 */
[----:B------:R-:W4:Y:S02]  /*32220*/  LDL.LU R14, [R1+0xa58] ;  /* 0x000a5800010e7983 */ /* 0x000f240000300800 */
[----:B------:R-:W4:Y:S01]  /*32230*/  LDL.LU R15, [R1+0xa5c] ;  /* 0x000a5c00010f7983 */ /* 0x000f220000300800 */
[C---:B------:R-:W-:Y:S08]  /*32240*/  HMMA.16816.F32 R16, R20.reuse, R10, R16 ;  /* 0x0000000a1410723c */ /* 0x040ff00000001810 */
[----:B--2---:R-:W-:Y:S01]  /*32250*/  HMMA.16816.F32 R24, R20, R6, R24 ;  /* 0x000000061418723c */ /* 0x004fe20000001818 */
        /* <DEDUP_REMOVED lines=12> */
[----:B------:R-:W-:Y:S01]  /*32320*/  STL.64 [R1+0xa90], R16 ;  /* 0x000a901001007387 */ /* 0x000fe20000100a00 */
[----:B------:R0:W-:Y:S03]  /*32330*/  STL.64 [R1+0xa98], R18 ;  /* 0x000a981201007387 */ /* 0x0001e60000100a00 */
[----:B0-----:R-:W3:Y:S01]  /*32340*/  LDL.LU.64 R18, [R1+0x1f00] ;  /* 0x001f000001127983 */ /* 0x001ee20000300a00 */
[----:B------:R-:W4:Y:S02]  /*32350*/  LDL.LU R8, [R1+0x1ef8] ;  /* 0x001ef80001087983 */ /* 0x000f240000300800 */
[----:B------:R0:W-:Y:S02]  /*32360*/  STL.64 [R1+0xa80], R24 ;  /* 0x000a801801007387 */ /* 0x0001e40000100a00 */
[----:B------:R1:W-:Y:S02]  /*32370*/  STL.64 [R1+0xa88], R26 ;  /* 0x000a881a01007387 */ /* 0x0003e40000100a00 */
[----:B------:R-:W-:-:S02]  /*32380*/  IMAD.MOV.U32 R17, RZ, RZ, R7 ;  /* 0x000000ffff117224 */ /* 0x000fc400078e0007 */
[----:B0-----:R-:W-:Y:S02]  /*32390*/  IMAD.MOV.U32 R24, RZ, RZ, R6 ;  /* 0x000000ffff187224 */ /* 0x001fe400078e0006 */
[----:B------:R-:W2:Y:S01]  /*323a0*/  LDL.LU.64 R6, [R1+0x1ef0] ;  /* 0x001ef00001067983 */ /* 0x000ea20000300a00 */
[----:B------:R-:W-:Y:S01]  /*323b0*/  IMAD.MOV.U32 R16, RZ, RZ, R10 ;  /* 0x000000ffff107224 */ /* 0x000fe200078e000a */
[----:B--2---:R-:W-:Y:S02]  /*323c0*/  HMMA.16816.F32 R12, R20, R6, R12 ;  /* 0x00000006140c723c */ /* 0x004fe4000000180c */
[----:B---3--:R-:W-:Y:S02]  /*323d0*/  STL.64 [R1+0x1e78], R18 ;  /* 0x001e781201007387 */ /* 0x008fe40000100a00 */
[----:B------:R0:W-:Y:S02]  /*323e0*/  STL.64 [R1+0x1e70], R16 ;  /* 0x001e701001007387 */ /* 0x0001e40000100a00 */
[----:B-1----:R-:W-:-:S02]  /*323f0*/  IMAD.MOV.U32 R26, RZ, RZ, R6 ;  /* 0x000000ffff1a7224 */ /* 0x002fc400078e0006 */
[----:B------:R-:W-:Y:S01]  /*32400*/  IMAD.MOV.U32 R25, RZ, RZ, R7 ;  /* 0x000000ffff197224 */ /* 0x000fe200078e0007 */
[----:B0-----:R-:W2:Y:S01]  /*32410*/  LDL.LU R16, [R1+0xa20] ;  /* 0x000a200001107983 */ /* 0x001ea20000300800 */
[----:B------:R-:W2:Y:S02]  /*32420*/  LDL.LU R17, [R1+0xa24] ;  /* 0x000a240001117983 */ /* 0x000ea40000300800 */
[----:B------:R-:W2:Y:S02]  /*32430*/  LDL.LU R18, [R1+0xa28] ;  /* 0x000a280001127983 */ /* 0x000ea40000300800 */
[----:B------:R-:W2:Y:S09]  /*32440*/  LDL.LU R19, [R1+0xa2c] ;  /* 0x000a2c0001137983 */ /* 0x000eb20000300800 */
        /* <DEDUP_REMOVED lines=15> */
[----:B------:R0:W-:Y:S01]  /*32540*/  STL.64 [R1+0x1e48], R24 ;  /* 0x001e481801007387 */ /* 0x0001e20000100a00 */
[----:B------:R-:W-:-:S03]  /*32550*/  IMAD.MOV.U32 R9, RZ, RZ, R11 ;  /* 0x000000ffff097224 */ /* 0x000fc600078e000b */
[----:B0-----:R-:W2:Y:S01]  /*32560*/  LDL.LU R24, [R1+0xa00] ;  /* 0x000a000001187983 */ /* 0x001ea20000300800 */
[----:B------:R-:W2:Y:S02]  /*32570*/  LDL.LU R25, [R1+0xa04] ;  /* 0x000a040001197983 */ /* 0x000ea40000300800 */
[----:B------:R-:W2:Y:S02]  /*32580*/  LDL.LU R26, [R1+0xa08] ;  /* 0x000a0800011a7983 */ /* 0x000ea40000300800 */
[----:B------:R-:W2:Y:S01]  /*32590*/  LDL.LU R27, [R1+0xa0c] ;  /* 0x000a0c00011b7983 */ /* 0x000ea20000300800 */
        /* <DEDUP_REMOVED lines=21> */
[----:B------:R-:W-:Y:S01]  /*326f0*/  STL.64 [R1+0xa30], R4 ;  /* 0x000a300401007387 */ /* 0x000fe20000100a00 */
[----:B------:R0:W-:Y:S03]  /*32700*/  STL.64 [R1+0xa38], R6 ;  /* 0x000a380601007387 */ /* 0x0001e60000100a00 */
[----:B0-----:R-:W3:Y:S01]  /*32710*/  LDL.LU R7, [R1+0x1e8c] ;  /* 0x001e8c0001077983 */ /* 0x001ee20000300800 */
[----:B------:R-:W2:Y:S02]  /*32720*/  LDL.LU R5, [R1+0x1e88] ;  /* 0x001e880001057983 */ /* 0x000ea40000300800 */
        /* <DEDUP_REMOVED lines=31> */
[----:B------:R-:W-:-:S02]  /*32920*/  IMAD.MOV.U32 R18, RZ, RZ, R6 ;  /* 0x000000ffff127224 */ /* 0x000fc400078e0006 */
[----:B------:R-:W-:Y:S01]  /*32930*/  IMAD.MOV.U32 R19, RZ, RZ, R3 ;  /* 0x000000ffff137224 */ /* 0x000fe200078e0003 */
[----:B------:R-:W3:Y:S01]  /*32940*/  LDL.LU R6, [R1+0x1e40] ;  /* 0x001e400001067983 */ /* 0x000ee20000300800 */
[----:B------:R-:W3:Y:S03]  /*32950*/  LDL.LU R3, [R1+0x1e3c] ;  /* 0x001e3c0001037983 */ /* 0x000ee60000300800 */
[----:B------:R0:W-:Y:S02]  /*32960*/  STL.64 [R1+0x1d20], R18 ;  /* 0x001d201201007387 */ /* 0x0001e40000100a00 */
[----:B0-----:R-:W-:Y:S02]  /*32970*/  IMAD.MOV.U32 R18, RZ, RZ, R2 ;  /* 0x000000ffff127224 */ /* 0x001fe400078e0002 */
[----:B------:R-:W-:Y:S01]  /*32980*/  IMAD.MOV.U32 R19, RZ, RZ, R10 ;  /* 0x000000ffff137224 */ /* 0x000fe200078e000a */
[----:B--2---:R0:W-:Y:S01]  /*32990*/  STL.64 [R1+0x1cf8], R14 ;  /* 0x001cf80e01007387 */ /* 0x0041e20000100a00 */
[----:B------:R1:W-:Y:S02]  /*329a0*/  STL.64 [R1+0x1cf0], R12 ;  /* 0x001cf00c01007387 */ /* 0x0003e40000100a00 */
[----:B0-----:R-:W-:-:S02]  /*329b0*/  IMAD.MOV.U32 R14, RZ, RZ, R4 ;  /* 0x000000ffff0e7224 */ /* 0x001fc400078e0004 */
[----:B------:R-:W-:Y:S01]  /*329c0*/  IMAD.MOV.U32 R15, RZ, RZ, R0 ;  /* 0x000000ffff0f7224 */ /* 0x000fe200078e0000 */
[----:B------:R-:W2:Y:S01]  /*329d0*/  LDL.LU R4, [R1+0x1e38] ;  /* 0x001e380001047983 */ /* 0x000ea20000300800 */
[----:B------:R-:W2:Y:S02]  /*329e0*/  LDL.LU R0, [R1+0x1e34] ;  /* 0x001e340001007983 */ /* 0x000ea40000300800 */
[----:B------:R-:W2:Y:S02]  /*329f0*/  LDL.LU R2, [R1+0x1e30] ;  /* 0x001e300001027983 */ /* 0x000ea40000300800 */
[----:B------:R-:W2:Y:S01]  /*32a00*/  LDL.LU R10, [R1+0x1e2c] ;  /* 0x001e2c00010a7983 */ /* 0x000ea20000300800 */
[----:B------:R-:W-:Y:S01]  /*32a10*/  STL.64 [R1+0x1d38], R18 ;  /* 0x001d381201007387 */ /* 0x000fe20000100a00 */
[----:B------:R0:W-:Y:S02]  /*32a20*/  STL.64 [R1+0x1d18], R14 ;  /* 0x001d180e01007387 */ /* 0x0001e40000100a00 */
[----:B-1----:R-:W2:Y:S02]  /*32a30*/  LDL.LU R12, [R1+0x270] ;  /* 0x00027000010c7983 */ /* 0x002ea40000300800 */
[----:B------:R-:W2:Y:S01]  /*32a40*/  LDL.LU R13, [R1+0x274] ;  /* 0x00027400010d7983 */ /* 0x000ea20000300800 */
[----:B0-----:R-:W2:Y:S01]  /*32a50*/  LDL.LU R14, [R1+0x278] ;  /* 0x00027800010e7983 */ /* 0x001ea20000300800 */
[----:B------:R-:W2:Y:S02]  /*32a60*/  LDL.LU R15, [R1+0x27c] ;  /* 0x00027c00010f7983 */ /* 0x000ea40000300800 */
[----:B------:R-:W-:-:S02]  /*32a70*/  IMAD.MOV.U32 R18, RZ, RZ, R11 ;  /* 0x000000ffff127224 */ /* 0x000fc400078e000b */
        /* <DEDUP_REMOVED lines=11> */
[----:B------:R0:W-:Y:S02]  /*32b30*/  STL.64 [R1+0x1d68], R18 ;  /* 0x001d681201007387 */ /* 0x0001e40000100a00 */
        /* <DEDUP_REMOVED lines=28> */
[----:B---3--:R-:W-:-:S05]  /*32d00*/  IMAD.MOV.U32 R19, RZ, RZ, R7 ;  /* 0x000000ffff137224 */ /* 0x008fca00078e0007 */
[----:B------:R-:W-:Y:S04]  /*32d10*/  STL.64 [R1+0x1dc8], R18 ;  /* 0x001dc81201007387 */ /* 0x000fe80000100a00 */
[----:B--2---:R-:W-:Y:S01]  /*32d20*/  STL.64 [R1+0x1d90], R14 ;  /* 0x001d900e01007387 */ /* 0x004fe20000100a00 */
[----:B------:R0:W-:Y:S03]  /*32d30*/  STL.64 [R1+0x1d88], R12 ;  /* 0x001d880c01007387 */ /* 0x0001e60000100a00 */
        /* <DEDUP_REMOVED lines=14> */
[----:B------:R-:W-:Y:S01]  /*32e20*/  IMAD.MOV.U32 R19, RZ, RZ, R3 ;  /* 0x000000ffff137224 */ /* 0x000fe200078e0003 */
[----:B------:R-:W4:Y:S01]  /*32e30*/  LDL.LU R4, [R1+0x9f0] ;  /* 0x0009f00001047983 */ /* 0x000f220000300800 */
[----:B------:R-:W4:Y:S02]  /*32e40*/  LDL.LU R5, [R1+0x9f4] ;  /* 0x0009f40001057983 */ /* 0x000f240000300800 */
[----:B------:R-:W4:Y:S02]  /*32e50*/  LDL.LU R6, [R1+0x9f8] ;  /* 0x0009f80001067983 */ /* 0x000f240000300800 */
[----:B------:R-:W4:Y:S01]  /*32e60*/  LDL.LU R7, [R1+0x9fc] ;  /* 0x0009fc0001077983 */ /* 0x000f220000300800 */
[----:B------:R-:W-:Y:S04]  /*32e70*/  STL.64 [R1+0x1df8], R18 ;  /* 0x001df81201007387 */ /* 0x000fe80000100a00 */
        /* <DEDUP_REMOVED lines=43> */
[----:B------:R-:W2:Y:S01]  /*33130*/  LDL.LU R11, [R1+0x26c] ;  /* 0x00026c00010b7983 */ /* 0x000ea20000300800 */
[----:B------:R-:W3:Y:S01]  /*33140*/  LDL.LU.64 R26, [R1+0x1e18] ;  /* 0x001e1800011a7983 */ /* 0x000ee20000300a00 */
[----:B------:R-:W3:Y:S02]  /*33150*/  LDL.LU.64 R24, [R1+0x1e10] ;  /* 0x001e100001187983 */ /* 0x000ee40000300a00 */
[----:B------:R-:W-:-:S02]  /*33160*/  IMAD.MOV.U32 R18, RZ, RZ, R2 ;  /* 0x000000ffff127224 */ /* 0x000fc400078e0002 */
[----:B------:R-:W-:-:S06]  /*33170*/  IMAD.MOV.U32 R19, RZ, RZ, R0 ;  /* 0x000000ffff137224 */ /* 0x000fcc00078e0000 */
        /* <DEDUP_REMOVED lines=82> */
[C---:B--2---:R-:W-:Y:S03]  /*336a0*/  HMMA.16816.F32 R12, R24.reuse, R14, R8 ;  /* 0x0000000e180c723c */ /* 0x044fe60000001808 */
[----:B------:R-:W2:Y:S01]  /*336b0*/  LDL.LU.64 R10, [R1+0x1d08] ;  /* 0x001d0800010a7983 */ /* 0x000ea20000300a00 */
[----:B------:R-:W2:Y:S11]  /*336c0*/  LDL.LU.64 R8, [R1+0x1d00] ;  /* 0x001d000001087983 */ /* 0x000eb60000300a00 */
[----:B------:R-:W-:Y:S08]  /*336d0*/  @!UPT UIADD3 URZ, URZ, URZ, URZ ;  /* 0x0000003f3f3ff290 */ /* 0x000ff0000fffe03f */
[----:B------:R-:W-:Y:S01]  /*336e0*/  STL.64 [R1+0x260], R12 ;  /* 0x0002600c01007387 */ /* 0x000fe20000100a00 */
[----:B------:R0:W-:Y:S03]  /*336f0*/  STL.64 [R1+0x268], R14 ;  /* 0x0002680e01007387 */ /* 0x0001e60000100a00 */
[----:B0-----:R-:W3:Y:S01]  /*33700*/  LDL.LU.64 R14, [R1+0x1cf8] ;  /* 0x001cf800010e7983 */ /* 0x001ee20000300a00 */
[----:B------:R-:W3:Y:S02]  /*33710*/  LDL.LU.64 R12, [R1+0x1cf0] ;  /* 0x001cf000010c7983 */ /* 0x000ee40000300a00 */
[----:B---3--:R-:W-:Y:S11]  /*33720*/  HMMA.16816.F32 R12, R24, R18, R12 ;  /* 0x00000012180c723c */ /* 0x008ff6000000180c */
[----:B------:R-:W-:Y:S11]  /*33730*/  @!UPT UIADD3 URZ, URZ, URZ, URZ ;  /* 0x0000003f3f3ff290 */ /* 0x000ff6000fffe03f */
[----:B------:R-:W-:Y:S01]  /*33740*/  @!UPT UIADD3 URZ, URZ, URZ, URZ ;  /* 0x0000003f3f3ff290 */ /* 0x000fe2000fffe03f */
[----:B------:R-:W-:Y:S01]  /*33750*/  STL.64 [R1+0x250], R12 ;  /* 0x0002500c01007387 */ /* 0x000fe20000100a00 */
[----:B------:R0:W-:Y:S03]  /*33760*/  STL.64 [R1+0x258], R14 ;  /* 0x0002580e01007387 */ /* 0x0001e60000100a00 */
[----:B0-----:R-:W2:Y:S04]  /*33770*/  LDL.LU.64 R14, [R1+0x1ce8] ;  /* 0x001ce800010e7983 */ /* 0x001ea80000300a00 */
[----:B------:R-:W0:Y:S01]  /*33780*/  S2R R17, SR_TID.X ;  /* 0x0000000000117919 */ /* 0x000e220000002100 */
[----:B------:R1:W-:Y:S02]  /*33790*/  STL.64 [R1+0x1cc8], R18 ;  /* 0x001cc81201007387 */ /* 0x0003e40000100a00 */
[----:B------:R-:W3:Y:S01]  /*337a0*/  LDL.LU R16, [R1+0x230] ;  /* 0x0002300001107983 */ /* 0x000ee20000300800 */
[----:B0-----:R-:W-:-:S02]  /*337b0*/  LOP3.LUT R2, R17, 0x7, RZ, 0xc0, !PT ;  /* 0x0000000711027812 */ /* 0x001fc400078ec0ff */
[----:B------:R-:W3:Y:S01]  /*337c0*/  LDL.LU R17, [R1+0x234] ;  /* 0x0002340001117983 */ /* 0x000ee20000300800 */
[----:B-1----:R-:W3:Y:S02]  /*337d0*/  LDL.LU R18, [R1+0x238] ;  /* 0x0002380001127983 */ /* 0x002ee40000300800 */
[----:B------:R-:W3:Y:S01]  /*337e0*/  LDL.LU R19, [R1+0x23c] ;  /* 0x00023c0001137983 */ /* 0x000ee20000300800 */
[C---:B--2---:R-:W-:Y:S11]  /*337f0*/  HMMA.16816.F32 R8, R24.reuse, R14, R8 ;  /* 0x0000000e1808723c */ /* 0x044ff60000001808 */
[----:B------:R-:W-:Y:S11]  /*33800*/  @!UPT UIADD3 URZ, URZ, URZ, URZ ;  /* 0x0000003f3f3ff290 */ /* 0x000ff6000fffe03f */
[----:B------:R-:W-:Y:S01]  /*33810*/  @!UPT UIADD3 URZ, URZ, URZ, URZ ;  /* 0x0000003f3f3ff290 */ /* 0x000fe2000fffe03f */
[----:B------:R-:W-:Y:S01]  /*33820*/  STL.64 [R1+0x240], R8 ;  /* 0x0002400801007387 */ /* 0x000fe20000100a00 */
[----:B------:R0:W-:Y:S03]  /*33830*/  STL.64 [R1+0x248], R10 ;  /* 0x0002480a01007387 */ /* 0x0001e60000100a00 */
[----:B0-----:R-:W3:Y:S01]  /*33840*/  LDL.LU.64 R10, [R1+0x1ce0] ;  /* 0x001ce000010a7983 */ /* 0x001ee20000300a00 */
[----:B------:R3:W-:Y:S02]  /*33850*/  STL.64 [R1+0x1c30], R14 ;  /* 0x001c300e01007387 */ /* 0x0007e40000100a00 */
[C---:B---3--:R-:W-:Y:S01]  /*33860*/  HMMA.16816.F32 R12, R24.reuse, R10, R16 ;  /* 0x0000000a180c723c */ /* 0x048fe20000001810 */
[----:B------:R-:W-:Y:S01]  /*33870*/  STL [R1+0x1bd4], R10 ;  /* 0x001bd40a01007387 */ /* 0x000fe20000100800 */
[----:B------:R-:W-:Y:S11]  /*33880*/  STL [R1+0x1bd0], R11 ;  /* 0x001bd00b01007387 */ /* 0x000ff60000100800 */
[----:B------:R-:W-:Y:S10]  /*33890*/  @!UPT UIADD3 URZ, URZ, URZ, URZ ;  /* 0x0000003f3f3ff290 */ /* 0x000ff4000fffe03f */
[----:B------:R-:W-:Y:S01]  /*338a0*/  STL.64 [R1+0x230], R12 ;  /* 0x0002300c01007387 */ /* 0x000fe20000100a00 */
[----:B------:R4:W-:Y:S02]  /*338b0*/  STL.64 [R1+0x238], R14 ;  /* 0x0002380e01007387 */ /* 0x0009e40000100a00 */
[----:B------:R-:W2:Y:S01]  /*338c0*/  LDL.LU R8, [R1+0xfc0] ;  /* 0x000fc00001087983 */ /* 0x000ea20000300800 */
[----:B----4-:R-:W-:Y:S11]  /*338d0*/  HMMA.16816.F32 R12, R24, R6, R20 ;  /* 0x00000006180c723c */ /* 0x010ff60000001814 */
[----:B------:R-:W-:Y:S11]  /*338e0*/  @!UPT UIADD3 URZ, URZ, URZ, URZ ;  /* 0x0000003f3f3ff290 */ /* 0x000ff6000fffe03f */
[----:B------:R-:W-:Y:S01]  /*338f0*/  @!UPT UIADD3 URZ, URZ, URZ, URZ ;  /* 0x0000003f3f3ff290 */ /* 0x000fe2000fffe03f */
[----:B------:R-:W-:Y:S01]  /*33900*/  STL.64 [R1+0xd0], R12 ;  /* 0x0000d00c01007387 */ /* 0x000fe20000100a00 */
[----:B------:R-:W-:Y:S02]  /*33910*/  STL.64 [R1+0xd8], R14 ;  /* 0x0000d80e01007387 */ /* 0x000fe40000100a00 */
[----:B------:R-:W2:Y:S02]  /*33920*/  LDL.LU R9, [R1+0xfc4] ;  /* 0x000fc40001097983 */ /* 0x000ea40000300800 */
[----:B------:R-:W3:Y:S01]  /*33930*/  LDL.LU R10, [R1+0xfc8] ;  /* 0x000fc800010a7983 */ /* 0x000ee20000300800 */
[----:B------:R-:W3:Y:S01]  /*33940*/  LDL.LU R11, [R1+0xfcc] ;  /* 0x000fcc00010b7983 */ /* 0x000ee20000300800 */
[----:B------:R-:W4:Y:S02]  /*33950*/  LDL.LU R16, [R1+0xff0] ;  /* 0x000ff00001107983 */ /* 0x000f240000300800 */
[----:B------:R-:W4:Y:S02]  /*33960*/  LDL.LU R17, [R1+0xff4] ;  /* 0x000ff40001117983 */ /* 0x000f240000300800 */
[----:B------:R-:W4:Y:S01]  /*33970*/  LDL.LU R18, [R1+0xff8] ;  /* 0x000ff80001127983 */ /* 0x000f220000300800 */
[----:B------:R-:W4:Y:S04]  /*33980*/  LDL.LU R19, [R1+0xffc] ;  /* 0x000ffc0001137983 */ /* 0x000f280000300800 */
[----:B---3--:R0:W-:Y:S01]  /*33990*/  STL.64 [R1+0x1ca0], R10 ;  /* 0x001ca00a01007387 */ /* 0x0081e20000100a00 */
[----:B--2---:R1:W-:Y:S03]  /*339a0*/  STL.64 [R1+0x1c98], R8 ;  /* 0x001c980801007387 */ /* 0x0043e60000100a00 */
[----:B0-----:R-:W2:Y:S04]  /*339b0*/  LDL.64 R10, [R1+0x98] ;  /* 0x00009800010a7983 */ /* 0x001ea80000100a00 */
[----:B--2---:R0:W-:Y:S01]  /*339c0*/  STL.64 [R1+0x1cb0], R10 ;  /* 0x001cb00a01007387 */ /* 0x0041e20000100a00 */
[----:B-1----:R-:W2:Y:S02]  /*339d0*/  LDL.LU R8, [R1+0xfe0] ;  /* 0x000fe00001087983 */ /* 0x002ea40000300800 */
[----:B------:R-:W2:Y:S01]  /*339e0*/  LDL.LU R9, [R1+0xfe4] ;  /* 0x000fe40001097983 */ /* 0x000ea20000300800 */
[----:B0-----:R-:W3:Y:S01]  /*339f0*/  LDL.LU R10, [R1+0xfe8] ;  /* 0x000fe800010a7983 */ /* 0x001ee20000300800 */
[----:B------:R-:W3:Y:S03]  /*33a00*/  LDL.LU R11, [R1+0xfec] ;  /* 0x000fec00010b7983 */ /* 0x000ee60000300800 */
[----:B---3--:R0:W-:Y:S01]  /*33a10*/  STL.64 [R1+0x1cd8], R10 ;  /* 0x001cd80a01007387 */ /* 0x0081e20000100a00 */
[----:B--2---:R-:W-:Y:S02]  /*33a20*/  STL.64 [R1+0x1cd0], R8 ;  /* 0x001cd00801007387 */ /* 0x004fe40000100a00 */
[----:B------:R-:W2:Y:S01]  /*33a30*/  LDL.64 R14, [R1+0x68] ;  /* 0x00006800010e7983 */ /* 0x000ea20000100a00 */
[----:B0-----:R-:W3:Y:S04]  /*33a40*/  LDL.64 R10, [R1+0xb8] ;  /* 0x0000b800010a7983 */ /* 0x001ee80000100a00 */
[----:B--2---:R0:W-:Y:S04]  /*33a50*/  STL.64 [R1+0x1c90], R14 ;  /* 0x001c900e01007387 */ /* 0x0041e80000100a00 */
[----:B0-----:R-:W2:Y:S04]  /*33a60*/  LDL.64 R14, [R1+0x88] ;  /* 0x00008800010e7983 */ /* 0x001ea80000100a00 */
[----:B------:R-:W0:Y:S01]  /*33a70*/  S2R R5, SR_TID.X ;  /* 0x0000000000057919 */ /* 0x000e220000002100 */
[----:B------:R-:W-:-:S02]  /*33a80*/  IMAD R2, R2, 0x210, RZ ;  /* 0x0000021002027824 */ /* 0x000fc400078e02ff */
[C---:B0-----:R-:W-:Y:S02]  /*33a90*/  IMAD.SHL.U32 R4, R5.reuse, 0x2, RZ ;  /* 0x0000000205047824 */ /* 0x041fe400078e00ff */
[----:B------:R-:W-:-:S03]  /*33aa0*/  IMAD.SHL.U32 R5, R5, 0x100, RZ ;  /* 0x0000010005057824 */ /* 0x000fc600078e00ff */
[----:B------:R-:W-:-:S04]  /*33ab0*/  LOP3.LUT R2, R2, 0x10, R4, 0x78, !PT ;  /* 0x0000001002027812 */ /* 0x000fc800078e7804 */
[----:B------:R-:W-:Y:S01]  /*33ac0*/  LOP3.LUT R2, R2, 0x1000, R5, 0xf8, !PT ;  /* 0x0000100002027812 */ /* 0x000fe200078ef805 */
[----:B--2---:R0:W-:Y:S01]  /*33ad0*/  STL.64 [R1+0x1ca8], R14 ;  /* 0x001ca80e01007387 */ /* 0x0041e20000100a00 */
[----:B------:R-:W2:Y:S02]  /*33ae0*/  LDL.LU R12, [R1+0xfd0] ;  /* 0x000fd000010c7983 */ /* 0x000ea40000300800 */
[----:B------:R-:W2:Y:S01]  /*33af0*/  LDL.LU R13, [R1+0xfd4] ;  /* 0x000fd400010d7983 */ /* 0x000ea20000300800 */
[----:B0-----:R-:W2:Y:S01]  /*33b00*/  LDL.LU R14, [R1+0xfd8] ;  /* 0x000fd800010e7983 */ /* 0x001ea20000300800 */
[----:B------:R-:W2:Y:S01]  /*33b10*/  LDL.LU R15, [R1+0xfdc] ;  /* 0x000fdc00010f7983 */ /* 0x000ea20000300800 */
[----:B------:R-:W-:-:S05]  /*33b20*/  LOP3.LUT R2, R2, 0x60, RZ, 0x3c, !PT ;  /* 0x0000006002027812 */ /* 0x000fca00078e3cff */
[----:B------:R-:W-:Y:S04]  /*33b30*/  LDSM.16.MT88.4 R24, [R2+0xa080] ;  /* 0x00a080000218783b */ /* 0x000fe80000004200 */
[----:B------:R-:W4:Y:S01]  /*33b40*/  LDSM.16.MT88.4 R20, [R2+0xa000] ;  /* 0x00a000000214783b */ /* 0x000f220000004200 */
[----:B---3--:R-:W-:Y:S02]  /*33b50*/  IMAD.MOV.U32 R5, RZ, RZ, R10 ;  /* 0x000000ffff057224 */ /* 0x008fe400078e000a */
[----:B------:R-:W-:Y:S01]  /*33b60*/  IMAD.MOV.U32 R4, RZ, RZ, R11 ;  /* 0x000000ffff047224 */ /* 0x000fe200078e000b */
[----:B----4-:R-:W-:Y:S01]  /*33b70*/  HMMA.16816.F32 R16, R20, R10, R16 ;  /* 0x0000000a1410723c */ /* 0x010fe20000001810 */
[----:B--2---:R0:W-:Y:S01]  /*33b80*/  STL.64 [R1+0x1cc0], R14 ;  /* 0x001cc00e01007387 */ /* 0x0041e20000100a00 */
[----:B------:R-:W-:Y:S03]  /*33b90*/  STL.64 [R1+0x1cb8], R12 ;  /* 0x001cb80c01007387 */ /* 0x000fe60000100a00 */
[----:B0-----:R-:W2:Y:S01]  /*33ba0*/  LDL.64 R14, [R1+0xa8] ;  /* 0x0000a800010e7983 */ /* 0x001ea20000100a00 */
[----:B------:R-:W-:Y:S02]  /*33bb0*/  STL.64 [R1+0x1bc8], R6 ;  /* 0x001bc80601007387 */ /* 0x000fe40000100a00 */
[----:B------:R-:W-:Y:S02]  /*33bc0*/  STL [R1+0x1bd8], R2 ;  /* 0x001bd80201007387 */ /* 0x000fe40000100800 */
[----:B------:R-:W-:Y:S01]  /*33bd0*/  STL.64 [R1+0x1bc0], R26 ;  /* 0x001bc01a01007387 */ /* 0x000fe20000100a00 */
[----:B------:R0:W-:Y:S04]  /*33be0*/  STL.64 [R1+0x1bb8], R24 ;  /* 0x001bb81801007387 */ /* 0x0001e80000100a00 */
[----:B0-----:R-:W3:Y:S01]  /*33bf0*/  LDL.LU R24, [R1+0xd80] ;  /* 0x000d800001187983 */ /* 0x001ee20000300800 */
[----:B------:R-:W3:Y:S02]  /*33c00*/  LDL.LU R25, [R1+0xd84] ;  /* 0x000d840001197983 */ /* 0x000ee40000300800 */
[----:B------:R-:W3:Y:S02]  /*33c10*/  LDL.LU R26, [R1+0xd88] ;  /* 0x000d8800011a7983 */ /* 0x000ee40000300800 */
[----:B------:R-:W3:Y:S01]  /*33c20*/  LDL.LU R27, [R1+0xd8c] ;  /* 0x000d8c00011b7983 */ /* 0x000ee20000300800 */
[----:B------:R-:W4:Y:S01]  /*33c30*/  LDL.LU.64 R10, [R1+0x1cd8] ;  /* 0x001cd800010a7983 */ /* 0x000f220000300a00 */
[----:B------:R-:W4:Y:S02]  /*33c40*/  LDL.LU.64 R8, [R1+0x1cd0] ;  /* 0x001cd00001087983 */ /* 0x000f240000300a00 */
[----:B------:R-:W-:Y:S02]  /*33c50*/  STL.64 [R1+0xff0], R16 ;  /* 0x000ff01001007387 */ /* 0x000fe40000100a00 */
[----:B------:R0:W-:Y:S02]  /*33c60*/  STL.64 [R1+0xff8], R18 ;  /* 0x000ff81201007387 */ /* 0x0001e40000100a00 */
[----:B0-----:R-:W3:Y:S01]  /*33c70*/  LDL.LU.64 R18, [R1+0x1cc8] ;  /* 0x001cc80001127983 */ /* 0x001ee20000300a00 */
[----:B------:R-:W-:Y:S02]  /*33c80*/  STL [R1+0x1bf0], R4 ;  /* 0x001bf00401007387 */ /* 0x000fe40000100800 */
[----:B------:R-:W-:Y:S02]  /*33c90*/  STL [R1+0x1bdc], R5 ;  /* 0x001bdc0501007387 */ /* 0x000fe40000100800 */
[----:B------:R-:W-:Y:S02]  /*33ca0*/  STL [R1+0x17c8], R16 ;  /* 0x0017c81001007387 */ /* 0x000fe40000100800 */
[----:B--2---:R-:W-:-:S02]  /*33cb0*/  IMAD.MOV.U32 R7, RZ, RZ, R14 ;  /* 0x000000ffff077224 */ /* 0x004fc400078e000e */
[----:B------:R-:W-:Y:S01]  /*33cc0*/  IMAD.MOV.U32 R6, RZ, RZ, R15 ;  /* 0x000000ffff067224 */ /* 0x000fe200078e000f */
[C---:B----4-:R-:W-:Y:S01]  /*33cd0*/  HMMA.16816.F32 R8, R20.reuse, R14, R8 ;  /* 0x0000000e1408723c */ /* 0x050fe20000001808 */
[----:B------:R-:W2:Y:S01]  /*33ce0*/  LDL.LU.64 R14, [R1+0x1cc0] ;  /* 0x001cc000010e7983 */ /* 0x000ea20000300a00 */
[----:B------:R-:W2:Y:S11]  /*33cf0*/  LDL.LU.64 R12, [R1+0x1cb8] ;  /* 0x001cb800010c7983 */ /* 0x000eb60000300a00 */
[----:B------:R-:W-:Y:S10]  /*33d00*/  @!UPT UIADD3 URZ, URZ, URZ, URZ ;  /* 0x0000003f3f3ff290 */ /* 0x000ff4000fffe03f */
[----:B------:R-:W-:Y:S01]  /*33d10*/  STL.64 [R1+0xfe0], R8 ;  /* 0x000fe00801007387 */ /* 0x000fe20000100a00 */
[----:B------:R0:W-:Y:S03]  /*33d20*/  STL.64 [R1+0xfe8], R10 ;  /* 0x000fe80a01007387 */ /* 0x0001e60000100a00 */
[----:B0-----:R-:W2:Y:S01]  /*33d30*/  LDL.LU.64 R10, [R1+0x1cb0] ;  /* 0x001cb000010a7983 */ /* 0x001ea20000300a00 */
[----:B------:R-:W-:Y:S02]  /*33d40*/  IMAD.MOV.U32 R17, RZ, RZ, R8 ;  /* 0x000000ffff117224 */ /* 0x000fe400078e0008 */
[----:B------:R-:W-:Y:S02]  /*33d50*/  STL [R1+0x1bf4], R7 ;  /* 0x001bf40701007387 */ /* 0x000fe40000100800 */
[----:B------:R0:W-:Y:S02]  /*33d60*/  STL [R1+0x1c48], R6 ;  /* 0x001c480601007387 */ /* 0x0001e40000100800 */
[----:B0-----:R-:W4:Y:S01]  /*33d70*/  LDL.64 R6, [R1+0x78] ;  /* 0x0000780001067983 */ /* 0x001f220000100a00 */
[----:B------:R-:W-:Y:S01]  /*33d80*/  STL [R1+0x17cc], R17 ;  /* 0x0017cc1101007387 */ /* 0x000fe20000100800 */
        /* <DEDUP_REMOVED lines=9> */
[----:B--2---:R-:W-:Y:S11]  /*33e20*/  HMMA.16816.F32 R8, R20, R14, R8 ;  /* 0x0000000e1408723c */ /* 0x004ff60000001808 */
[----:B------:R-:W-:Y:S11]  /*33e30*/  @!UPT UIADD3 URZ, URZ, URZ, URZ ;  /* 0x0000003f3f3ff290 */ /* 0x000ff6000fffe03f */
[----:B------:R-:W-:Y:S01]  /*33e40*/  @!UPT UIADD3 URZ, URZ, URZ, URZ ;  /* 0x0000003f3f3ff290 */ /* 0x000fe2000fffe03f */
[----:B------:R0:W-:Y:S01]  /*33e50*/  STL.64 [R1+0xfc0], R8 ;  /* 0x000fc00801007387 */ /* 0x0001e20000100a00 */
[----:B------:R-:W-:Y:S02]  /*33e60*/  STL.64 [R1+0xfc8], R10 ;  /* 0x000fc80a01007387 */ /* 0x000fe40000100a00 */
[----:B0-----:R-:W-:Y:S02]  /*33e70*/  IMAD.MOV.U32 R9, RZ, RZ, R14 ;  /* 0x000000ffff097224 */ /* 0x001fe400078e000e */
[----:B------:R-:W-:Y:S02]  /*33e80*/  IMAD.MOV.U32 R8, RZ, RZ, R15 ;  /* 0x000000ffff087224 */ /* 0x000fe400078e000f */
[----:B------:R-:W2:Y:S03]  /*33e90*/  LDL.LU.64 R14, [R1+0x1c90] ;  /* 0x001c9000010e7983 */ /* 0x000ea60000300a00 */
[----:B------:R0:W-:Y:S02]  /*33ea0*/  STL.64 [R1+0x1c60], R8 ;  /* 0x001c600801007387 */ /* 0x0001e40000100a00 */
[----:B0-----:R-:W2:Y:S01]  /*33eb0*/  LDL.LU R8, [R1+0xd90] ;  /* 0x000d900001087983 */ /* 0x001ea20000300800 */
[----:B------:R-:W2:Y:S02]  /*33ec0*/  LDL.LU R9, [R1+0xd94] ;  /* 0x000d940001097983 */ /* 0x000ea40000300800 */
[----:B------:R-:W2:Y:S02]  /*33ed0*/  LDL.LU R10, [R1+0xd98] ;  /* 0x000d9800010a7983 */ /* 0x000ea40000300800 */
[----:B------:R-:W2:Y:S02]  /*33ee0*/  LDL.LU R11, [R1+0xd9c] ;  /* 0x000d9c00010b7983 */ /* 0x000ea40000300800 */
[----:B----4-:R-:W-:-:S02]  /*33ef0*/  IMAD.MOV.U32 R17, RZ, RZ, R6 ;  /* 0x000000ffff117224 */ /* 0x010fc400078e0006 */
[----:B------:R-:W-:Y:S01]  /*33f00*/  IMAD.MOV.U32 R16, RZ, RZ, R7 ;  /* 0x000000ffff107224 */ /* 0x000fe200078e0007 */
[C---:B--2---:R-:W-:Y:S11]  /*33f10*/  HMMA.16816.F32 R8, R20.reuse, R6, R8 ;  /* 0x000000061408723c */ /* 0x044ff60000001808 */
[----:B------:R-:W-:Y:S11]  /*33f20*/  @!UPT UIADD3 URZ, URZ, URZ, URZ ;  /* 0x0000003f3f3ff290 */ /* 0x000ff6000fffe03f */
[----:B------:R-:W-:Y:S01]  /*33f30*/  @!UPT UIADD3 URZ, URZ, URZ, URZ ;  /* 0x0000003f3f3ff290 */ /* 0x000fe2000fffe03f */
[----:B------:R-:W-:Y:S01]  /*33f40*/  STL.64 [R1+0xd90], R8 ;  /* 0x000d900801007387 */ /* 0x000fe20000100a00 */
[----:B------:R-:W-:Y:S02]  /*33f50*/  STL.64 [R1+0xd98], R10 ;  /* 0x000d980a01007387 */ /* 0x000fe40000100a00 */
[----:B---3--:R0:W-:Y:S02]  /*33f60*/  STL.64 [R1+0x1c10], R18 ;  /* 0x001c101201007387 */ /* 0x0081e40000100a00 */
[----:B------:R-:W-:Y:S01]  /*33f70*/  STL.64 [R1+0x1c08], R16 ;  /* 0x001c081001007387 */ /* 0x000fe20000100a00 */
[----:B0-----:R-:W2:Y:S01]  /*33f80*/  LDL.64 R18, [R1+0x8] ;  /* 0x0000080001127983 */ /* 0x001ea20000100a00 */
[----:B------:R-:W-:Y:S07]  /*33f90*/  HMMA.16816.F32 R4, R20, R14, R24 ;  /* 0x0000000e1404723c */ /* 0x000fee0000001818 */
[----:B------:R-:W-:-:S02]  /*33fa0*/  IMAD.MOV.U32 R25, RZ, RZ, R14 ;  /* 0x000000ffff197224 */ /* 0x000fc400078e000e */
[----:B------:R-:W-:Y:S01]  /*33fb0*/  IMAD.MOV.U32 R24, RZ, RZ, R15 ;  /* 0x000000ffff187224 */ /* 0x000fe200078e000f */
[----:B--2---:R-:W-:Y:S11]  /*33fc0*/  STL.64 [R1+0x1c28], R18 ;  /* 0x001c281201007387 */ /* 0x004ff60000100a00 */
[----:B------:R-:W-:Y:S02]  /*33fd0*/  @!UPT UIADD3 URZ, URZ, URZ, URZ ;  /* 0x0000003f3f3ff290 */ /* 0x000fe4000fffe03f */
[----:B------:R-:W-:Y:S02]  /*33fe0*/  STL.64 [R1+0xd80], R4 ;  /* 0x000d800401007387 */ /* 0x000fe40000100a00 */
[----:B------:R-:W-:Y:S02]  /*33ff0*/  STL.64 [R1+0xd88], R6 ;  /* 0x000d880601007387 */ /* 0x000fe40000100a00 */
[----:B------:R0:W-:Y:S02]  /*34000*/  STL.64 [R1+0x1c88], R24 ;  /* 0x001c881801007387 */ /* 0x0001e40000100a00 */
[----:B0-----:R-:W2:Y:S01]  /*34010*/  LDL.LU R24, [R1+0xd70] ;  /* 0x000d700001187983 */ /* 0x001ea20000300800 */
[----:B------:R-:W2:Y:S02]  /*34020*/  LDL.LU R25, [R1+0xd74] ;  /* 0x000d740001197983 */ /* 0x000ea40000300800 */
[----:B------:R-:W2:Y:S02]  /*34030*/  LDL.LU R26, [R1+0xd78] ;  /* 0x000d7800011a7983 */ /* 0x000ea40000300800 */
[----:B------:R-:W2:Y:S01]  /*34040*/  LDL.LU R27, [R1+0xd7c] ;  /* 0x000d7c00011b7983 */ /* 0x000ea20000300800 */
[----:B------:R-:W3:Y:S01]  /*34050*/  LDL.LU R12, [R1+0xd30] ;  /* 0x000d3000010c7983 */ /* 0x000ee20000300800 */
[----:B------:R-:W3:Y:S02]  /*34060*/  LDL.LU R13, [R1+0xd34] ;  /* 0x000d3400010d7983 */ /* 0x000ee40000300800 */
[----:B------:R-:W4:Y:S02]  /*34070*/  LDL.LU R14, [R1+0xd38] ;  /* 0x000d3800010e7983 */ /* 0x000f240000300800 */
[----:B------:R-:W4:Y:S01]  /*34080*/  LDL.LU R15, [R1+0xd3c] ;  /* 0x000d3c00010f7983 */ /* 0x000f220000300800 */
[----:B------:R-:W2:Y:S01]  /*34090*/  LDL.LU R4, [R1+0xd40] ;  /* 0x000d400001047983 */ /* 0x000ea20000300800 */
[----:B------:R-:W2:Y:S02]  /*340a0*/  LDL.LU R5, [R1+0xd44] ;  /* 0x000d440001057983 */ /* 0x000ea40000300800 */
        /* <DEDUP_REMOVED lines=12> */
[----:B------:R1:W-:Y:S01]  /*34170*/  STL.64 [R1+0x1c50], R4 ;  /* 0x001c500401007387 */ /* 0x0003e20000100a00 */
[----:B0-----:R-:W3:Y:S01]  /*34180*/  LDL.64 R6, [R1+0x38] ;  /* 0x0000380001067983 */ /* 0x001ee20000100a00 */
[----:B--2---:R-:W-:Y:S03]  /*34190*/  HMMA.16816.F32 R24, R20, R10, R24 ;  /* 0x0000000a1418723c */ /* 0x004fe60000001818 */
[----:B---3--:R0:W-:Y:S01]  /*341a0*/  STL.64 [R1+0x1c78], R6 ;  /* 0x001c780601007387 */ /* 0x0081e20000100a00 */
[----:B-1----:R-:W2:Y:S02]  /*341b0*/  LDL.LU R4, [R1+0xd60] ;  /* 0x000d600001047983 */ /* 0x002ea40000300800 */
[----:B------:R-:W2:Y:S01]  /*341c0*/  LDL.LU R5, [R1+0xd64] ;  /* 0x000d640001057983 */ /* 0x000ea20000300800 */
[----:B0-----:R-:W2:Y:S01]  /*341d0*/  LDL.LU R6, [R1+0xd68] ;  /* 0x000d680001067983 */ /* 0x001ea20000300800 */
[----:B------:R-:W2:Y:S02]  /*341e0*/  LDL.LU R7, [R1+0xd6c] ;  /* 0x000d6c0001077983 */ /* 0x000ea40000300800 */
[----:B----4-:R0:W-:Y:S02]  /*341f0*/  STL.64 [R1+0x1c40], R14 ;  /* 0x001c400e01007387 */ /* 0x0101e40000100a00 */
[----:B------:R-:W-:Y:S01]  /*34200*/  STL.64 [R1+0x1c38], R12 ;  /* 0x001c380c01007387 */ /* 0x000fe20000100a00 */
[----:B------:R-:W3:Y:S04]  /*34210*/  LDL.64 R18, [R1+0x18] ;  /* 0x0000180001127983 */ /* 0x000ee80000100a00 */
[----:B0-----:R-:W4:Y:S06]  /*34220*/  LDL.64 R14, [R1+0x28] ;  /* 0x00002800010e7983 */ /* 0x001f2c0000100a00 */
[----:B------:R0:W-:Y:S02]  /*34230*/  STL.64 [R1+0xd70], R24 ;  /* 0x000d701801007387 */ /* 0x0001e40000100a00 */
[----:B------:R1:W-:Y:S01]  /*34240*/  STL.64 [R1+0xd78], R26 ;  /* 0x000d781a01007387 */ /* 0x0003e20000100a00 */
[----:B0-----:R-:W2:Y:S01]  /*34250*/  LDL.LU.64 R24, [R1+0x1c88] ;  /* 0x001c880001187983 */ /* 0x001ea20000300a00 */
[----:B-1----:R-:W-:-:S02]  /*34260*/  IMAD.MOV.U32 R27, RZ, RZ, R10 ;  /* 0x000000ffff1b7224 */ /* 0x002fc400078e000a */
[----:B------:R-:W-:Y:S02]  /*34270*/  IMAD.MOV.U32 R26, RZ, RZ, R11 ;  /* 0x000000ffff1a7224 */ /* 0x000fe400078e000b */
[----:B------:R-:W3:Y:S03]  /*34280*/  LDL.LU.64 R10, [R1+0x1c80] ;  /* 0x001c8000010a7983 */ /* 0x000ee60000300a00 */
[----:B------:R-:W-:Y:S01]  /*34290*/  STL.64 [R1+0x1be8], R26 ;  /* 0x001be81a01007387 */ /* 0x000fe20000100a00 */
[----:B--2---:R0:W-:Y:S04]  /*342a0*/  STL.64 [R1+0x1be0], R24 ;  /* 0x001be01801007387 */ /* 0x0041e80000100a00 */
        /* <DEDUP_REMOVED lines=9> */
[----:B------:R-:W3:Y:S02]  /*34340*/  LDL.LU R26, [R1+0xd18] ;  /* 0x000d1800011a7983 */ /* 0x000ee40000300800 */
[----:B------:R-:W3:Y:S02]  /*34350*/  LDL.LU R27, [R1+0xd1c] ;  /* 0x000d1c00011b7983 */ /* 0x000ee40000300800 */
[----:B------:R-:W-:-:S02]  /*34360*/  IMAD.MOV.U32 R29, RZ, RZ, R10 ;  /* 0x000000ffff1d7224 */ /* 0x000fc400078e000a */
[----:B------:R-:W-:Y:S01]  /*34370*/  IMAD.MOV.U32 R28, RZ, RZ, R11 ;  /* 0x000000ffff1c7224 */ /* 0x000fe200078e000b */
        /* <DEDUP_REMOVED lines=19> */
[----:B------:R-:W2:Y:S01]  /*344b0*/  LDL.LU.64 R6, [R1+0x1c58] ;  /* 0x001c580001067983 */ /* 0x000ea20000300a00 */
[----:B------:R-:W2:Y:S02]  /*344c0*/  LDL.LU.64 R4, [R1+0x1c50] ;  /* 0x001c500001047983 */ /* 0x000ea40000300a00 */
[----:B----4-:R-:W-:Y:S01]  /*344d0*/  IMAD.MOV.U32 R2, RZ, RZ, R15 ;  /* 0x000000ffff027224 */ /* 0x010fe200078e000f */
[C---:B--2---:R-:W-:Y:S11]  /*344e0*/  HMMA.16816.F32 R4, R20.reuse, R14, R4 ;  /* 0x0000000e1404723c */ /* 0x044ff60000001804 */
[----:B------:R-:W-:Y:S11]  /*344f0*/  @!UPT UIADD3 URZ, URZ, URZ, URZ ;  /* 0x0000003f3f3ff290 */ /* 0x000ff6000fffe03f */
[----:B------:R-:W-:Y:S01]  /*34500*/  @!UPT UIADD3 URZ, URZ, URZ, URZ ;  /* 0x0000003f3f3ff290 */ /* 0x000fe2000fffe03f */
[----:B------:R0:W-:Y:S01]  /*34510*/  STL.64 [R1+0xd40], R4 ;  /* 0x000d400401007387 */ /* 0x0001e20000100a00 */
[----:B------:R1:W-:Y:S02]  /*34520*/  STL.64 [R1+0xd48], R6 ;  /* 0x000d480601007387 */ /* 0x0003e40000100a00 */
[----:B0-----:R-:W-:Y:S01]  /*34530*/  IMAD.MOV.U32 R5, RZ, RZ, R14 ;  /* 0x000000ffff057224 */ /* 0x001fe200078e000e */
[----:B-1----:R-:W2:Y:S01]  /*34540*/  LDL.LU R6, [R1+0x1c48] ;  /* 0x001c480001067983 */ /* 0x002ea20000300800 */
        /* <DEDUP_REMOVED lines=36> */
[----:B----4-:R-:W-:Y:S11]  /*34790*/  HMMA.16816.F32 R24, R20, R14, R24 ;  /* 0x0000000e1418723c */ /* 0x010ff60000001818 */
[----:B------:R-:W-:Y:S11]  /*347a0*/  @!UPT UIADD3 URZ, URZ, URZ, URZ ;  /* 0x0000003f3f3ff290 */ /* 0x000ff6000fffe03f */
[----:B------:R-:W-:Y:S01]  /*347b0*/  @!UPT UIADD3 URZ, URZ, URZ, URZ ;  /* 0x0000003f3f3ff290 */ /* 0x000fe2000fffe03f */
[----:B------:R-:W-:Y:S01]  /*347c0*/  STL.64 [R1+0xd00], R24 ;  /* 0x000d001801007387 */ /* 0x000fe20000100a00 */
[----:B------:R0:W-:Y:S03]  /*347d0*/  STL.64 [R1+0xd08], R26 ;  /* 0x000d081a01007387 */ /* 0x0001e60000100a00 */
[----:B0-----:R-:W4:Y:S01]  /*347e0*/  LDL.LU.64 R26, [R1+0x1be8] ;  /* 0x001be800011a7983 */ /* 0x001f220000300a00 */
[----:B------:R-:W2:Y:S02]  /*347f0*/  LDL.LU.64 R24, [R1+0x1be0] ;  /* 0x001be00001187983 */ /* 0x000ea40000300a00 */
[----:B------:R-:W-:Y:S02]  /*34800*/  STL.64 [R1+0x1ad0], R18 ;  /* 0x001ad01201007387 */ /* 0x000fe40000100a00 */
[----:B------:R0:W-:Y:S01]  /*34810*/  STL.64 [R1+0x1a98], R14 ;  /* 0x001a980e01007387 */ /* 0x0001e20000100a00 */
[----:B------:R-:W2:Y:S01]  /*34820*/  LDL.LU R12, [R1+0x560] ;  /* 0x00056000010c7983 */ /* 0x000ea20000300800 */
[----:B------:R-:W2:Y:S03]  /*34830*/  LDL.LU R13, [R1+0x564] ;  /* 0x00056400010d7983 */ /* 0x000ea60000300800 */
        /* <DEDUP_REMOVED lines=49> */
[----:B------:R-:W-:Y:S01]  /*34b50*/  IMAD.MOV.U32 R19, RZ, RZ, R8 ;  /* 0x000000ffff137224 */ /* 0x000fe200078e0008 */
[----:B----4-:R-:W-:Y:S01]  /*34b60*/  STL.64 [R1+0x1b10], R14 ;  /* 0x001b100e01007387 */ /* 0x010fe20000100a00 */
[----:B--2---:R0:W-:Y:S03]  /*34b70*/  STL.64 [R1+0x1b08], R12 ;  /* 0x001b080c01007387 */ /* 0x0041e60000100a00 */
[----:B0-----:R-:W2:Y:S01]  /*34b80*/  LDL.LU R12, [R1+0x5b0] ;  /* 0x0005b000010c7983 */ /* 0x001ea20000300800 */
[----:B------:R-:W2:Y:S02]  /*34b90*/  LDL.LU R13, [R1+0x5b4] ;  /* 0x0005b400010d7983 */ /* 0x000ea40000300800 */
[----:B------:R-:W3:Y:S02]  /*34ba0*/  LDL.LU R14, [R1+0x5b8] ;  /* 0x0005b800010e7983 */ /* 0x000ee40000300800 */
[----:B------:R-:W3:Y:S01]  /*34bb0*/  LDL.LU R15, [R1+0x5bc] ;  /* 0x0005bc00010f7983 */ /* 0x000ee20000300800 */
[----:B------:R0:W-:Y:S01]  /*34bc0*/  STL.64 [R1+0x1b78], R18 ;  /* 0x001b781201007387 */ /* 0x0001e20000100a00 */
[----:B------:R-:W4:Y:S02]  /*34bd0*/  LDL.LU R16, [R1+0x600] ;  /* 0x0006000001107983 */ /* 0x000f240000300800 */
[----:B------:R-:W4:Y:S01]  /*34be0*/  LDL.LU R17, [R1+0x604] ;  /* 0x0006040001117983 */ /* 0x000f220000300800 */
[----:B0-----:R-:W2:Y:S01]  /*34bf0*/  LDL.LU R18, [R1+0x608] ;  /* 0x0006080001127983 */ /* 0x001ea20000300800 */
[----:B------:R-:W2:Y:S03]  /*34c00*/  LDL.LU R19, [R1+0x60c] ;  /* 0x00060c0001137983 */ /* 0x000ea60000300800 */
[----:B--2---:R0:W-:Y:S01]  /*34c10*/  STL.64 [R1+0x1b88], R18 ;  /* 0x001b881201007387 */ /* 0x0041e20000100a00 */
[----:B----4-:R-:W-:Y:S02]  /*34c20*/  STL.64 [R1+0x1b80], R16 ;  /* 0x001b801001007387 */ /* 0x010fe40000100a00 */
[----:B0-----:R-:W-:-:S02]  /*34c30*/  IMAD.MOV.U32 R18, RZ, RZ, R7 ;  /* 0x000000ffff127224 */ /* 0x001fc400078e0007 */
[----:B------:R-:W-:-:S05]  /*34c40*/  IMAD.MOV.U32 R19, RZ, RZ, R6 ;  /* 0x000000ffff137224 */ /* 0x000fca00078e0006 */
[----:B------:R-:W-:Y:S01]  /*34c50*/  STL.64 [R1+0x1ba0], R18 ;  /* 0x001ba01201007387 */ /* 0x000fe20000100a00 */
[----:B---3--:R-:W-:Y:S02]  /*34c60*/  STL.64 [R1+0x1b28], R14 ;  /* 0x001b280e01007387 */ /* 0x008fe40000100a00 */
[----:B------:R0:W-:Y:S02]  /*34c70*/  STL.64 [R1+0x1b20], R12 ;  /* 0x001b200c01007387 */ /* 0x0001e40000100a00 */
        /* <DEDUP_REMOVED lines=54> */
[----:B------:R-:W2:Y:S01]  /*34fe0*/  LDL.LU.64 R26, [R1+0x1bc0] ;  /* 0x001bc000011a7983 */ /* 0x000ea20000300a00 */
[----:B------:R-:W2:Y:S11]  /*34ff0*/  LDL.LU.64 R24, [R1+0x1bb8] ;  /* 0x001bb80001187983 */ /* 0x000eb60000300a00 */
[----:B------:R-:W-:Y:S09]  /*35000*/  @!UPT UIADD3 URZ, URZ, URZ, URZ ;  /* 0x0000003f3f3ff290 */ /* 0x000ff2000fffe03f */
[----:B------:R-:W-:Y:S01]  /*35010*/  STL.64 [R1+0x8c0], R20 ;  /* 0x0008c01401007387 */ /* 0x000fe20000100a00 */
[----:B------:R-:W-:Y:S01]  /*35020*/  STL.64 [R1+0x8c8], R22 ;  /* 0x0008c81601007387 */ /* 0x000fe20000100a00 */
        /* <DEDUP_REMOVED lines=13> */
[----:B0-----:R-:W3:Y:S01]  /*35100*/  LDL.LU.64 R18, [R1+0x1b88] ;  /* 0x001b880001127983 */ /* 0x001ee20000300a00 */
[----:B------:R-:W3:Y:S02]  /*35110*/  LDL.LU.64 R16, [R1+0x1b80] ;  /* 0x001b800001107983 */ /* 0x000ee40000300a00 */
[----:B------:R-:W-:Y:S02]  /*35120*/  IMAD.MOV.U32 R22, RZ, RZ, R3 ;  /* 0x000000ffff167224 */ /* 0x000fe400078e0003 */
[----:B------:R-:W-:-:S07]  /*35130*/  IMAD.MOV.U32 R23, RZ, RZ, R0 ;  /* 0x000000ffff177224 */ /* 0x000fce00078e0000 */
        /* <DEDUP_REMOVED lines=78> */
[----:B------:R0:W-:Y:S02]  /*35620*/  STL.64 [R1+0x1a70], R18 ;  /* 0x001a701201007387 */ /* 0x0001e40000100a00 */
[----:B------:R-:W2:Y:S02]  /*35630*/  LDL.LU R16, [R1+0x540] ;  /* 0x0005400001107983 */ /* 0x000ea40000300800 */
[----:B------:R-:W2:Y:S01]  /*35640*/  LDL.LU R17, [R1+0x544] ;  /* 0x0005440001117983 */ /* 0x000ea20000300800 */
[----:B0-----:R-:W2:Y:S01]  /*35650*/  LDL.LU R18, [R1+0x548] ;  /* 0x0005480001127983 */ /* 0x001ea20000300800 */
[----:B------:R-:W2:Y:S01]  /*35660*/  LDL.LU R19, [R1+0x54c] ;  /* 0x00054c0001137983 */ /* 0x000ea20000300800 */
[C---:B----4-:R-:W-:Y:S11]  /*35670*/  HMMA.16816.F32 R8, R24.reuse, R14, R8 ;  /* 0x0000000e1808723c */ /* 0x050ff60000001808 */
[----:B------:R-:W-:Y:S11]  /*35680*/  @!UPT UIADD3 URZ, URZ, URZ, URZ ;  /* 0x0000003f3f3ff290 */ /* 0x000ff6000fffe03f */
[----:B------:R-:W-:Y:S01]  /*35690*/  @!UPT UIADD3 URZ, URZ, URZ, URZ ;  /* 0x0000003f3f3ff290 */ /* 0x000fe2000fffe03f */
[----:B------:R-:W-:Y:S01]  /*356a0*/  STL.64 [R1+0x550], R8 ;  /* 0x0005500801007387 */ /* 0x000fe20000100a00 */
[----:B------:R0:W-:Y:S03]  /*356b0*/  STL.64 [R1+0x558], R10 ;  /* 0x0005580a01007387 */ /* 0x0001e60000100a00 */
[----:B0-----:R-:W2:Y:S01]  /*356c0*/  LDL.LU.64 R10, [R1+0x1a90] ;  /* 0x001a9000010a7983 */ /* 0x001ea20000300a00 */
[----:B------:R0:W-:Y:S02]  /*356d0*/  STL [R1+0x19cc], R14 ;  /* 0x0019cc0e01007387 */ /* 0x0001e40000100800 */
[----:B------:R1:W-:Y:S02]  /*356e0*/  STL [R1+0x19c8], R15 ;  /* 0x0019c80f01007387 */ /* 0x0003e40000100800 */
[----:B------:R-:W4:Y:S01]  /*356f0*/  LDL.LU R12, [R1+0x9c0] ;  /* 0x0009c000010c7983 */ /* 0x000f220000300800 */
[----:B------:R-:W4:Y:S04]  /*35700*/  LDL.LU R13, [R1+0x9c4] ;  /* 0x0009c400010d7983 */ /* 0x000f280000300800 */
[----:B0-----:R-:W2:Y:S01]  /*35710*/  LDL.LU R14, [R1+0x9c8] ;  /* 0x0009c800010e7983 */ /* 0x001ea20000300800 */
[----:B-1----:R-:W2:Y:S03]  /*35720*/  LDL.LU R15, [R1+0x9cc] ;  /* 0x0009cc00010f7983 */ /* 0x002ea60000300800 */
[----:B--2---:R0:W-:Y:S01]  /*35730*/  STL.64 [R1+0x1a80], R14 ;  /* 0x001a800e01007387 */ /* 0x0041e20000100a00 */
[----:B----4-:R-:W-:Y:S03]  /*35740*/  STL.64 [R1+0x1a78], R12 ;  /* 0x001a780c01007387 */ /* 0x010fe60000100a00 */
[----:B0-----:R-:W2:Y:S01]  /*35750*/  LDL.LU.64 R14, [R1+0xa8] ;  /* 0x0000a800010e7983 */ /* 0x001ea20000300a00 */
[C---:B------:R-:W-:Y:S03]  /*35760*/  HMMA.16816.F32 R16, R24.reuse, R10, R16 ;  /* 0x0000000a1810723c */ /* 0x040fe60000001810 */
[----:B--2---:R0:W-:Y:S04]  /*35770*/  STL.64 [R1+0x1a88], R14 ;  /* 0x001a880e01007387 */ /* 0x0041e80000100a00 */
[----:B0-----:R-:W2:Y:S01]  /*35780*/  LDL.LU.64 R14, [R1+0xb8] ;  /* 0x0000b800010e7983 */ /* 0x001ea20000300a00 */
[----:B------:R0:W-:Y:S02]  /*35790*/  STL [R1+0x19bc], R10 ;  /* 0x0019bc0a01007387 */ /* 0x0001e40000100800 */
[----:B------:R1:W-:Y:S11]  /*357a0*/  STL [R1+0x19b8], R11 ;  /* 0x0019b80b01007387 */ /* 0x0003f60000100800 */
[----:B------:R-:W-:Y:S02]  /*357b0*/  @!UPT UIADD3 URZ, URZ, URZ, URZ ;  /* 0x0000003f3f3ff290 */ /* 0x000fe4000fffe03f */
[----:B------:R-:W-:Y:S01]  /*357c0*/  STL.64 [R1+0x540], R16 ;  /* 0x0005401001007387 */ /* 0x000fe20000100a00 */
[----:B------:R3:W-:Y:S01]  /*357d0*/  STL.64 [R1+0x548], R18 ;  /* 0x0005481201007387 */ /* 0x0007e20000100a00 */
[----:B------:R-:W2:Y:S02]  /*357e0*/  LDL.LU R8, [R1+0x9e0] ;  /* 0x0009e00001087983 */ /* 0x000ea40000300800 */
[----:B------:R-:W2:Y:S01]  /*357f0*/  LDL.LU R9, [R1+0x9e4] ;  /* 0x0009e40001097983 */ /* 0x000ea20000300800 */
[----:B0-----:R-:W2:Y:S01]  /*35800*/  LDL.LU R10, [R1+0x9e8] ;  /* 0x0009e800010a7983 */ /* 0x001ea20000300800 */
[----:B-1----:R-:W2:Y:S01]  /*35810*/  LDL.LU R11, [R1+0x9ec] ;  /* 0x0009ec00010b7983 */ /* 0x002ea20000300800 */
[----:B---3--:R-:W-:Y:S02]  /*35820*/  HMMA.16816.F32 R16, R24, R6, R20 ;  /* 0x000000061810723c */ /* 0x008fe40000001814 */
[----:B------:R-:W-:Y:S04]  /*35830*/  LDSM.16.MT88.4 R20, [R2+0xa100] ;  /* 0x00a100000214783b */ /* 0x000fe80000004200 */
[----:B------:R-:W0:Y:S04]  /*35840*/  LDSM.16.MT88.4 R24, [R2+0xa180] ;  /* 0x00a180000218783b */ /* 0x000e280000004200 */
[----:B------:R1:W-:Y:S01]  /*35850*/  STL [R1+0x19c4], R6 ;  /* 0x0019c40601007387 */ /* 0x0003e20000100800 */
[----:B------:R3:W-:Y:S11]  /*35860*/  STL [R1+0x19c0], R7 ;  /* 0x0019c00701007387 */ /* 0x0007f60000100800 */
[----:B------:R-:W-:Y:S01]  /*35870*/  @!UPT UIADD3 URZ, URZ, URZ, URZ ;  /* 0x0000003f3f3ff290 */ /* 0x000fe2000fffe03f */
[----:B------:R4:W-:Y:S01]  /*35880*/  STL.64 [R1+0x100], R16 ;  /* 0x0001001001007387 */ /* 0x0009e20000100a00 */
[----:B------:R4:W-:Y:S02]  /*35890*/  STL.64 [R1+0x108], R18 ;  /* 0x0001081201007387 */ /* 0x0009e40000100a00 */
[----:B------:R-:W2:Y:S02]  /*358a0*/  LDL.LU R4, [R1+0x9d0] ;  /* 0x0009d00001047983 */ /* 0x000ea40000300800 */
[----:B------:R-:W2:Y:S01]  /*358b0*/  LDL.LU R5, [R1+0x9d4] ;  /* 0x0009d40001057983 */ /* 0x000ea20000300800 */
[----:B-1----:R-:W2:Y:S01]  /*358c0*/  LDL.LU R6, [R1+0x9d8] ;  /* 0x0009d80001067983 */ /* 0x002ea20000300800 */
[----:B---3--:R-:W3:Y:S03]  /*358d0*/  LDL.LU R7, [R1+0x9dc] ;  /* 0x0009dc0001077983 */ /* 0x008ee60000300800 */
[----:B----4-:R-:W4:Y:S01]  /*358e0*/  LDL.LU R16, [R1+0x9b0] ;  /* 0x0009b00001107983 */ /* 0x010f220000300800 */
[----:B------:R-:W4:Y:S02]  /*358f0*/  LDL.LU R17, [R1+0x9b4] ;  /* 0x0009b40001117983 */ /* 0x000f240000300800 */
[----:B------:R-:W4:Y:S02]  /*35900*/  LDL.LU R18, [R1+0x9b8] ;  /* 0x0009b80001127983 */ /* 0x000f240000300800 */
[----:B------:R-:W4:Y:S01]  /*35910*/  LDL.LU R19, [R1+0x9bc] ;  /* 0x0009bc0001137983 */ /* 0x000f220000300800 */
[----:B0-----:R0:W-:Y:S01]  /*35920*/  STL.64 [R1+0x1990], R26 ;  /* 0x0019901a01007387 */ /* 0x0011e20000100a00 */
[----:B------:R-:W-:Y:S03]  /*35930*/  STL.64 [R1+0x1988], R24 ;  /* 0x0019881801007387 */ /* 0x000fe60000100a00 */
[----:B0-----:R-:W4:Y:S01]  /*35940*/  LDL.LU.64 R26, [R1+0x88] ;  /* 0x00008800011a7983 */ /* 0x001f220000300a00 */
[C---:B--2---:R-:W-:Y:S11]  /*35950*/  HMMA.16816.F32 R8, R20.reuse, R14, R8 ;  /* 0x0000000e1408723c */ /* 0x044ff60000001808 */
        /* <DEDUP_REMOVED lines=8> */
[----:B0-----:R-:W2:Y:S01]  /*359e0*/  LDL.LU.64 R10, [R1+0x98] ;  /* 0x00009800010a7983 */ /* 0x001ea20000300a00 */
[C---:B---3--:R-:W-:Y:S11]  /*359f0*/  HMMA.16816.F32 R4, R20.reuse, R14, R4 ;  /* 0x0000000e1404723c */ /* 0x048ff60000001804 */
[----:B------:R-:W-:Y:S11]  /*35a00*/  @!UPT UIADD3 URZ, URZ, URZ, URZ ;  /* 0x0000003f3f3ff290 */ /* 0x000ff6000fffe03f */
[----:B------:R-:W-:Y:S01]  /*35a10*/  @!UPT UIADD3 URZ, URZ, URZ, URZ ;  /* 0x0000003f3f3ff290 */ /* 0x000fe2000fffe03f */
[----:B------:R-:W-:Y:S01]  /*35a20*/  STL.64 [R1+0x9d0], R4 ;  /* 0x0009d00401007387 */ /* 0x000fe20000100a00 */
[----:B------:R0:W-:Y:S02]  /*35a30*/  STL.64 [R1+0x9d8], R6 ;  /* 0x0009d80601007387 */ /* 0x0001e40000100a00 */
[----:B0-----:R-:W-:Y:S02]  /*35a40*/  IMAD.MOV.U32 R6, RZ, RZ, R14 ;  /* 0x000000ffff067224 */ /* 0x001fe400078e000e */
[----:B------:R-:W-:Y:S02]  /*35a50*/  IMAD.MOV.U32 R7, RZ, RZ, R15 ;  /* 0x000000ffff077224 */ /* 0x000fe400078e000f */
[----:B------:R-:W2:Y:S01]  /*35a60*/  LDL.LU.64 R14, [R1+0x1a80] ;  /* 0x001a8000010e7983 */ /* 0x000ea20000300a00 */
[----:B------:R-:W2:Y:S02]  /*35a70*/  LDL.LU.64 R12, [R1+0x1a78] ;  /* 0x001a7800010c7983 */ /* 0x000ea40000300a00 */
[----:B------:R2:W-:Y:S02]  /*35a80*/  STL.64 [R1+0x1a68], R6 ;  /* 0x001a680601007387 */ /* 0x0005e40000100a00 */
[----:B--2---:R-:W-:Y:S07]  /*35a90*/  HMMA.16816.F32 R4, R20, R10, R12 ;  /* 0x0000000a1404723c */ /* 0x004fee000000180c */
[----:B------:R-:W-:-:S02]  /*35aa0*/  IMAD.MOV.U32 R14, RZ, RZ, R10 ;  /* 0x000000ffff0e7224 */ /* 0x000fc400078e000a */
[----:B------:R-:W-:Y:S11]  /*35ab0*/  IMAD.MOV.U32 R15, RZ, RZ, R11 ;  /* 0x000000ffff0f7224 */ /* 0x000ff600078e000b */
[----:B------:R-:W-:Y:S03]  /*35ac0*/  @!UPT UIADD3 URZ, URZ, URZ, URZ ;  /* 0x0000003f3f3ff290 */ /* 0x000fe6000fffe03f */
[----:B------:R0:W-:Y:S01]  /*35ad0*/  STL.64 [R1+0x9c0], R4 ;  /* 0x0009c00401007387 */ /* 0x0001e20000100a00 */
[----:B------:R1:W-:Y:S03]  /*35ae0*/  STL.64 [R1+0x9c8], R6 ;  /* 0x0009c80601007387 */ /* 0x0003e60000100a00 */
[----:B0-----:R-:W2:Y:S01]  /*35af0*/  LDL.LU R4, [R1+0x9a0] ;  /* 0x0009a00001047983 */ /* 0x001ea20000300800 */
[----:B------:R-:W2:Y:S02]  /*35b00*/  LDL.LU R5, [R1+0x9a4] ;  /* 0x0009a40001057983 */ /* 0x000ea40000300800 */
[----:B-1----:R-:W2:Y:S02]  /*35b10*/  LDL.LU R6, [R1+0x9a8] ;  /* 0x0009a80001067983 */ /* 0x002ea40000300800 */
[----:B------:R-:W2:Y:S01]  /*35b20*/  LDL.LU R7, [R1+0x9ac] ;  /* 0x0009ac0001077983 */ /* 0x000ea20000300800 */
[----:B------:R-:W3:Y:S01]  /*35b30*/  LDL.LU R8, [R1+0x990] ;  /* 0x0009900001087983 */ /* 0x000ee20000300800 */
[----:B------:R-:W3:Y:S02]  /*35b40*/  LDL.LU R9, [R1+0x994] ;  /* 0x0009940001097983 */ /* 0x000ee40000300800 */
[----:B------:R-:W2:Y:S02]  /*35b50*/  LDL.LU R10, [R1+0x998] ;  /* 0x00099800010a7983 */ /* 0x000ea40000300800 */
[----:B------:R-:W2:Y:S02]  /*35b60*/  LDL.LU R11, [R1+0x99c] ;  /* 0x00099c00010b7983 */ /* 0x000ea40000300800 */
[----:B--2---:R0:W-:Y:S01]  /*35b70*/  STL.64 [R1+0x1a60], R10 ;  /* 0x001a600a01007387 */ /* 0x0041e20000100a00 */
[----:B---3--:R-:W-:Y:S03]  /*35b80*/  STL.64 [R1+0x1a58], R8 ;  /* 0x001a580801007387 */ /* 0x008fe60000100a00 */
[----:B0-----:R-:W2:Y:S01]  /*35b90*/  LDL.LU.64 R10, [R1+0x78] ;  /* 0x00007800010a7983 */ /* 0x001ea20000300a00 */
[----:B------:R0:W-:Y:S03]  /*35ba0*/  STL.64 [R1+0x19f0], R14 ;  /* 0x0019f00e01007387 */ /* 0x0001e60000100a00 */
[----:B0-----:R-:W3:Y:S04]  /*35bb0*/  LDL.LU.64 R14, [R1+0x38] ;  /* 0x00003800010e7983 */ /* 0x001ee80000300a00 */
[----:B---3--:R0:W-:Y:S04]  /*35bc0*/  STL.64 [R1+0x1a20], R14 ;  /* 0x001a200e01007387 */ /* 0x0081e80000100a00 */
[----:B0-----:R-:W3:Y:S01]  /*35bd0*/  LDL.LU.64 R14, [R1+0x48] ;  /* 0x00004800010e7983 */ /* 0x001ee20000300a00 */
[----:B----4-:R-:W-:Y:S03]  /*35be0*/  HMMA.16816.F32 R16, R20, R26, R16 ;  /* 0x0000001a1410723c */ /* 0x010fe60000001810 */
[----:B---3--:R0:W-:Y:S04]  /*35bf0*/  STL.64 [R1+0x1a30], R14 ;  /* 0x001a300e01007387 */ /* 0x0081e80000100a00 */
[----:B0-----:R-:W3:Y:S04]  /*35c00*/  LDL.LU.64 R14, [R1+0x58] ;  /* 0x00005800010e7983 */ /* 0x001ee80000300a00 */
[----:B---3--:R0:W-:Y:S04]  /*35c10*/  STL.64 [R1+0x1a48], R14 ;  /* 0x001a480e01007387 */ /* 0x0081e80000100a00 */
[----:B0-----:R-:W3:Y:S08]  /*35c20*/  LDL.LU.64 R14, [R1+0x68] ;  /* 0x00006800010e7983 */ /* 0x001ef00000300a00 */
[----:B------:R0:W-:Y:S02]  /*35c30*/  STL.64 [R1+0x9b0], R16 ;  /* 0x0009b01001007387 */ /* 0x0001e40000100a00 */
[----:B------:R1:W-:Y:S02]  /*35c40*/  STL.64 [R1+0x9b8], R18 ;  /* 0x0009b81201007387 */ /* 0x0003e40000100a00 */
[----:B0-----:R-:W-:Y:S01]  /*35c50*/  IMAD.MOV.U32 R17, RZ, RZ, R26 ;  /* 0x000000ffff117224 */ /* 0x001fe200078e001a */
[----:B-1----:R-:W4:Y:S01]  /*35c60*/  LDL.LU.64 R18, [R1+0x1a70] ;  /* 0x001a700001127983 */ /* 0x002f220000300a00 */
[----:B------:R-:W-:-:S02]  /*35c70*/  IMAD.MOV.U32 R16, RZ, RZ, R27 ;  /* 0x000000ffff107224 */ /* 0x000fc400078e001b */
[----:B------:R-:W3:Y:S01]  /*35c80*/  LDL.LU.64 R26, [R1+0x28] ;  /* 0x00002800011a7983 */ /* 0x000ee20000300a00 */
[----:B--2---:R-:W-:Y:S01]  /*35c90*/  HMMA.16816.F32 R4, R20, R10, R4 ;  /* 0x0000000a1404723c */ /* 0x004fe20000001804 */
[----:B---3--:R0:W-:Y:S01]  /*35ca0*/  STL.64 [R1+0x1a28], R26 ;  /* 0x001a281a01007387 */ /* 0x0081e20000100a00 */
[----:B------:R-:W2:Y:S02]  /*35cb0*/  LDL.LU R24, [R1+0x970] ;  /* 0x0009700001187983 */ /* 0x000ea40000300800 */
[----:B------:R-:W2:Y:S01]  /*35cc0*/  LDL.LU R25, [R1+0x974] ;  /* 0x0009740001197983 */ /* 0x000ea20000300800 */
[----:B0-----:R-:W3:Y:S01]  /*35cd0*/  LDL.LU R26, [R1+0x978] ;  /* 0x00097800011a7983 */ /* 0x001ee20000300800 */
[----:B------:R-:W3:Y:S03]  /*35ce0*/  LDL.LU R27, [R1+0x97c] ;  /* 0x00097c00011b7983 */ /* 0x000ee60000300800 */
[----:B---3--:R-:W-:Y:S01]  /*35cf0*/  STL.64 [R1+0x1a40], R26 ;  /* 0x001a401a01007387 */ /* 0x008fe20000100a00 */
[----:B--2---:R0:W-:Y:S03]  /*35d00*/  STL.64 [R1+0x1a38], R24 ;  /* 0x001a381801007387 */ /* 0x0041e60000100a00 */
[----:B0-----:R-:W2:Y:S01]  /*35d10*/  LDL.LU R24, [R1+0x980] ;  /* 0x0009800001187983 */ /* 0x001ea20000300800 */
[----:B------:R-:W2:Y:S02]  /*35d20*/  LDL.LU R25, [R1+0x984] ;  /* 0x0009840001197983 */ /* 0x000ea40000300800 */
[----:B------:R-:W2:Y:S02]  /*35d30*/  LDL.LU R26, [R1+0x988] ;  /* 0x00098800011a7983 */ /* 0x000ea40000300800 */
[----:B------:R-:W2:Y:S01]  /*35d40*/  LDL.LU R27, [R1+0x98c] ;  /* 0x00098c00011b7983 */ /* 0x000ea20000300800 */
[----:B------:R-:W-:Y:S01]  /*35d50*/  STL [R1+0x1944], R16 ;  /* 0x0019441001007387 */ /* 0x000fe20000100800 */
[----:B------:R-:W-:Y:S03]  /*35d60*/  STL [R1+0x1940], R17 ;  /* 0x0019401101007387 */ /* 0x000fe60000100800 */
[----:B------:R0:W-:Y:S02]  /*35d70*/  STL.64 [R1+0x9a0], R4 ;  /* 0x0009a00401007387 */ /* 0x0001e40000100a00 */
[----:B------:R1:W-:Y:S02]  /*35d80*/  STL.64 [R1+0x9a8], R6 ;  /* 0x0009a80601007387 */ /* 0x0003e40000100a00 */
[----:B0-----:R-:W-:Y:S01]  /*35d90*/  IMAD.MOV.U32 R5, RZ, RZ, R10 ;  /* 0x000000ffff057224 */ /* 0x001fe200078e000a */
[----:B-1----:R-:W3:Y:S01]  /*35da0*/  LDL.LU.64 R6, [R1+0x1a68] ;  /* 0x001a680001067983 */ /* 0x002ee20000300a00 */
[----:B------:R-:W-:-:S02]  /*35db0*/  IMAD.MOV.U32 R4, RZ, RZ, R11 ;  /* 0x000000ffff047224 */ /* 0x000fc400078e000b */
[----:B------:R-:W2:Y:S02]  /*35dc0*/  LDL.LU.64 R10, [R1+0x1a60] ;  /* 0x001a6000010a7983 */ /* 0x000ea40000300a00 */
[----:B------:R-:W2:Y:S01]  /*35dd0*/  LDL.LU.64 R8, [R1+0x1a58] ;  /* 0x001a580001087983 */ /* 0x000ea20000300a00 */
[----:B------:R0:W-:Y:S01]  /*35de0*/  STL [R1+0x194c], R4 ;  /* 0x00194c0401007387 */ /* 0x0001e20000100800 */
[----:B------:R1:W-:Y:S01]  /*35df0*/  STL [R1+0x1948], R5 ;  /* 0x0019480501007387 */ /* 0x0003e20000100800 */
[C---:B--2---:R-:W-:Y:S02]  /*35e00*/  HMMA.16816.F32 R8, R20.reuse, R14, R8 ;  /* 0x0000000e1408723c */ /* 0x044fe40000001808 */
[----:B---3--:R2:W-:Y:S01]  /*35e10*/  STL.64 [R1+0x1a18], R6 ;  /* 0x001a180601007387 */ /* 0x0085e20000100a00 */
[----:B0-----:R-:W3:Y:S02]  /*35e20*/  LDL.LU R4, [R1+0x950] ;  /* 0x0009500001047983 */ /* 0x001ee40000300800 */
[----:B-1----:R-:W3:Y:S01]  /*35e30*/  LDL.LU R5, [R1+0x954] ;  /* 0x0009540001057983 */ /* 0x002ee20000300800 */
[----:B--2---:R-:W3:Y:S01]  /*35e40*/  LDL.LU R6, [R1+0x958] ;  /* 0x0009580001067983 */ /* 0x004ee20000300800 */
[----:B------:R-:W3:Y:S11]  /*35e50*/  LDL.LU R7, [R1+0x95c] ;  /* 0x00095c0001077983 */ /* 0x000ef60000300800 */
[----:B------:R-:W-:Y:S05]  /*35e60*/  @!UPT UIADD3 URZ, URZ, URZ, URZ ;  /* 0x0000003f3f3ff290 */ /* 0x000fea000fffe03f */
[----:B------:R0:W-:Y:S01]  /*35e70*/  STL.64 [R1+0x990], R8 ;  /* 0x0009900801007387 */ /* 0x0001e20000100a00 */
[----:B------:R1:W-:Y:S02]  /*35e80*/  STL.64 [R1+0x998], R10 ;  /* 0x0009980a01007387 */ /* 0x0003e40000100a00 */
[----:B0-----:R-:W-:Y:S01]  /*35e90*/  IMAD.MOV.U32 R9, RZ, RZ, R14 ;  /* 0x000000ffff097224 */ /* 0x001fe200078e000e */
[----:B-1----:R-:W2:Y:S01]  /*35ea0*/  LDL.LU.64 R10, [R1+0x1a50] ;  /* 0x001a5000010a7983 */ /* 0x002ea20000300a00 */
[----:B------:R-:W-:Y:S02]  /*35eb0*/  IMAD.MOV.U32 R8, RZ, RZ, R15 ;  /* 0x000000ffff087224 */ /* 0x000fe400078e000f */
[----:B------:R-:W2:Y:S01]  /*35ec0*/  LDL.LU.64 R14, [R1+0x1a48] ;  /* 0x001a4800010e7983 */ /* 0x000ea20000300a00 */
[----:B------:R-:W-:Y:S01]  /*35ed0*/  STL [R1+0x1950], R9 ;  /* 0x0019500901007387 */ /* 0x000fe20000100800 */
[----:B--2---:R-:W-:Y:S03]  /*35ee0*/  HMMA.16816.F32 R24, R20, R14, R24 ;  /* 0x0000000e1418723c */ /* 0x004fe60000001818 */
[----:B------:R-:W-:Y:S01]  /*35ef0*/  STL.64 [R1+0x1a10], R10 ;  /* 0x001a100a01007387 */ /* 0x000fe20000100a00 */
[----:B------:R0:W-:Y:S02]  /*35f00*/  STL [R1+0x1a08], R8 ;  /* 0x001a080801007387 */ /* 0x0001e40000100800 */
[----:B------:R-:W-:-:S02]  /*35f10*/  IMAD.MOV.U32 R29, RZ, RZ, R14 ;  /* 0x000000ffff1d7224 */ /* 0x000fc400078e000e */
[----:B------:R-:W-:Y:S01]  /*35f20*/  IMAD.MOV.U32 R2, RZ, RZ, R15 ;  /* 0x000000ffff027224 */ /* 0x000fe200078e000f */
[----:B0-----:R-:W2:Y:S01]  /*35f30*/  LDL.LU R8, [R1+0x960] ;  /* 0x0009600001087983 */ /* 0x001ea20000300800 */
[----:B------:R-:W2:Y:S02]  /*35f40*/  LDL.LU R9, [R1+0x964] ;  /* 0x0009640001097983 */ /* 0x000ea40000300800 */
[----:B------:R-:W2:Y:S02]  /*35f50*/  LDL.LU R10, [R1+0x968] ;  /* 0x00096800010a7983 */ /* 0x000ea40000300800 */
[----:B------:R-:W2:Y:S09]  /*35f60*/  LDL.LU R11, [R1+0x96c] ;  /* 0x00096c00010b7983 */ /* 0x000eb20000300800 */
        /* <DEDUP_REMOVED lines=11> */
[----:B0-----:R-:W3:Y:S01]  /*36020*/  LDL.LU.64 R26, [R1+0x1a28] ;  /* 0x001a2800011a7983 */ /* 0x001ee20000300a00 */
[----:B------:R-:W2:Y:S02]  /*36030*/  LDL.LU.64 R14, [R1+0x1a20] ;  /* 0x001a2000010e7983 */ /* 0x000ea40000300a00 */
[C---:B--2---:R-:W-:Y:S01]  /*36040*/  HMMA.16816.F32 R8, R20.reuse, R14, R8 ;  /* 0x0000000e1408723c */ /* 0x044fe20000001808 */
[----:B------:R-:W-:Y:S02]  /*36050*/  IMAD.MOV.U32 R17, RZ, RZ, R14 ;  /* 0x000000ffff117224 */ /* 0x000fe400078e000e */
[----:B------:R-:W-:Y:S11]  /*36060*/  IMAD.MOV.U32 R0, RZ, RZ, R15 ;  /* 0x000000ffff007224 */ /* 0x000ff600078e000f */
[----:B------:R-:W-:Y:S09]  /*36070*/  @!UPT UIADD3 URZ, URZ, URZ, URZ ;  /* 0x0000003f3f3ff290 */ /* 0x000ff2000fffe03f */
[----:B------:R0:W-:Y:S01]  /*36080*/  STL.64 [R1+0x960], R8 ;  /* 0x0009600801007387 */ /* 0x0001e20000100a00 */
[----:B------:R1:W-:Y:S02]  /*36090*/  STL.64 [R1+0x968], R10 ;  /* 0x0009680a01007387 */ /* 0x0003e40000100a00 */
[----:B------:R-:W2:Y:S02]  /*360a0*/  LDL.LU R12, [R1+0x930] ;  /* 0x00093000010c7983 */ /* 0x000ea40000300800 */
[----:B------:R-:W2:Y:S01]  /*360b0*/  LDL.LU R13, [R1+0x934] ;  /* 0x00093400010d7983 */ /* 0x000ea20000300800 */
[----:B------:R-:W2:Y:S01]  /*360c0*/  LDL.LU R14, [R1+0x938] ;  /* 0x00093800010e7983 */ /* 0x000ea20000300800 */
[----:B------:R-:W2:Y:S01]  /*360d0*/  LDL.LU R15, [R1+0x93c] ;  /* 0x00093c00010f7983 */ /* 0x000ea20000300800 */
[C---:B---3--:R-:W-:Y:S02]  /*360e0*/  HMMA.16816.F32 R4, R20.reuse, R26, R4 ;  /* 0x0000001a1404723c */ /* 0x048fe40000001804 */
[----:B0-----:R-:W3:Y:S01]  /*360f0*/  LDL.LU R8, [R1+0x940] ;  /* 0x0009400001087983 */ /* 0x001ee20000300800 */
[----:B------:R-:W3:Y:S02]  /*36100*/  LDL.LU R9, [R1+0x944] ;  /* 0x0009440001097983 */ /* 0x000ee40000300800 */
[----:B-1----:R-:W3:Y:S02]  /*36110*/  LDL.LU R10, [R1+0x948] ;  /* 0x00094800010a7983 */ /* 0x002ee40000300800 */
[----:B------:R-:W3:Y:S02]  /*36120*/  LDL.LU R11, [R1+0x94c] ;  /* 0x00094c00010b7983 */ /* 0x000ee40000300800 */
[----:B------:R-:W-:Y:S01]  /*36130*/  IMAD.MOV.U32 R16, RZ, RZ, R27 ;  /* 0x000000ffff107224 */ /* 0x000fe200078e001b */
[----:B--2---:R0:W-:Y:S01]  /*36140*/  STL.64 [R1+0x1a00], R14 ;  /* 0x001a000e01007387 */ /* 0x0041e20000100a00 */
[----:B------:R-:W-:Y:S03]  /*36150*/  STL.64 [R1+0x19f8], R12 ;  /* 0x0019f80c01007387 */ /* 0x000fe60000100a00 */
[----:B0-----:R-:W3:Y:S09]  /*36160*/  LDL.LU.64 R14, [R1+0x18] ;  /* 0x00001800010e7983 */ /* 0x001ef20000300a00 */
[----:B------:R-:W-:Y:S02]  /*36170*/  STL.64 [R1+0x950], R4 ;  /* 0x0009500401007387 */ /* 0x000fe40000100a00 */
[----:B------:R0:W-:Y:S02]  /*36180*/  STL.64 [R1+0x958], R6 ;  /* 0x0009580601007387 */ /* 0x0001e40000100a00 */
[----:B0-----:R-:W2:Y:S01]  /*36190*/  LDL.LU.64 R6, [R1+0x1a18] ;  /* 0x001a180001067983 */ /* 0x001ea20000300a00 */
[----:B----4-:R0:W-:Y:S02]  /*361a0*/  STL.64 [R1+0x19e8], R18 ;  /* 0x0019e81201007387 */ /* 0x0101e40000100a00 */
[----:B------:R-:W-:Y:S02]  /*361b0*/  STL.64 [R1+0x19e0], R16 ;  /* 0x0019e01001007387 */ /* 0x000fe40000100a00 */
[----:B------:R-:W-:Y:S01]  /*361c0*/  IMAD.MOV.U32 R5, RZ, RZ, R26 ;  /* 0x000000ffff057224 */ /* 0x000fe200078e001a */
[----:B0-----:R-:W4:Y:S01]  /*361d0*/  LDL.LU.64 R18, [R1+0x8] ;  /* 0x0000080001127983 */ /* 0x001f220000300a00 */
        /* <DEDUP_REMOVED lines=10> */
[C---:B---3--:R-:W-:Y:S01]  /*36280*/  HMMA.16816.F32 R8, R20.reuse, R14, R8 ;  /* 0x0000000e1408723c */ /* 0x048fe20000001808 */
[----:B--2---:R-:W-:Y:S01]  /*36290*/  STL.64 [R1+0x19b0], R26 ;  /* 0x0019b01a01007387 */ /* 0x004fe20000100a00 */
[----:B------:R0:W-:Y:S03]  /*362a0*/  STL.64 [R1+0x19a8], R24 ;  /* 0x0019a81801007387 */ /* 0x0001e60000100a00 */
[----:B0-----:R-:W2:Y:S01]  /*362b0*/  LDL.LU R24, [R1+0x910] ;  /* 0x0009100001187983 */ /* 0x001ea20000300800 */
[----:B------:R-:W2:Y:S02]  /*362c0*/  LDL.LU R25, [R1+0x914] ;  /* 0x0009140001197983 */ /* 0x000ea40000300800 */
[----:B------:R-:W3:Y:S02]  /*362d0*/  LDL.LU R26, [R1+0x918] ;  /* 0x00091800011a7983 */ /* 0x000ee40000300800 */
[----:B------:R-:W3:Y:S02]  /*362e0*/  LDL.LU R27, [R1+0x91c] ;  /* 0x00091c00011b7983 */ /* 0x000ee40000300800 */
[----:B------:R-:W-:Y:S01]  /*362f0*/  IMAD.MOV.U32 R4, RZ, RZ, R15 ;  /* 0x000000ffff047224 */ /* 0x000fe200078e000f */
[----:B---3--:R-:W-:Y:S01]  /*36300*/  STL.64 [R1+0x19d8], R26 ;  /* 0x0019d81a01007387 */ /* 0x008fe20000100a00 */
[----:B--2---:R0:W-:Y:S03]  /*36310*/  STL.64 [R1+0x19d0], R24 ;  /* 0x0019d01801007387 */ /* 0x0041e60000100a00 */
[----:B0-----:R-:W2:Y:S01]  /*36320*/  LDL.LU R24, [R1+0x920] ;  /* 0x0009200001187983 */ /* 0x001ea20000300800 */
[----:B------:R-:W2:Y:S02]  /*36330*/  LDL.LU R25, [R1+0x924] ;  /* 0x0009240001197983 */ /* 0x000ea40000300800 */
[----:B------:R-:W2:Y:S02]  /*36340*/  LDL.LU R26, [R1+0x928] ;  /* 0x00092800011a7983 */ /* 0x000ea40000300800 */
[----:B------:R-:W2:Y:S01]  /*36350*/  LDL.LU R27, [R1+0x92c] ;  /* 0x00092c00011b7983 */ /* 0x000ea20000300800 */
[----:B------:R0:W-:Y:S01]  /*36360*/  STL.64 [R1+0x940], R8 ;  /* 0x0009400801007387 */ /* 0x0001e20000100a00 */
[----:B------:R1:W-:Y:S02]  /*36370*/  STL.64 [R1+0x948], R10 ;  /* 0x0009480a01007387 */ /* 0x0003e40000100a00 */
[----:B0-----:R-:W-:Y:S01]  /*36380*/  IMAD.MOV.U32 R9, RZ, RZ, R14 ;  /* 0x000000ffff097224 */ /* 0x001fe200078e000e */
[----:B-1----:R-:W3:Y:S01]  /*36390*/  LDL.LU.64 R10, [R1+0x1a10] ;  /* 0x001a1000010a7983 */ /* 0x002ee20000300a00 */
[----:B------:R-:W2:Y:S02]  /*363a0*/  LDL.LU R8, [R1+0x1a08] ;  /* 0x001a080001087983 */ /* 0x000ea40000300800 */
        /* <DEDUP_REMOVED lines=20> */
[----:B---3--:R-:W-:Y:S02]  /*364f0*/  STL.64 [R1+0x1958], R16 ;  /* 0x0019581001007387 */ /* 0x008fe40000100a00 */
[----:B----4-:R-:W-:-:S02]  /*36500*/  IMAD.MOV.U32 R18, RZ, RZ, R14 ;  /* 0x000000ffff127224 */ /* 0x010fc400078e000e */
        /* <DEDUP_REMOVED lines=12> */
[----:B------:R-:W4:Y:S01]  /*365d0*/  LDL.LU R11, [R1+0x19b8] ;  /* 0x0019b800010b7983 */ /* 0x000f220000300800 */
[C---:B--2---:R-:W-:Y:S11]  /*365e0*/  HMMA.16816.F32 R24, R20.reuse, R14, R24 ;  /* 0x0000000e1418723c */ /* 0x044ff60000001818 */
[----:B------:R-:W-:Y:S11]  /*365f0*/  @!UPT UIADD3 URZ, URZ, URZ, URZ ;  /* 0x0000003f3f3ff290 */ /* 0x000ff6000fffe03f */
[----:B------:R-:W-:Y:S01]  /*36600*/  @!UPT UIADD3 URZ, URZ, URZ, URZ ;  /* 0x0000003f3f3ff290 */ /* 0x000fe2000fffe03f */
[----:B------:R-:W-:Y:S01]  /*36610*/  STL.64 [R1+0x910], R24 ;  /* 0x0009101801007387 */ /* 0x000fe20000100a00 */
[----:B------:R0:W-:Y:S03]  /*36620*/  STL.64 [R1+0x918], R26 ;  /* 0x0009181a01007387 */ /* 0x0001e60000100a00 */
[----:B0-----:R-:W4:Y:S01]  /*36630*/  LDL.LU.64 R26, [R1+0x19b0] ;  /* 0x0019b000011a7983 */ /* 0x001f220000300a00 */
[----:B------:R-:W4:Y:S02]  /*36640*/  LDL.LU.64 R24, [R1+0x19a8] ;  /* 0x0019a80001187983 */ /* 0x000f240000300a00 */
[----:B------:R-:W-:Y:S02]  /*36650*/  STL.64 [R1+0x1878], R14 ;  /* 0x0018780e01007387 */ /* 0x000fe40000100a00 */
[----:B------:R0:W-:Y:S02]  /*36660*/  STL.64 [R1+0x1968], R12 ;  /* 0x0019680c01007387 */ /* 0x0001e40000100a00 */
[----:B0-----:R-:W2:Y:S01]  /*36670*/  LDL.LU R12, [R1+0x210] ;  /* 0x00021000010c7983 */ /* 0x001ea20000300800 */
[----:B------:R-:W2:Y:S02]  /*36680*/  LDL.LU R13, [R1+0x214] ;  /* 0x00021400010d7983 */ /* 0x000ea40000300800 */
[----:B------:R-:W2:Y:S02]  /*36690*/  LDL.LU R14, [R1+0x218] ;  /* 0x00021800010e7983 */ /* 0x000ea40000300800 */
[----:B------:R-:W2:Y:S01]  /*366a0*/  LDL.LU R15, [R1+0x21c] ;  /* 0x00021c00010f7983 */ /* 0x000ea20000300800 */
[C---:B----4-:R-:W-:Y:S01]  /*366b0*/  HMMA.16816.F32 R24, R20.reuse, R10, R24 ;  /* 0x0000000a1418723c */ /* 0x050fe20000001818 */
[----:B--2---:R-:W-:Y:S01]  /*366c0*/  STL.64 [R1+0x1980], R14 ;  /* 0x0019800e01007387 */ /* 0x004fe20000100a00 */
[----:B------:R0:W-:Y:S03]  /*366d0*/  STL.64 [R1+0x1978], R12 ;  /* 0x0019780c01007387 */ /* 0x0001e60000100a00 */
[----:B0-----:R-:W2:Y:S01]  /*366e0*/  LDL.LU R12, [R1+0x220] ;  /* 0x00022000010c7983 */ /* 0x001ea20000300800 */
[----:B------:R-:W2:Y:S02]  /*366f0*/  LDL.LU R13, [R1+0x224] ;  /* 0x00022400010d7983 */ /* 0x000ea40000300800 */
[----:B------:R-:W2:Y:S02]  /*36700*/  LDL.LU R14, [R1+0x228] ;  /* 0x00022800010e7983 */ /* 0x000ea40000300800 */
[----:B------:R-:W2:Y:S11]  /*36710*/  LDL.LU R15, [R1+0x22c] ;  /* 0x00022c00010f7983 */ /* 0x000eb60000300800 */
[----:B------:R-:W-:Y:S02]  /*36720*/  @!UPT UIADD3 URZ, URZ, URZ, URZ ;  /* 0x0000003f3f3ff290 */ /* 0x000fe4000fffe03f */
[----:B------:R-:W-:Y:S01]  /*36730*/  STL.64 [R1+0x900], R24 ;  /* 0x0009001801007387 */ /* 0x000fe20000100a00 */
[----:B------:R0:W-:Y:S03]  /*36740*/  STL.64 [R1+0x908], R26 ;  /* 0x0009081a01007387 */ /* 0x0001e60000100a00 */
[----:B0-----:R-:W3:Y:S01]  /*36750*/  LDL.LU.64 R26, [R1+0x19a0] ;  /* 0x0019a000011a7983 */ /* 0x001ee20000300a00 */
[----:B------:R-:W3:Y:S02]  /*36760*/  LDL.LU.64 R24, [R1+0x1998] ;  /* 0x0019980001187983 */ /* 0x000ee40000300a00 */
[----:B------:R-:W-:Y:S01]  /*36770*/  STL.64 [R1+0x1868], R10 ;  /* 0x0018680a01007387 */ /* 0x000fe20000100a00 */
[----:B---3--:R-:W-:Y:S01]  /*36780*/  HMMA.16816.F32 R20, R20, R6, R24 ;  /* 0x000000061414723c */ /* 0x008fe20000001818 */
[----:B------:R-:W2:Y:S01]  /*36790*/  LDL.LU.64 R26, [R1+0x1990] ;  /* 0x00199000011a7983 */ /* 0x000ea20000300a00 */
[----:B------:R-:W2:Y:S11]  /*367a0*/  LDL.LU.64 R24, [R1+0x1988] ;  /* 0x0019880001187983 */ /* 0x000eb60000300a00 */
[----:B------:R-:W-:Y:S10]  /*367b0*/  @!UPT UIADD3 URZ, URZ, URZ, URZ ;  /* 0x0000003f3f3ff290 */ /* 0x000ff4000fffe03f */
[----:B------:R0:W-:Y:S01]  /*367c0*/  STL.64 [R1+0x500], R20 ;  /* 0x0005001401007387 */ /* 0x0001e20000100a00 */
[----:B------:R1:W-:Y:S03]  /*367d0*/  STL.64 [R1+0x508], R22 ;  /* 0x0005081601007387 */ /* 0x0003e60000100a00 */
[----:B0-----:R-:W3:Y:S01]  /*367e0*/  LDL.LU R20, [R1+0x200] ;  /* 0x0002000001147983 */ /* 0x001ee20000300800 */
[----:B------:R-:W3:Y:S02]  /*367f0*/  LDL.LU R21, [R1+0x204] ;  /* 0x0002040001157983 */ /* 0x000ee40000300800 */
[----:B-1----:R-:W3:Y:S02]  /*36800*/  LDL.LU R22, [R1+0x208] ;  /* 0x0002080001167983 */ /* 0x002ee40000300800 */
[----:B------:R-:W3:Y:S01]  /*36810*/  LDL.LU R23, [R1+0x20c] ;  /* 0x00020c0001177983 */ /* 0x000ee20000300800 */
[----:B------:R-:W-:Y:S01]  /*36820*/  STL.64 [R1+0x1850], R6 ;  /* 0x0018500601007387 */ /* 0x000fe20000100a00 */
[C---:B--2---:R-:W-:Y:S03]  /*36830*/  HMMA.16816.F32 R16, R24.reuse, R18, R12 ;  /* 0x000000121810723c */ /* 0x044fe6000000180c */
[----:B------:R-:W2:Y:S01]  /*36840*/  LDL.LU.64 R14, [R1+0x1980] ;  /* 0x00198000010e7983 */ /* 0x000ea20000300a00 */
[----:B------:R-:W2:Y:S11]  /*36850*/  LDL.LU.64 R12, [R1+0x1978] ;  /* 0x00197800010c7983 */ /* 0x000eb60000300a00 */
[----:B------:R-:W-:Y:S08]  /*36860*/  @!UPT UIADD3 URZ, URZ, URZ, URZ ;  /* 0x0000003f3f3ff290 */ /* 0x000ff0000fffe03f */
[----:B------:R-:W-:Y:S01]  /*36870*/  STL.64 [R1+0x220], R16 ;  /* 0x0002201001007387 */ /* 0x000fe20000100a00 */
[----:B------:R0:W-:Y:S03]  /*36880*/  STL.64 [R1+0x228], R18 ;  /* 0x0002281201007387 */ /* 0x0001e60000100a00 */
[----:B0-----:R-:W2:Y:S02]  /*36890*/  LDL.LU.64 R18, [R1+0x1970] ;  /* 0x0019700001127983 */ /* 0x001ea40000300a00 */
[C---:B--2---:R-:W-:Y:S02]  /*368a0*/  HMMA.16816.F32 R16, R24.reuse, R18, R12 ;  /* 0x000000121810723c */ /* 0x044fe4000000180c */
[----:B------:R-:W2:Y:S11]  /*368b0*/  LDL.LU.64 R12, [R1+0x1968] ;  /* 0x00196800010c7983 */ /* 0x000eb60000300a00 */
[----:B------:R-:W-:Y:S10]  /*368c0*/  @!UPT UIADD3 URZ, URZ, URZ, URZ ;  /* 0x0000003f3f3ff290 */ /* 0x000ff4000fffe03f */
[----:B------:R-:W-:Y:S01]  /*368d0*/  STL.64 [R1+0x210], R16 ;  /* 0x0002101001007387 */ /* 0x000fe20000100a00 */
[----:B------:R0:W-:Y:S03]  /*368e0*/  STL.64 [R1+0x218], R18 ;  /* 0x0002181201007387 */ /* 0x0001e60000100a00 */
[----:B0-----:R-:W3:Y:S02]  /*368f0*/  LDL.LU.64 R18, [R1+0x1960] ;  /* 0x0019600001127983 */ /* 0x001ee40000300a00 */
[----:B---3--:R-:W-:Y:S11]  /*36900*/  HMMA.16816.F32 R16, R24, R18, R20 ;  /* 0x000000121810723c */ /* 0x008ff60000001814 */
[----:B------:R-:W-:Y:S11]  /*36910*/  @!UPT UIADD3 URZ, URZ, URZ, URZ ;  /* 0x0000003f3f3ff290 */ /* 0x000ff6000fffe03f */
[----:B------:R-:W-:Y:S01]  /*36920*/  @!UPT UIADD3 URZ, URZ, URZ, URZ ;  /* 0x0000003f3f3ff290 */ /* 0x000fe2000fffe03f */
[----:B------:R0:W-:Y:S01]  /*36930*/  STL.64 [R1+0x200], R16 ;  /* 0x0002001001007387 */ /* 0x0001e20000100a00 */
[----:B------:R2:W-:Y:S02]  /*36940*/  STL.64 [R1+0x208], R18 ;  /* 0x0002081201007387 */ /* 0x0005e40000100a00 */
[----:B------:R-:W-:Y:S02]  /*36950*/  IMAD.MOV.U32 R21, RZ, RZ, R17 ;  /* 0x000000ffff157224 */ /* 0x000fe400078e0011 */
[----:B------:R-:W-:Y:S02]  /*36960*/  IMAD.MOV.U32 R20, RZ, RZ, R16 ;  /* 0x000000ffff147224 */ /* 0x000fe400078e0010 */
[----:B0-----:R-:W3:Y:S01]  /*36970*/  LDL.LU.64 R16, [R1+0x1958] ;  /* 0x0019580001107983 */ /* 0x001ee20000300a00 */
[----:B--2---:R-:W-:Y:S02]  /*36980*/  IMAD.MOV.U32 R18, RZ, RZ, R13 ;  /* 0x000000ffff127224 */ /* 0x004fe400078e000d */
[----:B------:R-:W-:-:S05]  /*36990*/  IMAD.MOV.U32 R19, RZ, RZ, R12 ;  /* 0x000000ffff137224 */ /* 0x000fca00078e000c */
[----:B------:R0:W-:Y:S01]  /*369a0*/  STL.64 [R1+0x1880], R18 ;  /* 0x0018801201007387 */ /* 0x0001e20000100a00 */
[----:B------:R-:W2:Y:S02]  /*369b0*/  LDL.LU R12, [R1+0x170] ;  /* 0x00017000010c7983 */ /* 0x000ea40000300800 */
[----:B------:R-:W2:Y:S02]  /*369c0*/  LDL.LU R13, [R1+0x174] ;  /* 0x00017400010d7983 */ /* 0x000ea40000300800 */
[----:B------:R-:W4:Y:S01]  /*369d0*/  LDL.LU R14, [R1+0x178] ;  /* 0x00017800010e7983 */ /* 0x000f220000300800 */
[----:B------:R-:W4:Y:S01]  /*369e0*/  LDL.LU R15, [R1+0x17c] ;  /* 0x00017c00010f7983 */ /* 0x000f220000300800 */
[----:B0-----:R-:W-:Y:S02]  /*369f0*/  IMAD.MOV.U32 R18, RZ, RZ, R9 ;  /* 0x000000ffff127224 */ /* 0x001fe400078e0009 */
[----:B------:R-:W-:Y:S01]  /*36a00*/  IMAD.MOV.U32 R19, RZ, RZ, R4 ;  /* 0x000000ffff137224 */ /* 0x000fe200078e0004 */
[----:B----4-:R-:W-:Y:S01]  /*36a10*/  STL.64 [R1+0x1890], R14 ;  /* 0x0018900e01007387 */ /* 0x010fe20000100a00 */
[----:B--2---:R0:W-:Y:S02]  /*36a20*/  STL.64 [R1+0x1888], R12 ;  /* 0x0018880c01007387 */ /* 0x0041e40000100a00 */
        /* <DEDUP_REMOVED lines=10> */
[----:B------:R-:W-:Y:S02]  /*36ad0*/  STL.64 [R1+0x18a0], R12 ;  /* 0x0018a00c01007387 */ /* 0x000fe40000100a00 */
[----:B------:R-:W2:Y:S02]  /*36ae0*/  LDL.LU R5, [R1+0x1948] ;  /* 0x0019480001057983 */ /* 0x000ea40000300800 */
[----:B------:R-:W3:Y:S01]  /*36af0*/  LDL.LU R16, [R1+0x1944] ;  /* 0x0019440001107983 */ /* 0x000ee20000300800 */
[----:B------:R0:W-:Y:S02]  /*36b00*/  STL.64 [R1+0x18b0], R18 ;  /* 0x0018b01201007387 */ /* 0x0001e40000100a00 */
[----:B0-----:R-:W-:Y:S02]  /*36b10*/  IMAD.MOV.U32 R18, RZ, RZ, R17 ;  /* 0x000000ffff127224 */ /* 0x001fe400078e0011 */
[----:B------:R-:W-:Y:S01]  /*36b20*/  IMAD.MOV.U32 R19, RZ, RZ, R0 ;  /* 0x000000ffff137224 */ /* 0x000fe200078e0000 */
[----:B------:R-:W2:Y:S01]  /*36b30*/  LDL.LU R17, [R1+0x1940] ;  /* 0x0019400001117983 */ /* 0x000ea20000300800 */
[----:B------:R-:W2:Y:S03]  /*36b40*/  LDL.LU R0, [R1+0x193c] ;  /* 0x00193c0001007983 */ /* 0x000ea60000300800 */
[----:B------:R0:W-:Y:S01]  /*36b50*/  STL.64 [R1+0x18c8], R18 ;  /* 0x0018c81201007387 */ /* 0x0001e20000100a00 */
[----:B------:R-:W2:Y:S02]  /*36b60*/  LDL.LU R12, [R1+0x190] ;  /* 0x00019000010c7983 */ /* 0x000ea40000300800 */
[----:B------:R-:W2:Y:S02]  /*36b70*/  LDL.LU R13, [R1+0x194] ;  /* 0x00019400010d7983 */ /* 0x000ea40000300800 */
[----:B------:R-:W2:Y:S01]  /*36b80*/  LDL.LU R14, [R1+0x198] ;  /* 0x00019800010e7983 */ /* 0x000ea20000300800 */
[----:B------:R-:W2:Y:S01]  /*36b90*/  LDL.LU R15, [R1+0x19c] ;  /* 0x00019c00010f7983 */ /* 0x000ea20000300800 */
[----:B0-----:R-:W-:-:S02]  /*36ba0*/  IMAD.MOV.U32 R18, RZ, RZ, R3 ;  /* 0x000000ffff127224 */ /* 0x001fc400078e0003 */
        /* <DEDUP_REMOVED lines=42> */
[----:B------:R-:W2:Y:S01]  /*36e50*/  LDL.LU R8, [R1+0x160] ;  /* 0x0001600001087983 */ /* 0x000ea20000300800 */
[----:B------:R-:W2:Y:S02]  /*36e60*/  LDL.LU R9, [R1+0x164] ;  /* 0x0001640001097983 */ /* 0x000ea40000300800 */
[----:B------:R-:W2:Y:S02]  /*36e70*/  LDL.LU R10, [R1+0x168] ;  /* 0x00016800010a7983 */ /* 0x000ea40000300800 */
[----:B------:R-:W2:Y:S01]  /*36e80*/  LDL.LU R11, [R1+0x16c] ;  /* 0x00016c00010b7983 */ /* 0x000ea20000300800 */
[----:B------:R0:W-:Y:S01]  /*36e90*/  STL [R1+0x17d4], R20 ;  /* 0x0017d41401007387 */ /* 0x0001e20000100800 */
[----:B------:R1:W-:Y:S03]  /*36ea0*/  STL [R1+0x17d0], R21 ;  /* 0x0017d01501007387 */ /* 0x0003e60000100800 */
[----:B0-----:R-:W2:Y:S01]  /*36eb0*/  LDL.LU R20, [R1+0x1f0] ;  /* 0x0001f00001147983 */ /* 0x001ea20000300800 */
[----:B-1----:R-:W2:Y:S02]  /*36ec0*/  LDL.LU R21, [R1+0x1f4] ;  /* 0x0001f40001157983 */ /* 0x002ea40000300800 */
[----:B------:R-:W2:Y:S02]  /*36ed0*/  LDL.LU R22, [R1+0x1f8] ;  /* 0x0001f80001167983 */ /* 0x000ea40000300800 */
[----:B------:R-:W2:Y:S02]  /*36ee0*/  LDL.LU R23, [R1+0x1fc] ;  /* 0x0001fc0001177983 */ /* 0x000ea40000300800 */
[----:B------:R-:W-:-:S02]  /*36ef0*/  IMAD.MOV.U32 R6, RZ, RZ, R17 ;  /* 0x000000ffff067224 */ /* 0x000fc400078e0011 */
[----:B---3--:R-:W-:Y:S02]  /*36f00*/  IMAD.MOV.U32 R7, RZ, RZ, R16 ;  /* 0x000000ffff077224 */ /* 0x008fe400078e0010 */
[----:B------:R-:W-:Y:S02]  /*36f10*/  IMAD.MOV.U32 R18, RZ, RZ, R5 ;  /* 0x000000ffff127224 */ /* 0x000fe400078e0005 */
[----:B----4-:R-:W-:-:S03]  /*36f20*/  IMAD.MOV.U32 R19, RZ, RZ, R4 ;  /* 0x000000ffff137224 */ /* 0x010fc600078e0004 */
[C---:B--2---:R-:W-:Y:S11]  /*36f30*/  HMMA.16816.F32 R4, R24.reuse, R6, R20 ;  /* 0x000000061804723c */ /* 0x044ff60000001814 */
[----:B------:R-:W-:Y:S11]  /*36f40*/  @!UPT UIADD3 URZ, URZ, URZ, URZ ;  /* 0x0000003f3f3ff290 */ /* 0x000ff6000fffe03f */
[----:B------:R-:W-:Y:S01]  /*36f50*/  @!UPT UIADD3 URZ, URZ, URZ, URZ ;  /* 0x0000003f3f3ff290 */ /* 0x000fe2000fffe03f */
[----:B------:R0:W-:Y:S01]  /*36f60*/  STL.64 [R1+0x1f0], R4 ;  /* 0x0001f00401007387 */ /* 0x0001e20000100a00 */
[----:B------:R1:W-:Y:S02]  /*36f70*/  STL.64 [R1+0x1f8], R6 ;  /* 0x0001f80601007387 */ /* 0x0003e40000100a00 */
[----:B------:R-:W-:Y:S02]  /*36f80*/  IMAD.MOV.U32 R22, RZ, RZ, R4 ;  /* 0x000000ffff167224 */ /* 0x000fe400078e0004 */
[----:B------:R-:W-:Y:S01]  /*36f90*/  IMAD.MOV.U32 R23, RZ, RZ, R5 ;  /* 0x000000ffff177224 */ /* 0x000fe200078e0005 */
[----:B0-----:R-:W2:Y:S01]  /*36fa0*/  LDL.LU R4, [R1+0x140] ;  /* 0x0001400001047983 */ /* 0x001ea20000300800 */
[----:B------:R-:W2:Y:S02]  /*36fb0*/  LDL.LU R5, [R1+0x144] ;  /* 0x0001440001057983 */ /* 0x000ea40000300800 */
[----:B-1----:R-:W3:Y:S02]  /*36fc0*/  LDL.LU R6, [R1+0x148] ;  /* 0x0001480001067983 */ /* 0x002ee40000300800 */
[----:B------:R-:W3:Y:S01]  /*36fd0*/  LDL.LU R7, [R1+0x14c] ;  /* 0x00014c0001077983 */ /* 0x000ee20000300800 */
[----:B------:R-:W-:Y:S01]  /*36fe0*/  HMMA.16816.F32 R16, R24, R18, R12 ;  /* 0x000000121810723c */ /* 0x000fe2000000180c */
[----:B---3--:R-:W-:Y:S01]  /*36ff0*/  STL.64 [R1+0x1860], R6 ;  /* 0x0018600601007387 */ /* 0x008fe20000100a00 */
[----:B--2---:R0:W-:Y:S03]  /*37000*/  STL.64 [R1+0x1858], R4 ;  /* 0x0018580401007387 */ /* 0x0041e60000100a00 */
[----:B0-----:R-:W2:Y:S01]  /*37010*/  LDL.LU R4, [R1+0x150] ;  /* 0x0001500001047983 */ /* 0x001ea20000300800 */
[----:B------:R-:W2:Y:S02]  /*37020*/  LDL.LU R5, [R1+0x154] ;  /* 0x0001540001057983 */ /* 0x000ea40000300800 */
[----:B------:R-:W2:Y:S02]  /*37030*/  LDL.LU R6, [R1+0x158] ;  /* 0x0001580001067983 */ /* 0x000ea40000300800 */
[----:B------:R-:W-:-:S02]  /*37040*/  IMAD.MOV.U32 R7, RZ, RZ, R2 ;  /* 0x000000ffff077224 */ /* 0x000fc400078e0002 */
[----:B------:R-:W3:Y:S01]  /*37050*/  LDL.LU R2, [R1+0x1928] ;  /* 0x0019280001027983 */ /* 0x000ee20000300800 */
[----:B------:R-:W-:Y:S02]  /*37060*/  STL [R1+0x17dc], R22 ;  /* 0x0017dc1601007387 */ /* 0x000fe40000100800 */
[----:B------:R-:W-:Y:S02]  /*37070*/  STL [R1+0x17d8], R23 ;  /* 0x0017d81701007387 */ /* 0x000fe40000100800 */
[----:B------:R-:W4:Y:S01]  /*37080*/  LDL.LU.64 R14, [R1+0x1920] ;  /* 0x00192000010e7983 */ /* 0x000f220000300a00 */
[----:B------:R-:W4:Y:S05]  /*37090*/  LDL.LU.64 R12, [R1+0x1918] ;  /* 0x00191800010c7983 */ /* 0x000f2a0000300a00 */
        /* <DEDUP_REMOVED lines=45> */
[----:B----4-:R-:W-:Y:S02]  /*37370*/  HMMA.16816.F32 R16, R24, R18, R12 ;  /* 0x000000121810723c */ /* 0x010fe4000000180c */
[----:B------:R-:W2:Y:S11]  /*37380*/  LDL.LU.64 R14, [R1+0x1878] ;  /* 0x00187800010e7983 */ /* 0x000eb60000300a00 */
[----:B------:R-:W-:Y:S10]  /*37390*/  @!UPT UIADD3 URZ, URZ, URZ, URZ ;  /* 0x0000003f3f3ff290 */ /* 0x000ff4000fffe03f */
[----:B------:R-:W-:Y:S01]  /*373a0*/  STL.64 [R1+0x170], R16 ;  /* 0x0001701001007387 */ /* 0x000fe20000100a00 */
[----:B------:R0:W-:Y:S03]  /*373b0*/  STL.64 [R1+0x178], R18 ;  /* 0x0001781201007387 */ /* 0x0001e60000100a00 */
[----:B0-----:R-:W4:Y:S01]  /*373c0*/  LDL.LU.64 R18, [R1+0x1870] ;  /* 0x0018700001127983 */ /* 0x001f220000300a00 */
[----:B------:R-:W3:Y:S02]  /*373d0*/  LDL.LU R12, [R1+0x1168] ;  /* 0x00116800010c7983 */ /* 0x000ee40000300800 */
[----:B------:R-:W-:Y:S02]  /*373e0*/  IMAD.MOV.U32 R23, RZ, RZ, R0 ;  /* 0x000000ffff177224 */ /* 0x000fe400078e0000 */
[----:B------:R-:W-:Y:S02]  /*373f0*/  IMAD.MOV.U32 R20, RZ, RZ, R29 ;  /* 0x000000ffff147224 */ /* 0x000fe400078e001d */
[----:B------:R-:W-:-:S02]  /*37400*/  IMAD.MOV.U32 R21, RZ, RZ, R28 ;  /* 0x000000ffff157224 */ /* 0x000fc400078e001c */
[----:B------:R-:W-:Y:S01]  /*37410*/  IMAD.MOV.U32 R22, RZ, RZ, R3 ;  /* 0x000000ffff167224 */ /* 0x000fe200078e0003 */
[C---:B--2---:R-:W-:Y:S08]  /*37420*/  HMMA.16816.F32 R4, R24.reuse, R14, R4 ;  /* 0x0000000e1804723c */ /* 0x044ff00000001804 */
[----:B----4-:R-:W-:Y:S11]  /*37430*/  HMMA.16816.F32 R8, R24, R18, R8 ;  /* 0x000000121808723c */ /* 0x010ff60000001808 */
[----:B------:R-:W-:Y:S05]  /*37440*/  @!UPT UIADD3 URZ, URZ, URZ, URZ ;  /* 0x0000003f3f3ff290 */ /* 0x000fea000fffe03f */
[----:B------:R-:W-:Y:S02]  /*37450*/  IMAD.MOV.U32 R15, RZ, RZ, R5 ;  /* 0x000000ffff0f7224 */ /* 0x000fe400078e0005 */
[----:B------:R-:W-:-:S05]  /*37460*/  IMAD.MOV.U32 R14, RZ, RZ, R4 ;  /* 0x000000ffff0e7224 */ /* 0x000fca00078e0004 */
[----:B------:R-:W-:Y:S01]  /*37470*/  STL.64 [R1+0x160], R8 ;  /* 0x0001600801007387 */ /* 0x000fe20000100a00 */
[----:B------:R0:W-:Y:S02]  /*37480*/  STL.64 [R1+0x168], R10 ;  /* 0x0001680a01007387 */ /* 0x0001e40000100a00 */
[----:B------:R-:W-:Y:S02]  /*37490*/  IMAD.MOV.U32 R18, RZ, RZ, R8 ;  /* 0x000000ffff127224 */ /* 0x000fe400078e0008 */
[----:B------:R-:W-:Y:S01]  /*374a0*/  IMAD.MOV.U32 R19, RZ, RZ, R9 ;  /* 0x000000ffff137224 */ /* 0x000fe200078e0009 */
[----:B0-----:R-:W2:Y:S01]  /*374b0*/  LDL.LU.64 R10, [R1+0x1868] ;  /* 0x00186800010a7983 */ /* 0x001ea20000300a00 */
[----:B------:R-:W4:Y:S02]  /*374c0*/  LDL.LU.64 R16, [R1+0x10c8] ;  /* 0x0010c80001107983 */ /* 0x000f240000300a00 */
[----:B------:R-:W2:Y:S02]  /*374d0*/  LDL.LU R8, [R1+0x1170] ;  /* 0x0011700001087983 */ /* 0x000ea40000300800 */
[----:B------:R-:W2:Y:S01]  /*374e0*/  LDL.LU R0, [R1+0x1194] ;  /* 0x0011940001007983 */ /* 0x000ea20000300800 */
[----:B------:R-:W2:Y:S01]  /*374f0*/  LDL.LU R29, [R1+0x118c] ;  /* 0x00118c00011d7983 */ /* 0x000ea20000300800 */
[----:B------:R-:W2:Y:S02]  /*37500*/  LDL.LU R28, [R1+0x1184] ;  /* 0x00118400011c7983 */ /* 0x000ea40000300800 */
[----:B------:R-:W2:Y:S02]  /*37510*/  LDL.LU R3, [R1+0x1364] ;  /* 0x0013640001037983 */ /* 0x000ea40000300800 */
[----:B------:R-:W-:Y:S01]  /*37520*/  STL [R1+0x17e4], R18 ;  /* 0x0017e41201007387 */ /* 0x000fe20000100800 */
[----:B------:R-:W-:Y:S01]  /*37530*/  STL [R1+0x17e0], R19 ;  /* 0x0017e01301007387 */ /* 0x000fe20000100800 */
[----:B------:R-:W-:Y:S02]  /*37540*/  STL.64 [R1+0x150], R4 ;  /* 0x0001500401007387 */ /* 0x000fe40000100a00 */
[----:B------:R0:W-:Y:S02]  /*37550*/  STL.64 [R1+0x158], R6 ;  /* 0x0001580601007387 */ /* 0x0001e40000100a00 */
[----:B0-----:R-:W2:Y:S01]  /*37560*/  LDL.LU.64 R6, [R1+0x1860] ;  /* 0x0018600001067983 */ /* 0x001ea20000300a00 */
[----:B------:R-:W2:Y:S02]  /*37570*/  LDL.LU.64 R4, [R1+0x1858] ;  /* 0x0018580001047983 */ /* 0x000ea40000300a00 */
[----:B------:R-:W-:Y:S02]  /*37580*/  STL [R1+0x17ec], R14 ;  /* 0x0017ec0e01007387 */ /* 0x000fe40000100800 */
[----:B------:R-:W-:Y:S01]  /*37590*/  STL [R1+0x17e8], R15 ;  /* 0x0017e80f01007387 */ /* 0x000fe20000100800 */
[----:B--2---:R-:W-:Y:S11]  /*375a0*/  HMMA.16816.F32 R4, R24, R10, R4 ;  /* 0x0000000a1804723c */ /* 0x004ff60000001804 */
[----:B------:R-:W-:Y:S11]  /*375b0*/  @!UPT UIADD3 URZ, URZ, URZ, URZ ;  /* 0x0000003f3f3ff290 */ /* 0x000ff6000fffe03f */
[----:B------:R-:W-:Y:S01]  /*375c0*/  @!UPT UIADD3 URZ, URZ, URZ, URZ ;  /* 0x0000003f3f3ff290 */ /* 0x000fe2000fffe03f */
[----:B------:R-:W-:Y:S01]  /*375d0*/  STL.64 [R1+0x140], R4 ;  /* 0x0001400401007387 */ /* 0x000fe20000100a00 */
[----:B------:R0:W-:Y:S03]  /*375e0*/  STL.64 [R1+0x148], R6 ;  /* 0x0001480601007387 */ /* 0x0001e60000100a00 */
[----:B0-----:R-:W2:Y:S01]  /*375f0*/  LDL.LU.64 R6, [R1+0x1850] ;  /* 0x0018500001067983 */ /* 0x001ea20000300a00 */
[----:B------:R-:W-:Y:S02]  /*37600*/  IMAD.MOV.U32 R11, RZ, RZ, R5 ;  /* 0x000000ffff0b7224 */ /* 0x000fe400078e0005 */
[----:B------:R-:W-:Y:S02]  /*37610*/  IMAD.MOV.U32 R5, RZ, RZ, c[0x0][0x188] ;  /* 0x00006200ff057624 */ /* 0x000fe400078e00ff */
[----:B------:R-:W-:Y:S02]  /*37620*/  IMAD.MOV.U32 R10, RZ, RZ, R4 ;  /* 0x000000ffff0a7224 */ /* 0x000fe400078e0004 */
[----:B------:R-:W-:-:S04]  /*37630*/  IMAD.SHL.U32 R18, R5, 0x20, RZ ;  /* 0x0000002005127824 */ /* 0x000fc800078e00ff */
[----:B------:R-:W-:Y:S01]  /*37640*/  IMAD.SHL.U32 R18, R18, 0x2, RZ ;  /* 0x0000000212127824 */ /* 0x000fe200078e00ff */
[----:B------:R-:W-:Y:S01]  /*37650*/  STL [R1+0x17f4], R10 ;  /* 0x0017f40a01007387 */ /* 0x000fe20000100800 */
[----:B------:R-:W-:Y:S03]  /*37660*/  STL [R1+0x17f0], R11 ;  /* 0x0017f00b01007387 */ /* 0x000fe60000100800 */
[-C--:B----4-:R-:W-:Y:S02]  /*37670*/  IADD3 R5, P0, R16, R18.reuse, RZ ;  /* 0x0000001210057210 */ /* 0x090fe40007f1e0ff */
[----:B---3--:R-:W-:Y:S02]  /*37680*/  IADD3 R12, R12, 0x1, RZ ;  /* 0x000000010c0c7810 */ /* 0x008fe40007ffe0ff */
[-C--:B------:R-:W-:Y:S02]  /*37690*/  IADD3 R8, P4, R8, R18.reuse, RZ ;  /* 0x0000001208087210 */ /* 0x080fe40007f9e0ff */
[-C--:B------:R-:W-:Y:S01]  /*376a0*/  IADD3 R0, P3, R0, R18.reuse, RZ ;  /* 0x0000001200007210 */ /* 0x080fe20007f7e0ff */
[----:B------:R-:W-:Y:S01]  /*376b0*/  IMAD.X R4, R17, 0x1, R2, P0 ;  /* 0x0000000111047824 */ /* 0x000fe200000e0602 */
[-C--:B------:R-:W-:Y:S01]  /*376c0*/  IADD3 R29, P6, R29, R18.reuse, RZ ;  /* 0x000000121d1d7210 */ /* 0x080fe20007fde0ff */
[----:B--2---:R-:W-:Y:S11]  /*376d0*/  HMMA.16816.F32 R20, R24, R6, R20 ;  /* 0x000000061814723c */ /* 0x004ff60000001814 */
[----:B------:R-:W-:Y:S11]  /*376e0*/  @!UPT UIADD3 URZ, URZ, URZ, URZ ;  /* 0x0000003f3f3ff290 */ /* 0x000ff6000fffe03f */
[----:B------:R-:W-:Y:S02]  /*376f0*/  @!UPT UIADD3 URZ, URZ, URZ, URZ ;  /* 0x0000003f3f3ff290 */ /* 0x000fe4000fffe03f */
[----:B------:R-:W-:Y:S02]  /*37700*/  IMAD.MOV.U32 R6, RZ, RZ, R20 ;  /* 0x000000ffff067224 */ /* 0x000fe400078e0014 */
[----:B------:R-:W-:Y:S02]  /*37710*/  IMAD.MOV.U32 R7, RZ, RZ, R21 ;  /* 0x000000ffff077224 */ /* 0x000fe400078e0015 */
[----:B------:R-:W-:Y:S01]  /*37720*/  IMAD.MOV.U32 R24, RZ, RZ, R22 ;  /* 0x000000ffff187224 */ /* 0x000fe200078e0016 */
[----:B------:R-:W-:Y:S01]  /*37730*/  STL.64 [R1+0xc0], R20 ;  /* 0x0000c01401007387 */ /* 0x000fe20000100a00 */
[----:B------:R-:W-:Y:S02]  /*37740*/  IMAD.MOV.U32 R25, RZ, RZ, R23 ;  /* 0x000000ffff197224 */ /* 0x000fe400078e0017 */
[----:B------:R-:W-:Y:S02]  /*37750*/  STL.64 [R1+0xc8], R22 ;  /* 0x0000c81601007387 */ /* 0x000fe40000100a00 */
[----:B------:R-:W2:Y:S01]  /*37760*/  LDL R9, [R1+0x1768] ;  /* 0x0017680001097983 */ /* 0x000ea20000100800 */
[----:B------:R-:W-:Y:S01]  /*37770*/  STL [R1+0x1804], R6 ;  /* 0x0018040601007387 */ /* 0x000fe20000100800 */
[----:B------:R-:W-:Y:S02]  /*37780*/  STL [R1+0x1800], R7 ;  /* 0x0018000701007387 */ /* 0x000fe40000100800 */
[----:B------:R-:W-:Y:S02]  /*37790*/  STL [R1+0x17fc], R24 ;  /* 0x0017fc1801007387 */ /* 0x000fe40000100800 */
[----:B------:R-:W-:Y:S01]  /*377a0*/  STL [R1+0x17f8], R25 ;  /* 0x0017f81901007387 */ /* 0x000fe20000100800 */
[----:B------:R-:W-:Y:S01]  /*377b0*/  STL [R1+0x1808], R5 ;  /* 0x0018080501007387 */ /* 0x000fe20000100800 */
[----:B------:R-:W-:Y:S02]  /*377c0*/  STL [R1+0x1168], R12 ;  /* 0x0011680c01007387 */ /* 0x000fe40000100800 */
[----:B------:R0:W-:Y:S02]  /*377d0*/  STL [R1+0x184c], R2 ;  /* 0x00184c0201007387 */ /* 0x0001e40000100800 */
[----:B------:R1:W-:Y:S01]  /*377e0*/  STL [R1+0x180c], R4 ;  /* 0x00180c0401007387 */ /* 0x0003e20000100800 */
[----:B------:R-:W-:Y:S01]  /*377f0*/  STL [R1+0x1170], R8 ;  /* 0x0011700801007387 */ /* 0x000fe20000100800 */
[----:B------:R-:W-:Y:S03]  /*37800*/  STL [R1+0x1194], R0 ;  /* 0x0011940001007387 */ /* 0x000fe60000100800 */
[----:B0-----:R-:W3:Y:S01]  /*37810*/  LDL.LU R2, [R1+0x135c] ;  /* 0x00135c0001027983 */ /* 0x001ee20000300800 */
[----:B------:R-:W-:Y:S02]  /*37820*/  STL [R1+0x118c], R29 ;  /* 0x00118c1d01007387 */ /* 0x000fe40000100800 */
[----:B-1----:R-:W4:Y:S01]  /*37830*/  LDL.LU R4, [R1+0x134c] ;  /* 0x00134c0001047983 */ /* 0x002f220000300800 */
[----:B------:R-:W-:-:S02]  /*37840*/  IADD3 R28, P5, R28, R18, RZ ;  /* 0x000000121c1c7210 */ /* 0x000fc40007fbe0ff */
[----:B------:R-:W-:-:S03]  /*37850*/  IADD3 R3, P2, R3, R18, RZ ;  /* 0x0000001203037210 */ /* 0x000fc60007f5e0ff */
[----:B------:R-:W-:Y:S04]  /*37860*/  STL [R1+0x1184], R28 ;  /* 0x0011841c01007387 */ /* 0x000fe80000100800 */
[----:B----4-:R0:W-:Y:S01]  /*37870*/  STL [R1+0x1840], R4 ;  /* 0x0018400401007387 */ /* 0x0101e20000100800 */
[----:B------:R-:W-:Y:S03]  /*37880*/  STL [R1+0x1364], R3 ;  /* 0x0013640301007387 */ /* 0x000fe60000100800 */
[----:B0-----:R-:W4:Y:S04]  /*37890*/  LDL.LU R4, [R1+0x1190] ;  /* 0x0011900001047983 */ /* 0x001f280000300800 */
[----:B----4-:R0:W-:Y:S04]  /*378a0*/  STL [R1+0x1844], R4 ;  /* 0x0018440401007387 */ /* 0x0101e80000100800 */
[----:B0-----:R-:W4:Y:S01]  /*378b0*/  LDL.LU R4, [R1+0x1354] ;  /* 0x0013540001047983 */ /* 0x001f220000300800 */
[----:B--2---:R-:W-:-:S02]  /*378c0*/  ISETP.NE.U32.AND P0, PT, R12, R9, PT ;  /* 0x000000090c00720c */ /* 0x004fc40003f05070 */
[----:B---3--:R-:W-:Y:S01]  /*378d0*/  IADD3 R2, P1, R2, R18, RZ ;  /* 0x0000001202027210 */ /* 0x008fe20007f3e0ff */
[----:B----4-:R0:W-:Y:S04]  /*378e0*/  STL [R1+0x1848], R4 ;  /* 0x0018480401007387 */ /* 0x0101e80000100800 */
[----:B0-----:R-:W2:Y:S01]  /*378f0*/  LDL.LU R4, [R1+0x116c] ;  /* 0x00116c0001047983 */ /* 0x001ea20000300800 */
[----:B------:R-:W3:Y:S02]  /*37900*/  LDL.LU R5, [R1+0x1188] ;  /* 0x0011880001057983 */ /* 0x000ee40000300800 */
[----:B------:R-:W4:Y:S02]  /*37910*/  LDL.LU R25, [R1+0x1344] ;  /* 0x0013440001197983 */ /* 0x000f240000300800 */
[----:B------:R-:W2:Y:S01]  /*37920*/  LDL.LU R24, [R1+0x1180] ;  /* 0x0011800001187983 */ /* 0x000ea20000300800 */
[----:B------:R-:W2:Y:S01]  /*37930*/  LDL.LU R7, [R1+0x133c] ;  /* 0x00133c0001077983 */ /* 0x000ea20000300800 */
[----:B------:R-:W2:Y:S02]  /*37940*/  LDL.LU R6, [R1+0x1360] ;  /* 0x0013600001067983 */ /* 0x000ea40000300800 */
[----:B------:R-:W2:Y:S02]  /*37950*/  LDL.LU R26, [R1+0x1334] ;  /* 0x00133400011a7983 */ /* 0x000ea40000300800 */
        /* <DEDUP_REMOVED lines=20> */
[----:B------:R0:W-:Y:S02]  /*37aa0*/  STL [R1+0x135c], R2 ;  /* 0x00135c0201007387 */ /* 0x0001e40000100800 */
[----:B0-----:R-:W2:Y:S02]  /*37ab0*/  LDL.LU R2, [R1+0x184c] ;  /* 0x00184c0001027983 */ /* 0x001ea40000300800 */
[----:B--2---:R-:W-:-:S05]  /*37ac0*/  IMAD.X R4, R4, 0x1, R2, P4 ;  /* 0x0000000104047824 */ /* 0x004fca00020e0602 */
[----:B------:R0:W-:Y:S04]  /*37ad0*/  STL [R1+0x116c], R4 ;  /* 0x00116c0401007387 */ /* 0x0001e80000100800 */
[----:B0-----:R-:W2:Y:S02]  /*37ae0*/  LDL.LU R4, [R1+0x1848] ;  /* 0x0018480001047983 */ /* 0x001ea40000300800 */
[----:B--2---:R-:W-:-:S05]  /*37af0*/  IADD3 R4, P4, R4, R18, RZ ;  /* 0x0000001204047210 */ /* 0x004fca0007f9e0ff */
[----:B------:R0:W-:Y:S04]  /*37b00*/  STL [R1+0x1354], R4 ;  /* 0x0013540401007387 */ /* 0x0001e80000100800 */
[----:B0-----:R-:W2:Y:S02]  /*37b10*/  LDL.LU R4, [R1+0x1844] ;  /* 0x0018440001047983 */ /* 0x001ea40000300800 */
[----:B--2---:R-:W-:-:S05]  /*37b20*/  IMAD.X R4, R4, 0x1, R2, P3 ;  /* 0x0000000104047824 */ /* 0x004fca00018e0602 */
[----:B------:R0:W-:Y:S04]  /*37b30*/  STL [R1+0x1190], R4 ;  /* 0x0011900401007387 */ /* 0x0001e80000100800 */
[----:B0-----:R-:W2:Y:S01]  /*37b40*/  LDL.LU R4, [R1+0x1840] ;  /* 0x0018400001047983 */ /* 0x001ea20000300800 */
[--C-:B---3--:R-:W-:Y:S01]  /*37b50*/  IMAD.X R5, R5, 0x1, R2.reuse, P6 ;  /* 0x0000000105057824 */ /* 0x108fe200030e0602 */
[-C--:B----4-:R-:W-:Y:S01]  /*37b60*/  IADD3 R25, P6, R25, R18.reuse, RZ ;  /* 0x0000001219197210 */ /* 0x090fe20007fde0ff */
[--C-:B------:R-:W-:Y:S01]  /*37b70*/  IMAD.X R24, R24, 0x1, R2.reuse, P5 ;  /* 0x0000000118187824 */ /* 0x100fe200028e0602 */
[-C--:B------:R-:W-:Y:S01]  /*37b80*/  IADD3 R7, P5, R7, R18.reuse, RZ ;  /* 0x0000001207077210 */ /* 0x080fe20007fbe0ff */
        /* <DEDUP_REMOVED lines=16> */
[----:B------:R-:W-:Y:S01]  /*37c90*/  IMAD.X R28, R28, 0x1, R2, P6 ;  /* 0x000000011c1c7824 */ /* 0x000fe200030e0602 */
[----:B------:R-:W-:-:S02]  /*37ca0*/  IADD3 R3, P6, R3, R18, RZ ;  /* 0x0000001203037210 */ /* 0x000fc40007fde0ff */
[----:B--2---:R-:W-:-:S05]  /*37cb0*/  IADD3 R4, P3, R4, R18, RZ ;  /* 0x0000001204047210 */ /* 0x004fca0007f7e0ff */
[----:B------:R-:W-:Y:S01]  /*37cc0*/  STL [R1+0x134c], R4 ;  /* 0x00134c0401007387 */ /* 0x000fe20000100800 */
[----:B------:R-:W-:Y:S02]  /*37cd0*/  STL [R1+0x1188], R5 ;  /* 0x0011880501007387 */ /* 0x000fe40000100800 */
[----:B------:R-:W-:Y:S02]  /*37ce0*/  STL [R1+0x1344], R25 ;  /* 0x0013441901007387 */ /* 0x000fe40000100800 */
[----:B------:R-:W-:Y:S01]  /*37cf0*/  STL [R1+0x1180], R24 ;  /* 0x0011801801007387 */ /* 0x000fe20000100800 */
[----:B------:R-:W-:Y:S01]  /*37d00*/  STL [R1+0x133c], R7 ;  /* 0x00133c0701007387 */ /* 0x000fe20000100800 */
[----:B------:R-:W-:Y:S02]  /*37d10*/  STL [R1+0x1360], R6 ;  /* 0x0013600601007387 */ /* 0x000fe40000100800 */
[----:B------:R-:W-:Y:S02]  /*37d20*/  STL [R1+0x1334], R26 ;  /* 0x0013341a01007387 */ /* 0x000fe40000100800 */
[--C-:B------:R-:W-:Y:S01]  /*37d30*/  IMAD.X R14, R14, 0x1, R2.reuse, P3 ;  /* 0x000000010e0e7824 */ /* 0x100fe200018e0602 */
[----:B------:R-:W-:Y:S01]  /*37d40*/  STL [R1+0x1358], R27 ;  /* 0x0013581b01007387 */ /* 0x000fe20000100800 */
[----:B------:R-:W-:Y:S01]  /*37d50*/  IADD3 R19, P3, R19, R18, RZ ;  /* 0x0000001213137210 */ /* 0x000fe20007f7e0ff */
[----:B------:R-:W-:Y:S02]  /*37d60*/  STL [R1+0x132c], R11 ;  /* 0x00132c0b01007387 */ /* 0x000fe40000100800 */
[----:B------:R-:W-:Y:S01]  /*37d70*/  STL [R1+0x1350], R10 ;  /* 0x0013500a01007387 */ /* 0x000fe20000100800 */
[----:B------:R-:W-:Y:S01]  /*37d80*/  STL [R1+0x1324], R15 ;  /* 0x0013240f01007387 */ /* 0x000fe20000100800 */
[----:B------:R-:W-:Y:S02]  /*37d90*/  STL [R1+0x1348], R14 ;  /* 0x0013480e01007387 */ /* 0x000fe40000100800 */
[----:B------:R-:W-:Y:S02]  /*37da0*/  STL [R1+0x131c], R19 ;  /* 0x00131c1301007387 */ /* 0x000fe40000100800 */
[----:B------:R-:W-:Y:S01]  /*37db0*/  STL [R1+0x1340], R23 ;  /* 0x0013401701007387 */ /* 0x000fe20000100800 */
[----:B------:R-:W-:Y:S01]  /*37dc0*/  STL [R1+0x1314], R22 ;  /* 0x0013141601007387 */ /* 0x000fe20000100800 */
[----:B------:R-:W-:Y:S02]  /*37dd0*/  STL [R1+0x1338], R21 ;  /* 0x0013381501007387 */ /* 0x000fe40000100800 */
[----:B------:R-:W-:Y:S02]  /*37de0*/  STL [R1+0x130c], R20 ;  /* 0x00130c1401007387 */ /* 0x000fe40000100800 */
[----:B------:R-:W-:Y:S01]  /*37df0*/  STL [R1+0x1330], R17 ;  /* 0x0013301101007387 */ /* 0x000fe20000100800 */
[----:B------:R-:W-:Y:S01]  /*37e00*/  STL [R1+0x1304], R16 ;  /* 0x0013041001007387 */ /* 0x000fe20000100800 */
[----:B------:R-:W-:-:S02]  /*37e10*/  IMAD.X R0, R0, 0x1, R2, P3 ;  /* 0x0000000100007824 */ /* 0x000fc400018e0602 */
[----:B------:R-:W-:Y:S02]  /*37e20*/  STL [R1+0x1328], R13 ;  /* 0x0013280d01007387 */ /* 0x000fe40000100800 */
[----:B------:R-:W-:Y:S01]  /*37e30*/  STL [R1+0x12fc], R9 ;  /* 0x0012fc0901007387 */ /* 0x000fe20000100800 */
[----:B------:R-:W-:Y:S01]  /*37e40*/  IADD3 R29, P3, R29, R18, RZ ;  /* 0x000000121d1d7210 */ /* 0x000fe20007f7e0ff */
[----:B------:R-:W-:Y:S01]  /*37e50*/  STL [R1+0x1320], R12 ;  /* 0x0013200c01007387 */ /* 0x000fe20000100800 */
[----:B------:R-:W-:Y:S02]  /*37e60*/  STL [R1+0x12f4], R8 ;  /* 0x0012f40801007387 */ /* 0x000fe40000100800 */
[----:B------:R-:W-:Y:S02]  /*37e70*/  STL [R1+0x1318], R0 ;  /* 0x0013180001007387 */ /* 0x000fe40000100800 */
[----:B------:R0:W-:Y:S01]  /*37e80*/  STL [R1+0x183c], R18 ;  /* 0x00183c1201007387 */ /* 0x0001e20000100800 */
[----:B------:R-:W-:Y:S04]  /*37e90*/  STL [R1+0x12ec], R29 ;  /* 0x0012ec1d01007387 */ /* 0x000fe80000100800 */
[----:B0-----:R-:W2:Y:S01]  /*37ea0*/  LDL.LU R18, [R1+0x1308] ;  /* 0x0013080001127983 */ /* 0x001ea20000300800 */
[----:B------:R-:W-:Y:S02]  /*37eb0*/  STL [R1+0x1310], R28 ;  /* 0x0013101c01007387 */ /* 0x000fe40000100800 */
[----:B------:R-:W3:Y:S02]  /*37ec0*/  LDL.LU R4, [R1+0x12f8] ;  /* 0x0012f80001047983 */ /* 0x000ee40000300800 */
[----:B------:R-:W-:Y:S01]  /*37ed0*/  STL [R1+0x12e4], R3 ;  /* 0x0012e40301007387 */ /* 0x000fe20000100800 */
[----:B---3--:R0:W-:Y:S04]  /*37ee0*/  STL [R1+0x1830], R4 ;  /* 0x0018300401007387 */ /* 0x0081e80000100800 */
[----:B0-----:R-:W3:Y:S04]  /*37ef0*/  LDL.LU R4, [R1+0x12d4] ;  /* 0x0012d40001047983 */ /* 0x001ee80000300800 */
[----:B---3--:R0:W-:Y:S04]  /*37f00*/  STL [R1+0x1834], R4 ;  /* 0x0018340401007387 */ /* 0x0081e80000100800 */
[----:B0-----:R-:W3:Y:S01]  /*37f10*/  LDL.LU R4, [R1+0x1300] ;  /* 0x0013000001047983 */ /* 0x001ee20000300800 */
[----:B--2---:R-:W-:-:S03]  /*37f20*/  IMAD.X R18, R18, 0x1, R2, P5 ;  /* 0x0000000112127824 */ /* 0x004fc600028e0602 */
[----:B---3--:R0:W-:Y:S04]  /*37f30*/  STL [R1+0x1838], R4 ;  /* 0x0018380401007387 */ /* 0x0081e80000100800 */
        /* <DEDUP_REMOVED lines=29> */
[----:B--2---:R-:W-:-:S05]  /*38110*/  IADD3 R4, P5, R4, R18, RZ ;  /* 0x0000001204047210 */ /* 0x004fca0007fbe0ff */
[----:B------:R0:W-:Y:S04]  /*38120*/  STL [R1+0x12dc], R4 ;  /* 0x0012dc0401007387 */ /* 0x0001e80000100800 */
[----:B0-----:R-:W2:Y:S02]  /*38130*/  LDL.LU R4, [R1+0x1838] ;  /* 0x0018380001047983 */ /* 0x001ea40000300800 */
[----:B--2---:R-:W-:-:S05]  /*38140*/  IMAD.X R4, R4, 0x1, R2, P2 ;  /* 0x0000000104047824 */ /* 0x004fca00010e0602 */
[----:B------:R0:W-:Y:S04]  /*38150*/  STL [R1+0x1300], R4 ;  /* 0x0013000401007387 */ /* 0x0001e80000100800 */
[----:B0-----:R-:W2:Y:S02]  /*38160*/  LDL.LU R4, [R1+0x1834] ;  /* 0x0018340001047983 */ /* 0x001ea40000300800 */
[----:B--2---:R-:W-:-:S05]  /*38170*/  IADD3 R4, P2, R4, R18, RZ ;  /* 0x0000001204047210 */ /* 0x004fca0007f5e0ff */
[----:B------:R0:W-:Y:S04]  /*38180*/  STL [R1+0x12d4], R4 ;  /* 0x0012d40401007387 */ /* 0x0001e80000100800 */
[----:B0-----:R-:W2:Y:S01]  /*38190*/  LDL.LU R4, [R1+0x1830] ;  /* 0x0018300001047983 */ /* 0x001ea20000300800 */
[--C-:B----4-:R-:W-:Y:S01]  /*381a0*/  IMAD.X R25, R25, 0x1, R2.reuse, P4 ;  /* 0x0000000119197824 */ /* 0x110fe200020e0602 */
        /* <DEDUP_REMOVED lines=18> */
[----:B------:R-:W-:Y:S01]  /*382d0*/  IADD3 R0, P2, R0, R18, RZ ;  /* 0x0000001200007210 */ /* 0x000fe20007f5e0ff */
[----:B------:R-:W-:-:S02]  /*382e0*/  IMAD.X R3, R3, 0x1, R2, P4 ;  /* 0x0000000103037824 */ /* 0x000fc400020e0602 */
[----:B--2---:R-:W-:Y:S01]  /*382f0*/  IMAD.X R4, R4, 0x1, R2, P1 ;  /* 0x0000000104047824 */ /* 0x004fe200008e0602 */
[----:B---3--:R-:W-:-:S04]  /*38300*/  IADD3 R5, P1, R5, R18, RZ ;  /* 0x0000001205057210 */ /* 0x008fc80007f3e0ff */
[----:B------:R-:W-:Y:S01]  /*38310*/  STL [R1+0x12f8], R4 ;  /* 0x0012f80401007387 */ /* 0x000fe20000100800 */
[----:B------:R-:W-:Y:S02]  /*38320*/  STL [R1+0x12cc], R5 ;  /* 0x0012cc0501007387 */ /* 0x000fe40000100800 */
[----:B------:R-:W-:Y:S02]  /*38330*/  STL [R1+0x12f0], R25 ;  /* 0x0012f01901007387 */ /* 0x000fe40000100800 */
[----:B------:R-:W-:Y:S01]  /*38340*/  STL [R1+0x12c4], R24 ;  /* 0x0012c41801007387 */ /* 0x000fe20000100800 */
[----:B------:R-:W-:Y:S01]  /*38350*/  STL [R1+0x12e8], R7 ;  /* 0x0012e80701007387 */ /* 0x000fe20000100800 */
[----:B------:R-:W-:Y:S02]  /*38360*/  STL [R1+0x12bc], R6 ;  /* 0x0012bc0601007387 */ /* 0x000fe40000100800 */
        /* <DEDUP_REMOVED lines=17> */
[----:B------:R-:W-:-:S02]  /*38480*/  IMAD.X R29, R29, 0x1, R2, P1 ;  /* 0x000000011d1d7824 */ /* 0x000fc400008e0602 */
[----:B------:R-:W-:Y:S01]  /*38490*/  STL [R1+0x127c], R12 ;  /* 0x00127c0c01007387 */ /* 0x000fe20000100800 */
[-C--:B------:R-:W-:Y:S01]  /*384a0*/  IADD3 R28, P1, R28, R18.reuse, RZ ;  /* 0x000000121c1c7210 */ /* 0x080fe20007f3e0ff */
[----:B------:R-:W-:Y:S01]  /*384b0*/  STL [R1+0x12a0], R8 ;  /* 0x0012a00801007387 */ /* 0x000fe20000100800 */
[----:B------:R-:W-:Y:S02]  /*384c0*/  STL [R1+0x1274], R0 ;  /* 0x0012740001007387 */ /* 0x000fe40000100800 */
[----:B------:R0:W-:Y:S02]  /*384d0*/  STL [R1+0x182c], R2 ;  /* 0x00182c0201007387 */ /* 0x0001e40000100800 */
[----:B------:R-:W-:Y:S01]  /*384e0*/  STL [R1+0x1298], R29 ;  /* 0x0012981d01007387 */ /* 0x000fe20000100800 */
[----:B0-----:R-:W2:Y:S01]  /*384f0*/  LDL.LU R2, [R1+0x1264] ;  /* 0x0012640001027983 */ /* 0x001ea20000300800 */
[----:B------:R0:W-:Y:S03]  /*38500*/  STL [R1+0x126c], R28 ;  /* 0x00126c1c01007387 */ /* 0x0001e60000100800 */
[----:B0-----:R-:W3:Y:S01]  /*38510*/  LDL.LU R28, [R1+0x1288] ;  /* 0x00128800011c7983 */ /* 0x001ee20000300800 */
[----:B------:R-:W-:Y:S02]  /*38520*/  STL [R1+0x1290], R3 ;  /* 0x0012900301007387 */ /* 0x000fe40000100800 */
[----:B------:R-:W4:Y:S02]  /*38530*/  LDL.LU R4, [R1+0x1254] ;  /* 0x0012540001047983 */ /* 0x000f240000300800 */
[----:B----4-:R0:W-:Y:S04]  /*38540*/  STL [R1+0x1824], R4 ;  /* 0x0018240401007387 */ /* 0x0101e80000100800 */
[----:B0-----:R-:W4:Y:S01]  /*38550*/  LDL.LU R4, [R1+0x1280] ;  /* 0x0012800001047983 */ /* 0x001f220000300800 */
[----:B--2---:R-:W-:-:S03]  /*38560*/  IADD3 R2, P4, R2, R18, RZ ;  /* 0x0000001202027210 */ /* 0x004fc60007f9e0ff */
[----:B----4-:R0:W-:Y:S04]  /*38570*/  STL [R1+0x1828], R4 ;  /* 0x0018280401007387 */ /* 0x0101e80000100800 */
[----:B0-----:R-:W2:Y:S01]  /*38580*/  LDL.LU R4, [R1+0x125c] ;  /* 0x00125c0001047983 */ /* 0x001ea20000300800 */
[----:B------:R-:W4:Y:S02]  /*38590*/  LDL.LU R5, [R1+0x1278] ;  /* 0x0012780001057983 */ /* 0x000f240000300800 */
        /* <DEDUP_REMOVED lines=24> */
[----:B------:R0:W-:Y:S02]  /*38720*/  STL [R1+0x1264], R2 ;  /* 0x0012640201007387 */ /* 0x0001e40000100800 */
[----:B0-----:R-:W3:Y:S02]  /*38730*/  LDL.LU R2, [R1+0x182c] ;  /* 0x00182c0001027983 */ /* 0x001ee40000300800 */
[----:B---3--:R-:W-:Y:S01]  /*38740*/  IMAD.X R28, R28, 0x1, R2, P3 ;  /* 0x000000011c1c7824 */ /* 0x008fe200018e0602 */
[----:B--2---:R-:W-:-:S04]  /*38750*/  IADD3 R4, P3, R4, R18, RZ ;  /* 0x0000001204047210 */ /* 0x004fc80007f7e0ff */
[----:B------:R0:W-:Y:S04]  /*38760*/  STL [R1+0x1288], R28 ;  /* 0x0012881c01007387 */ /* 0x0001e80000100800 */
[----:B0-----:R-:W2:Y:S01]  /*38770*/  LDL.LU R28, [R1+0x11ec] ;  /* 0x0011ec00011c7983 */ /* 0x001ea20000300800 */
[----:B------:R0:W-:Y:S03]  /*38780*/  STL [R1+0x125c], R4 ;  /* 0x00125c0401007387 */ /* 0x0001e60000100800 */
[----:B0-----:R-:W3:Y:S02]  /*38790*/  LDL.LU R4, [R1+0x1828] ;  /* 0x0018280001047983 */ /* 0x001ee40000300800 */
[----:B---3--:R-:W-:-:S05]  /*387a0*/  IMAD.X R4, R4, 0x1, R2, P6 ;  /* 0x0000000104047824 */ /* 0x008fca00030e0602 */
[----:B------:R0:W-:Y:S04]  /*387b0*/  STL [R1+0x1280], R4 ;  /* 0x0012800401007387 */ /* 0x0001e80000100800 */
[----:B0-----:R-:W3:Y:S01]  /*387c0*/  LDL.LU R4, [R1+0x1824] ;  /* 0x0018240001047983 */ /* 0x001ee20000300800 */
        /* <DEDUP_REMOVED lines=21> */
[----:B---3--:R-:W-:-:S05]  /*38920*/  IADD3 R4, P6, R4, R18, RZ ;  /* 0x0000001204047210 */ /* 0x008fca0007fde0ff */
        /* <DEDUP_REMOVED lines=24> */
[-C--:B------:R-:W-:Y:S01]  /*38ab0*/  IADD3 R29, P6, R29, R18.reuse, RZ ;  /* 0x000000121d1d7210 */ /* 0x080fe20007fde0ff */
[----:B------:R-:W-:Y:S01]  /*38ac0*/  STL [R1+0x1228], R12 ;  /* 0x0012280c01007387 */ /* 0x000fe20000100800 */
[----:B------:R-:W-:Y:S02]  /*38ad0*/  STL [R1+0x11fc], R8 ;  /* 0x0011fc0801007387 */ /* 0x000fe40000100800 */
[----:B------:R0:W-:Y:S02]  /*38ae0*/  STL [R1+0x1220], R0 ;  /* 0x0012200001007387 */ /* 0x0001e40000100800 */
[----:B0-----:R-:W3:Y:S01]  /*38af0*/  LDL.LU R0, [R1+0x1210] ;  /* 0x0012100001007983 */ /* 0x001ee20000300800 */
[----:B------:R0:W-:Y:S02]  /*38b00*/  STL [R1+0x1218], R3 ;  /* 0x0012180301007387 */ /* 0x0001e40000100800 */
[----:B------:R-:W-:Y:S01]  /*38b10*/  STL [R1+0x11f4], R29 ;  /* 0x0011f41d01007387 */ /* 0x000fe20000100800 */
[----:B0-----:R-:W4:Y:S01]  /*38b20*/  LDL.LU R3, [R1+0x11e4] ;  /* 0x0011e40001037983 */ /* 0x001f220000300800 */
[----:B------:R-:W3:Y:S01]  /*38b30*/  LDL.LU R4, [R1+0x1200] ;  /* 0x0012000001047983 */ /* 0x000ee20000300800 */
[----:B--2---:R-:W-:-:S02]  /*38b40*/  IADD3 R28, P5, R28, R18, RZ ;  /* 0x000000121c1c7210 */ /* 0x004fc40007fbe0ff */
[----:B---3--:R0:W-:Y:S04]  /*38b50*/  STL [R1+0x181c], R4 ;  /* 0x00181c0401007387 */ /* 0x0081e80000100800 */
[----:B0-----:R-:W2:Y:S01]  /*38b60*/  LDL.LU R4, [R1+0x11dc] ;  /* 0x0011dc0001047983 */ /* 0x001ea20000300800 */
[----:B------:R-:W-:Y:S02]  /*38b70*/  STL [R1+0x11ec], R28 ;  /* 0x0011ec1c01007387 */ /* 0x000fe40000100800 */
[--C-:B------:R-:W-:Y:S01]  /*38b80*/  IMAD.X R0, R0, 0x1, R2.reuse, P2 ;  /* 0x0000000100007824 */ /* 0x100fe200010e0602 */
[----:B--2---:R0:W-:Y:S04]  /*38b90*/  STL [R1+0x1820], R4 ;  /* 0x0018200401007387 */ /* 0x0041e80000100800 */
[----:B0-----:R-:W2:Y:S01]  /*38ba0*/  LDL.LU R4, [R1+0x1208] ;  /* 0x0012080001047983 */ /* 0x001ea20000300800 */
[----:B------:R-:W3:Y:S02]  /*38bb0*/  LDL.LU R5, [R1+0x11d4] ;  /* 0x0011d40001057983 */ /* 0x000ee40000300800 */
[----:B------:R-:W3:Y:S02]  /*38bc0*/  LDL.LU R25, [R1+0x11f8] ;  /* 0x0011f80001197983 */ /* 0x000ee40000300800 */
[----:B------:R-:W3:Y:S01]  /*38bd0*/  LDL.LU R24, [R1+0x11cc] ;  /* 0x0011cc0001187983 */ /* 0x000ee20000300800 */
[----:B------:R-:W3:Y:S01]  /*38be0*/  LDL.LU R7, [R1+0x11f0] ;  /* 0x0011f00001077983 */ /* 0x000ee20000300800 */
        /* <DEDUP_REMOVED lines=17> */
[----:B------:R-:W3:Y:S01]  /*38d00*/  LDL.LU R29, [R1+0x11a8] ;  /* 0x0011a800011d7983 */ /* 0x000ee20000300800 */
[----:B----4-:R-:W-:Y:S01]  /*38d10*/  IADD3 R3, P2, R3, R18, RZ ;  /* 0x0000001203037210 */ /* 0x010fe20007f5e0ff */
[----:B------:R-:W4:Y:S01]  /*38d20*/  LDL.LU R28, [R1+0x1758] ;  /* 0x00175800011c7983 */ /* 0x000f220000300800 */
[----:B------:R-:W3:Y:S02]  /*38d30*/  LDL.LU R8, [R1+0x11a0] ;  /* 0x0011a00001087983 */ /* 0x000ee40000300800 */
[----:B------:R0:W-:Y:S02]  /*38d40*/  STL [R1+0x1210], R0 ;  /* 0x0012100001007387 */ /* 0x0001e40000100800 */
[----:B0-----:R-:W3:Y:S01]  /*38d50*/  LDL.LU R0, [R1+0x1754] ;  /* 0x0017540001007983 */ /* 0x001ee20000300800 */
[----:B------:R0:W-:Y:S03]  /*38d60*/  STL [R1+0x11e4], R3 ;  /* 0x0011e40301007387 */ /* 0x0001e60000100800 */
[----:B0-----:R-:W3:Y:S01]  /*38d70*/  LDL.LU R3, [R1+0x1198] ;  /* 0x0011980001037983 */ /* 0x001ee20000300800 */
[----:B--2---:R-:W-:-:S05]  /*38d80*/  IMAD.X R4, R4, 0x1, R2, P1 ;  /* 0x0000000104047824 */ /* 0x004fca00008e0602 */
[----:B------:R0:W-:Y:S04]  /*38d90*/  STL [R1+0x1208], R4 ;  /* 0x0012080401007387 */ /* 0x0001e80000100800 */
[----:B0-----:R-:W2:Y:S02]  /*38da0*/  LDL.LU R4, [R1+0x1820] ;  /* 0x0018200001047983 */ /* 0x001ea40000300800 */
[----:B--2---:R-:W-:-:S05]  /*38db0*/  IADD3 R4, P1, R4, R18, RZ ;  /* 0x0000001204047210 */ /* 0x004fca0007f3e0ff */
[----:B------:R0:W-:Y:S04]  /*38dc0*/  STL [R1+0x11dc], R4 ;  /* 0x0011dc0401007387 */ /* 0x0001e80000100800 */
[----:B0-----:R-:W2:Y:S01]  /*38dd0*/  LDL.LU R4, [R1+0x181c] ;  /* 0x00181c0001047983 */ /* 0x001ea20000300800 */
[--C-:B---3--:R-:W-:Y:S01]  /*38de0*/  IMAD.X R25, R25, 0x1, R2.reuse, P3 ;  /* 0x0000000119197824 */ /* 0x108fe200018e0602 */
        /* <DEDUP_REMOVED lines=13> */
[--C-:B------:R-:W-:Y:S01]  /*38ec0*/  IMAD.X R16, R16, 0x1, R2.reuse, P5 ;  /* 0x0000000110107824 */ /* 0x100fe200028e0602 */
[----:B------:R-:W-:Y:S01]  /*38ed0*/  IADD3 R13, P5, R13, UR8, RZ ;  /* 0x000000080d0d7c10 */ /* 0x000fe2000ffbe0ff */
[----:B------:R-:W-:-:S02]  /*38ee0*/  IMAD.X R9, R9, 0x1, R2, P2 ;  /* 0x0000000109097824 */ /* 0x000fc400010e0602 */
[--C-:B------:R-:W-:Y:S01]  /*38ef0*/  IMAD.X R29, R29, 0x1, R2.reuse, P1 ;  /* 0x000000011d1d7824 */ /* 0x100fe200008e0602 */
[----:B------:R-:W-:Y:S02]  /*38f00*/  IADD3 R12, P2, R12, UR8, RZ ;  /* 0x000000080c0c7c10 */ /* 0x000fe4000ff5e0ff */
[----:B----4-:R-:W-:Y:S01]  /*38f10*/  IADD3 R28, P1, R28, UR8, RZ ;  /* 0x000000081c1c7c10 */ /* 0x010fe2000ff3e0ff */
[--C-:B------:R-:W-:Y:S02]  /*38f20*/  IMAD.X R3, R3, 0x1, R2.reuse, P3 ;  /* 0x0000000103037824 */ /* 0x100fe400018e0602 */
[----:B--2---:R-:W-:Y:S01]  /*38f30*/  IMAD.X R4, R4, 0x1, R2, P4 ;  /* 0x0000000104047824 */ /* 0x004fe200020e0602 */
[----:B------:R-:W-:-:S04]  /*38f40*/  IADD3 R5, P4, R5, R18, RZ ;  /* 0x0000001205057210 */ /* 0x000fc80007f9e0ff */
        /* <DEDUP_REMOVED lines=23> */
[----:B------:R0:W-:Y:S02]  /*390c0*/  STL [R1+0x11a8], R29 ;  /* 0x0011a81d01007387 */ /* 0x0001e40000100800 */
[----:B------:R-:W-:Y:S02]  /*390d0*/  STL [R1+0x137c], R12 ;  /* 0x00137c0c01007387 */ /* 0x000fe40000100800 */
[----:B------:R-:W-:Y:S01]  /*390e0*/  IMAD.X R8, R8, 0x1, R2, P4 ;  /* 0x0000000108087824 */ /* 0x000fe200020e0602 */
[----:B------:R-:W-:Y:S01]  /*390f0*/  IADD3 R0, P4, R0, UR8, RZ ;  /* 0x0000000800007c10 */ /* 0x000fe2000ff9e0ff */
[----:B0-----:R-:W2:Y:S01]  /*39100*/  LDL.LU R29, [R1+0x1750] ;  /* 0x00175000011d7983 */ /* 0x001ea20000300800 */
[----:B------:R0:W-:Y:S03]  /*39110*/  STL [R1+0x1758], R28 ;  /* 0x0017581c01007387 */ /* 0x0001e60000100800 */
[----:B0-----:R-:W3:Y:S01]  /*39120*/  LDL.LU R28, [R1+0x1178] ;  /* 0x00117800011c7983 */ /* 0x001ee20000300800 */
[----:B------:R-:W4:Y:S02]  /*39130*/  LDL.LU R4, [R1+0x174c] ;  /* 0x00174c0001047983 */ /* 0x000f240000300800 */
[----:B------:R0:W-:Y:S02]  /*39140*/  STL [R1+0x11a0], R8 ;  /* 0x0011a00801007387 */ /* 0x0001e40000100800 */
[----:B------:R-:W4:Y:S01]  /*39150*/  LDL.LU R5, [R1+0x175c] ;  /* 0x00175c0001057983 */ /* 0x000f220000300800 */
[----:B------:R1:W-:Y:S01]  /*39160*/  STL [R1+0x1754], R0 ;  /* 0x0017540001007387 */ /* 0x0003e20000100800 */
[----:B------:R-:W4:Y:S02]  /*39170*/  LDL.LU R25, [R1+0x1748] ;  /* 0x0017480001197983 */ /* 0x000f240000300800 */
[----:B------:R0:W-:Y:S02]  /*39180*/  STL [R1+0x1198], R3 ;  /* 0x0011980301007387 */ /* 0x0001e40000100800 */
        /* <DEDUP_REMOVED lines=20> */
[----:B0-----:R-:W4:Y:S01]  /*392d0*/  LDL.LU R8, [R1+0x1720] ;  /* 0x0017200001087983 */ /* 0x001f220000300800 */
[----:B-1----:R-:W4:Y:S01]  /*392e0*/  LDL.LU R0, [R1+0x16f4] ;  /* 0x0016f40001007983 */ /* 0x002f220000300800 */
[----:B------:R-:W4:Y:S01]  /*392f0*/  LDL.LU R3, [R1+0x1718] ;  /* 0x0017180001037983 */ /* 0x000f220000300800 */
[----:B--2---:R-:W-:-:S05]  /*39300*/  IADD3 R29, P3, R29, UR8, RZ ;  /* 0x000000081d1d7c10 */ /* 0x004fca000ff7e0ff */
[----:B------:R0:W-:Y:S01]  /*39310*/  STL [R1+0x1750], R29 ;  /* 0x0017501d01007387 */ /* 0x0001e20000100800 */
[----:B---3--:R-:W-:Y:S01]  /*39320*/  IMAD.X R28, R28, 0x1, R2, P6 ;  /* 0x000000011c1c7824 */ /* 0x008fe200030e0602 */
[----:B----4-:R-:W-:Y:S02]  /*39330*/  IADD3 R4, P6, R4, UR8, RZ ;  /* 0x0000000804047c10 */ /* 0x010fe4000ffde0ff */
[----:B0-----:R-:W2:Y:S02]  /*39340*/  LDL.LU R29, [R1+0x16ec] ;  /* 0x0016ec00011d7983 */ /* 0x001ea40000300800 */
[----:B------:R0:W-:Y:S01]  /*39350*/  STL [R1+0x1178], R28 ;  /* 0x0011781c01007387 */ /* 0x0001e20000100800 */
[----:B------:R-:W-:Y:S01]  /*39360*/  IADD3.X R5, R5, UR5, RZ, P5, !PT ;  /* 0x0000000505057c10 */ /* 0x000fe2000affe4ff */
[----:B------:R-:W-:Y:S01]  /*39370*/  IADD3 R25, P5, R25, UR8, RZ ;  /* 0x0000000819197c10 */ /* 0x000fe2000ffbe0ff */
[----:B------:R-:W-:Y:S01]  /*39380*/  IADD3.X R24, R24, UR5, RZ, P2, !PT ;  /* 0x0000000518187c10 */ /* 0x000fe200097fe4ff */
[----:B------:R-:W-:Y:S01]  /*39390*/  IADD3 R7, P2, R7, UR8, RZ ;  /* 0x0000000807077c10 */ /* 0x000fe2000ff5e0ff */
[----:B------:R-:W-:Y:S01]  /*393a0*/  IADD3.X R6, R6, UR5, RZ, P1, !PT ;  /* 0x0000000506067c10 */ /* 0x000fe20008ffe4ff */
[----:B0-----:R-:W3:Y:S01]  /*393b0*/  LDL.LU R28, [R1+0x1710] ;  /* 0x00171000011c7983 */ /* 0x001ee20000300800 */
[----:B------:R-:W-:Y:S02]  /*393c0*/  STL [R1+0x1810], R2 ;  /* 0x0018100201007387 */ /* 0x000fe40000100800 */
[----:B------:R-:W-:Y:S02]  /*393d0*/  STL [R1+0x174c], R4 ;  /* 0x00174c0401007387 */ /* 0x000fe40000100800 */
[----:B------:R-:W-:Y:S01]  /*393e0*/  STL [R1+0x175c], R5 ;  /* 0x00175c0501007387 */ /* 0x000fe20000100800 */
[----:B------:R-:W-:Y:S01]  /*393f0*/  IADD3 R26, P1, R26, UR8, RZ ;  /* 0x000000081a1a7c10 */ /* 0x000fe2000ff3e0ff */
[----:B------:R-:W-:Y:S01]  /*39400*/  STL [R1+0x1748], R25 ;  /* 0x0017481901007387 */ /* 0x000fe20000100800 */
[----:B------:R-:W-:Y:S01]  /*39410*/  IADD3.X R27, R27, UR5, RZ, P4, !PT ;  /* 0x000000051b1b7c10 */ /* 0x000fe2000a7fe4ff */
        /* <DEDUP_REMOVED lines=29> */
[----:B------:R-:W-:-:S02]  /*395f0*/  IADD3 R12, P3, R12, UR8, RZ ;  /* 0x000000080c0c7c10 */ /* 0x000fc4000ff7e0ff */
[----:B------:R-:W-:Y:S01]  /*39600*/  IADD3.X R8, R8, UR5, RZ, P6, !PT ;  /* 0x0000000508087c10 */ /* 0x000fe2000b7fe4ff */
[----:B------:R-:W-:Y:S01]  /*39610*/  STL [R1+0x170c], R17 ;  /* 0x00170c1101007387 */ /* 0x000fe20000100800 */
[----:B------:R-:W-:Y:S01]  /*39620*/  IADD3 R0, P6, R0, UR8, RZ ;  /* 0x0000000800007c10 */ /* 0x000fe2000ffde0ff */
[----:B------:R-:W-:Y:S02]  /*39630*/  STL [R1+0x1730], R16 ;  /* 0x0017301001007387 */ /* 0x000fe40000100800 */
[----:B------:R-:W-:Y:S01]  /*39640*/  STL [R1+0x1704], R13 ;  /* 0x0017040d01007387 */ /* 0x000fe20000100800 */
[----:B------:R-:W-:Y:S01]  /*39650*/  STL [R1+0x1728], R9 ;  /* 0x0017280901007387 */ /* 0x000fe20000100800 */
[----:B------:R-:W-:Y:S01]  /*39660*/  IADD3.X R3, R3, UR5, RZ, P5, !PT ;  /* 0x0000000503037c10 */ /* 0x000fe2000affe4ff */
[----:B------:R-:W-:Y:S02]  /*39670*/  STL [R1+0x16fc], R12 ;  /* 0x0016fc0c01007387 */ /* 0x000fe40000100800 */
[----:B------:R0:W-:Y:S01]  /*39680*/  STL [R1+0x16f4], R0 ;  /* 0x0016f40001007387 */ /* 0x0001e20000100800 */
[----:B------:R-:W-:Y:S04]  /*39690*/  STL [R1+0x1720], R8 ;  /* 0x0017200801007387 */ /* 0x000fe80000100800 */
[----:B0-----:R-:W4:Y:S01]  /*396a0*/  LDL.LU R0, [R1+0x16e4] ;  /* 0x0016e40001007983 */ /* 0x001f220000300800 */
[----:B------:R0:W-:Y:S03]  /*396b0*/  STL [R1+0x1718], R3 ;  /* 0x0017180301007387 */ /* 0x0001e60000100800 */
[----:B0-----:R-:W4:Y:S01]  /*396c0*/  LDL.LU R3, [R1+0x1708] ;  /* 0x0017080001037983 */ /* 0x001f220000300800 */
[----:B------:R-:W4:Y:S02]  /*396d0*/  LDL.LU R2, [R1+0x16dc] ;  /* 0x0016dc0001027983 */ /* 0x000f240000300800 */
[----:B------:R-:W4:Y:S01]  /*396e0*/  LDL.LU R4, [R1+0x1700] ;  /* 0x0017000001047983 */ /* 0x000f220000300800 */
[----:B--2---:R-:W-:-:S05]  /*396f0*/  IADD3 R29, P5, R29, UR8, RZ ;  /* 0x000000081d1d7c10 */ /* 0x004fca000ffbe0ff */
[----:B------:R0:W-:Y:S01]  /*39700*/  STL [R1+0x16ec], R29 ;  /* 0x0016ec1d01007387 */ /* 0x0001e20000100800 */
[----:B------:R-:W2:Y:S01]  /*39710*/  LDL.LU R5, [R1+0x16d4] ;  /* 0x0016d40001057983 */ /* 0x000ea20000300800 */
[----:B---3--:R-:W-:-:S05]  /*39720*/  IADD3.X R28, R28, UR5, RZ, P2, !PT ;  /* 0x000000051c1c7c10 */ /* 0x008fca00097fe4ff */
[----:B------:R1:W-:Y:S01]  /*39730*/  STL [R1+0x1710], R28 ;  /* 0x0017101c01007387 */ /* 0x0003e20000100800 */
        /* <DEDUP_REMOVED lines=22> */
[----:B0-----:R-:W3:Y:S01]  /*398a0*/  LDL.LU R29, [R1+0x16a0] ;  /* 0x0016a000011d7983 */ /* 0x001ee20000300800 */
[----:B-1----:R-:W3:Y:S01]  /*398b0*/  LDL.LU R28, [R1+0x1674] ;  /* 0x00167400011c7983 */ /* 0x002ee20000300800 */
[----:B----4-:R-:W-:-:S05]  /*398c0*/  IADD3 R0, P2, R0, UR8, RZ ;  /* 0x0000000800007c10 */ /* 0x010fca000ff5e0ff */
[----:B------:R0:W-:Y:S01]  /*398d0*/  STL [R1+0x16e4], R0 ;  /* 0x0016e40001007387 */ /* 0x0001e20000100800 */
[----:B------:R-:W-:-:S03]  /*398e0*/  IADD3.X R3, R3, UR5, RZ, P1, !PT ;  /* 0x0000000503037c10 */ /* 0x000fc60008ffe4ff */
[----:B0-----:R-:W4:Y:S02]  /*398f0*/  LDL.LU R0, [R1+0x1698] ;  /* 0x0016980001007983 */ /* 0x001f240000300800 */
[----:B------:R0:W-:Y:S02]  /*39900*/  STL [R1+0x1708], R3 ;  /* 0x0017080301007387 */ /* 0x0001e40000100800 */
[----:B0-----:R-:W4:Y:S01]  /*39910*/  LDL.LU R3, [R1+0x166c] ;  /* 0x00166c0001037983 */ /* 0x001f220000300800 */
[----:B------:R-:W-:Y:S02]  /*39920*/  IADD3 R2, P1, R2, UR8, RZ ;  /* 0x0000000802027c10 */ /* 0x000fe4000ff3e0ff */
[----:B------:R-:W-:-:S03]  /*39930*/  IADD3.X R4, R4, UR5, RZ, P4, !PT ;  /* 0x0000000504047c10 */ /* 0x000fc6000a7fe4ff */
[----:B------:R-:W-:Y:S02]  /*39940*/  STL [R1+0x16dc], R2 ;  /* 0x0016dc0201007387 */ /* 0x000fe40000100800 */
[----:B------:R-:W-:Y:S01]  /*39950*/  STL [R1+0x1700], R4 ;  /* 0x0017000401007387 */ /* 0x000fe20000100800 */
[----:B--2---:R-:W-:-:S05]  /*39960*/  IADD3 R5, P4, R5, UR8, RZ ;  /* 0x0000000805057c10 */ /* 0x004fca000ff9e0ff */
[----:B------:R-:W-:Y:S01]  /*39970*/  STL [R1+0x16d4], R5 ;  /* 0x0016d40501007387 */ /* 0x000fe20000100800 */
[----:B---3--:R-:W-:Y:S01]  /*39980*/  IADD3.X R25, R25, UR5, RZ, P3, !PT ;  /* 0x0000000519197c10 */ /* 0x008fe20009ffe4ff */
[----:B------:R-:W-:Y:S01]  /*39990*/  IADD3 R24, P3, R24, UR8, RZ ;  /* 0x0000000818187c10 */ /* 0x000fe2000ff7e0ff */
[----:B------:R-:W-:Y:S01]  /*399a0*/  IADD3.X R7, R7, UR5, RZ, P6, !PT ;  /* 0x0000000507077c10 */ /* 0x000fe2000b7fe4ff */
[----:B------:R-:W-:Y:S01]  /*399b0*/  IADD3 R6, P6, R6, UR8, RZ ;  /* 0x0000000806067c10 */ /* 0x000fe2000ffde0ff */
        /* <DEDUP_REMOVED lines=34> */
[----:B------:R-:W-:Y:S01]  /*39be0*/  IADD3.X R29, R29, UR5, RZ, P4, !PT ;  /* 0x000000051d1d7c10 */ /* 0x000fe2000a7fe4ff */
[----:B------:R-:W-:Y:S01]  /*39bf0*/  STL [R1+0x168c], R16 ;  /* 0x00168c1001007387 */ /* 0x000fe20000100800 */
[----:B------:R-:W-:Y:S01]  /*39c00*/  IADD3 R8, P1, R8, UR8, RZ ;  /* 0x0000000808087c10 */ /* 0x000fe2000ff3e0ff */
[----:B------:R-:W-:Y:S01]  /*39c10*/  STL [R1+0x16b0], R13 ;  /* 0x0016b00d01007387 */ /* 0x000fe20000100800 */
[----:B------:R-:W-:Y:S01]  /*39c20*/  STL [R1+0x1684], R9 ;  /* 0x0016840901007387 */ /* 0x000fe20000100800 */
[----:B------:R-:W-:Y:S01]  /*39c30*/  IADD3 R28, P4, R28, UR8, RZ ;  /* 0x000000081c1c7c10 */ /* 0x000fe2000ff9e0ff */
[----:B------:R-:W-:Y:S01]  /*39c40*/  STL [R1+0x16a8], R12 ;  /* 0x0016a80c01007387 */ /* 0x000fe20000100800 */
[----:B------:R0:W-:Y:S01]  /*39c50*/  STL [R1+0x16a0], R29 ;  /* 0x0016a01d01007387 */ /* 0x0001e20000100800 */
[----:B------:R-:W-:Y:S03]  /*39c60*/  STL [R1+0x167c], R8 ;  /* 0x00167c0801007387 */ /* 0x000fe60000100800 */
[----:B0-----:R-:W2:Y:S01]  /*39c70*/  LDL.LU R29, [R1+0x1690] ;  /* 0x00169000011d7983 */ /* 0x001ea20000300800 */
[----:B------:R0:W-:Y:S01]  /*39c80*/  STL [R1+0x1674], R28 ;  /* 0x0016741c01007387 */ /* 0x0001e20000100800 */
[----:B----4-:R-:W-:-:S02]  /*39c90*/  IADD3.X R0, R0, UR5, RZ, P3, !PT ;  /* 0x0000000500007c10 */ /* 0x010fc40009ffe4ff */
[----:B0-----:R-:W3:Y:S01]  /*39ca0*/  LDL.LU R28, [R1+0x1664] ;  /* 0x00166400011c7983 */ /* 0x001ee20000300800 */
[----:B------:R-:W4:Y:S02]  /*39cb0*/  LDL.LU R2, [R1+0x1688] ;  /* 0x0016880001027983 */ /* 0x000f240000300800 */
[----:B------:R-:W4:Y:S02]  /*39cc0*/  LDL.LU R4, [R1+0x165c] ;  /* 0x00165c0001047983 */ /* 0x000f240000300800 */
[----:B------:R0:W-:Y:S01]  /*39cd0*/  STL [R1+0x1698], R0 ;  /* 0x0016980001007387 */ /* 0x0001e20000100800 */
[----:B------:R-:W4:Y:S01]  /*39ce0*/  LDL.LU R5, [R1+0x1680] ;  /* 0x0016800001057983 */ /* 0x000f220000300800 */
[----:B------:R-:W-:-:S05]  /*39cf0*/  IADD3 R3, P3, R3, UR8, RZ ;  /* 0x0000000803037c10 */ /* 0x000fca000ff7e0ff */
[----:B------:R1:W-:Y:S01]  /*39d00*/  STL [R1+0x166c], R3 ;  /* 0x00166c0301007387 */ /* 0x0003e20000100800 */
        /* <DEDUP_REMOVED lines=24> */
[----:B--2---:R-:W-:-:S05]  /*39e90*/  IADD3.X R29, R29, UR5, RZ, P6, !PT ;  /* 0x000000051d1d7c10 */ /* 0x004fca000b7fe4ff */
[----:B------:R0:W-:Y:S01]  /*39ea0*/  STL [R1+0x1690], R29 ;  /* 0x0016901d01007387 */ /* 0x0001e20000100800 */
[----:B---3--:R-:W-:Y:S02]  /*39eb0*/  IADD3 R28, P6, R28, UR8, RZ ;  /* 0x000000081c1c7c10 */ /* 0x008fe4000ffde0ff */
[----:B----4-:R-:W-:Y:S01]  /*39ec0*/  IADD3.X R2, R2, UR5, RZ, P5, !PT ;  /* 0x0000000502027c10 */ /* 0x010fe2000affe4ff */
[----:B------:R-:W-:Y:S01]  /*39ed0*/  IADD3 R4, P5, R4, UR8, RZ ;  /* 0x0000000804047c10 */ /* 0x000fe2000ffbe0ff */
[----:B0-----:R-:W2:Y:S01]  /*39ee0*/  LDL.LU R29, [R1+0x15f4] ;  /* 0x0015f400011d7983 */ /* 0x001ea20000300800 */
[----:B------:R0:W-:Y:S01]  /*39ef0*/  STL [R1+0x1664], R28 ;  /* 0x0016641c01007387 */ /* 0x0001e20000100800 */
[----:B------:R-:W-:Y:S02]  /*39f00*/  IADD3.X R5, R5, UR5, RZ, P2, !PT ;  /* 0x0000000505057c10 */ /* 0x000fe400097fe4ff */
[----:B0-----:R-:W3:Y:S01]  /*39f10*/  LDL.LU R28, [R1+0x1618] ;  /* 0x00161800011c7983 */ /* 0x001ee20000300800 */
[----:B------:R-:W-:-:S02]  /*39f20*/  IADD3 R25, P2, R25, UR8, RZ ;  /* 0x0000000819197c10 */ /* 0x000fc4000ff5e0ff */
        /* <DEDUP_REMOVED lines=143> */
[----:B------:R0:W-:Y:S03]  /*3a820*/  STL [R1+0x157c], R28 ;  /* 0x00157c1c01007387 */ /* 0x0001e60000100800 */
[----:B0-----:R-:W3:Y:S01]  /*3a830*/  LDL.LU R28, [R1+0x156c] ;  /* 0x00156c00011c7983 */ /* 0x001ee20000300800 */
[----:B------:R-:W3:Y:S01]  /*3a840*/  LDL.LU R2, [R1+0x1590] ;  /* 0x0015900001027983 */ /* 0x000ee20000300800 */
[----:B----4-:R-:W-:Y:S01]  /*3a850*/  IADD3.X R0, R0, UR5, RZ, P6, !PT ;  /* 0x0000000500007c10 */ /* 0x010fe2000b7fe4ff */
[----:B------:R-:W4:Y:S04]  /*3a860*/  LDL.LU R4, [R1+0x1564] ;  /* 0x0015640001047983 */ /* 0x000f280000300800 */
        /* <DEDUP_REMOVED lines=31> */
[----:B------:R-:W-:Y:S02]  /*3aa60*/  IADD3.X R2, R2, UR5, RZ, P2, !PT ;  /* 0x0000000502027c10 */ /* 0x000fe400097fe4ff */
[----:B----4-:R-:W-:Y:S01]  /*3aa70*/  IADD3 R4, P2, R4, UR8, RZ ;  /* 0x0000000804047c10 */ /* 0x010fe2000ff5e0ff */
[----:B0-----:R-:W2:Y:S01]  /*3aa80*/  LDL.LU R29, [R1+0x14fc] ;  /* 0x0014fc00011d7983 */ /* 0x001ea20000300800 */
[----:B------:R0:W-:Y:S01]  /*3aa90*/  STL [R1+0x156c], R28 ;  /* 0x00156c1c01007387 */ /* 0x0001e20000100800 */
[----:B------:R-:W-:Y:S02]  /*3aaa0*/  IADD3.X R5, R5, UR5, RZ, P1, !PT ;  /* 0x0000000505057c10 */ /* 0x000fe40008ffe4ff */
[----:B0-----:R-:W3:Y:S01]  /*3aab0*/  LDL.LU R28, [R1+0x1520] ;  /* 0x00152000011c7983 */ /* 0x001ee20000300800 */
[----:B------:R-:W-:Y:S01]  /*3aac0*/  STL [R1+0x1590], R2 ;  /* 0x0015900201007387 */ /* 0x000fe20000100800 */
[----:B------:R-:W-:-:S02]  /*3aad0*/  IADD3 R25, P1, R25, UR8, RZ ;  /* 0x0000000819197c10 */ /* 0x000fc4000ff3e0ff */
[----:B------:R-:W-:Y:S01]  /*3aae0*/  IADD3.X R24, R24, UR5, RZ, P4, !PT ;  /* 0x0000000518187c10 */ /* 0x000fe2000a7fe4ff */
        /* <DEDUP_REMOVED lines=143> */
[----:B----4-:R-:W-:-:S02]  /*3b3e0*/  IADD3.X R0, R0, UR5, RZ, P5, !PT ;  /* 0x0000000500007c10 */ /* 0x010fc4000affe4ff */
[----:B------:R-:W-:-:S05]  /*3b3f0*/  IADD3 R3, P5, R3, UR8, RZ ;  /* 0x0000000803037c10 */ /* 0x000fca000ffbe0ff */
[----:B------:R0:W-:Y:S04]  /*3b400*/  STL [R1+0x147c], R3 ;  /* 0x00147c0301007387 */ /* 0x0001e80000100800 */
[----:B0-----:R-:W4:Y:S01]  /*3b410*/  LDL.LU R3, [R1+0x1498] ;  /* 0x0014980001037983 */ /* 0x001f220000300800 */
[----:B------:R0:W-:Y:S02]  /*3b420*/  STL [R1+0x14a8], R0 ;  /* 0x0014a80001007387 */ /* 0x0001e40000100800 */
        /* <DEDUP_REMOVED lines=26> */
[----:B--2---:R-:W-:-:S05]  /*3b5d0*/  IADD3.X R29, R29, UR5, RZ, P2, !PT ;  /* 0x000000051d1d7c10 */ /* 0x004fca00097fe4ff */
[----:B------:R0:W-:Y:S01]  /*3b5e0*/  STL [R1+0x14a0], R29 ;  /* 0x0014a01d01007387 */ /* 0x0001e20000100800 */
[----:B---3--:R-:W-:-:S03]  /*3b5f0*/  IADD3 R28, P2, R28, UR8, RZ ;  /* 0x000000081c1c7c10 */ /* 0x008fc6000ff5e0ff */
[----:B0-----:R-:W2:Y:S02]  /*3b600*/  LDL.LU R29, [R1+0x1428] ;  /* 0x00142800011d7983 */ /* 0x001ea40000300800 */
[----:B------:R0:W-:Y:S02]  /*3b610*/  STL [R1+0x1474], R28 ;  /* 0x0014741c01007387 */ /* 0x0001e40000100800 */
[----:B0-----:R-:W3:Y:S01]  /*3b620*/  LDL.LU R28, [R1+0x13fc] ;  /* 0x0013fc00011c7983 */ /* 0x001ee20000300800 */
[----:B----4-:R-:W-:-:S05]  /*3b630*/  IADD3.X R3, R3, UR5, RZ, P1, !PT ;  /* 0x0000000503037c10 */ /* 0x010fca0008ffe4ff */
[----:B------:R0:W-:Y:S04]  /*3b640*/  STL [R1+0x1498], R3 ;  /* 0x0014980301007387 */ /* 0x0001e80000100800 */
[----:B0-----:R-:W4:Y:S01]  /*3b650*/  LDL.LU R3, [R1+0x1818] ;  /* 0x0018180001037983 */ /* 0x001f220000300800 */
[----:B------:R-:W-:Y:S02]  /*3b660*/  IADD3 R2, P1, R2, UR8, RZ ;  /* 0x0000000802027c10 */ /* 0x000fe4000ff3e0ff */
[----:B------:R-:W-:Y:S01]  /*3b670*/  IADD3.X R4, R4, UR5, RZ, P4, !PT ;  /* 0x0000000504047c10 */ /* 0x000fe2000a7fe4ff */
[----:B------:R-:W-:Y:S01]  /*3b680*/  IADD3 R5, P4, R5, UR8, RZ ;  /* 0x0000000805057c10 */ /* 0x000fe2000ff9e0ff */
        /* <DEDUP_REMOVED lines=39> */
[----:B------:R-:W-:-:S02]  /*3b900*/  IADD3.X R12, R12, UR5, RZ, P1, !PT ;  /* 0x000000050c0c7c10 */ /* 0x000fc40008ffe4ff */
[----:B------:R-:W-:Y:S01]  /*3b910*/  IADD3.X R0, R0, UR5, RZ, P4, !PT ;  /* 0x0000000500007c10 */ /* 0x000fe2000a7fe4ff */
[----:B------:R-:W-:Y:S01]  /*3b920*/  STL [R1+0x1448], R17 ;  /* 0x0014481101007387 */ /* 0x000fe20000100800 */
[----:B------:R-:W-:Y:S01]  /*3b930*/  STL [R1+0x141c], R16 ;  /* 0x00141c1001007387 */ /* 0x000fe20000100800 */
[----:B------:R-:W-:Y:S01]  /*3b940*/  IADD3 R8, P1, R8, UR8, RZ ;  /* 0x0000000808087c10 */ /* 0x000fe2000ff3e0ff */
[----:B------:R-:W-:Y:S02]  /*3b950*/  STL [R1+0x1440], R13 ;  /* 0x0014400d01007387 */ /* 0x000fe40000100800 */
[----:B------:R-:W-:Y:S01]  /*3b960*/  STL [R1+0x1414], R9 ;  /* 0x0014140901007387 */ /* 0x000fe20000100800 */
[----:B------:R-:W-:Y:S01]  /*3b970*/  STL [R1+0x1438], R12 ;  /* 0x0014380c01007387 */ /* 0x000fe20000100800 */
[----:B--2---:R-:W-:Y:S02]  /*3b980*/  IADD3.X R29, R29, UR5, RZ, P3, !PT ;  /* 0x000000051d1d7c10 */ /* 0x004fe40009ffe4ff */
[----:B---3--:R-:W-:-:S02]  /*3b990*/  IADD3 R28, P3, R28, UR8, RZ ;  /* 0x000000081c1c7c10 */ /* 0x008fc4000ff7e0ff */
[----:B----4-:R-:W-:-:S05]  /*3b9a0*/  IADD3 R3, P4, R3, UR8, RZ ;  /* 0x0000000803037c10 */ /* 0x010fca000ff9e0ff */
[----:B------:R0:W-:Y:S01]  /*3b9b0*/  STL [R1+0x1404], R3 ;  /* 0x0014040301007387 */ /* 0x0001e20000100800 */
[----:B------:R1:W-:Y:S03]  /*3b9c0*/  STL [R1+0x140c], R8 ;  /* 0x00140c0801007387 */ /* 0x0003e60000100800 */
[----:B0-----:R-:W2:Y:S01]  /*3b9d0*/  LDL.LU R3, [R1+0x1814] ;  /* 0x0018140001037983 */ /* 0x001ea20000300800 */
[----:B------:R0:W-:Y:S02]  /*3b9e0*/  STL [R1+0x1430], R0 ;  /* 0x0014300001007387 */ /* 0x0001e40000100800 */
[----:B------:R-:W3:Y:S02]  /*3b9f0*/  LDL.LU R27, [R1+0x13f4] ;  /* 0x0013f400011b7983 */ /* 0x000ee40000300800 */
[----:B------:R-:W4:Y:S01]  /*3ba00*/  LDL.LU R2, [R1+0x1418] ;  /* 0x0014180001027983 */ /* 0x000f220000300800 */
[----:B------:R-:W4:Y:S01]  /*3ba10*/  LDL.LU R4, [R1+0x13ec] ;  /* 0x0013ec0001047983 */ /* 0x000f220000300800 */
[----:B------:R0:W-:Y:S02]  /*3ba20*/  STL [R1+0x1428], R29 ;  /* 0x0014281d01007387 */ /* 0x0001e40000100800 */
[----:B------:R-:W4:Y:S02]  /*3ba30*/  LDL.LU R5, [R1+0x1410] ;  /* 0x0014100001057983 */ /* 0x000f240000300800 */
[----:B------:R0:W-:Y:S01]  /*3ba40*/  STL [R1+0x13fc], R28 ;  /* 0x0013fc1c01007387 */ /* 0x0001e20000100800 */
        /* <DEDUP_REMOVED lines=18> */
[----:B-1----:R-:W4:Y:S02]  /*3bb70*/  LDL.LU R8, [R1+0x139c] ;  /* 0x00139c0001087983 */ /* 0x002f240000300800 */
[----:B------:R-:W4:Y:S01]  /*3bb80*/  LDL.LU R12, [R1+0x13c0] ;  /* 0x0013c000010c7983 */ /* 0x000f220000300800 */
[----:B0-----:R-:W4:Y:S01]  /*3bb90*/  LDL.LU R0, [R1+0x1394] ;  /* 0x0013940001007983 */ /* 0x001f220000300800 */
[----:B------:R-:W4:Y:S02]  /*3bba0*/  LDL.LU R29, [R1+0x13b8] ;  /* 0x0013b800011d7983 */ /* 0x000f240000300800 */
[----:B------:R-:W4:Y:S01]  /*3bbb0*/  LDL.LU R28, [R1+0x138c] ;  /* 0x00138c00011c7983 */ /* 0x000f220000300800 */
[----:B--2---:R-:W-:-:S02]  /*3bbc0*/  IADD3.X R3, R3, UR5, RZ, P6, !PT ;  /* 0x0000000503037c10 */ /* 0x004fc4000b7fe4ff */
[----:B---3--:R-:W-:Y:S02]  /*3bbd0*/  IADD3 R27, P6, R27, UR8, RZ ;  /* 0x000000081b1b7c10 */ /* 0x008fe4000ffde0ff */
[----:B----4-:R-:W-:Y:S01]  /*3bbe0*/  IADD3.X R2, R2, UR5, RZ, P5, !PT ;  /* 0x0000000502027c10 */ /* 0x010fe2000affe4ff */
[----:B------:R0:W-:Y:S01]  /*3bbf0*/  STL [R1+0x1420], R3 ;  /* 0x0014200301007387 */ /* 0x0001e20000100800 */
[----:B------:R-:W-:Y:S02]  /*3bc00*/  IADD3 R4, P5, R4, UR8, RZ ;  /* 0x0000000804047c10 */ /* 0x000fe4000ffbe0ff */
[----:B------:R-:W-:Y:S01]  /*3bc10*/  IADD3.X R5, R5, UR5, RZ, P2, !PT ;  /* 0x0000000505057c10 */ /* 0x000fe200097fe4ff */
[----:B------:R-:W-:Y:S01]  /*3bc20*/  IADD3 R6, P2, R6, UR8, RZ ;  /* 0x0000000806067c10 */ /* 0x000fe2000ff5e0ff */
[----:B0-----:R-:W2:Y:S01]  /*3bc30*/  LDL.LU R3, [R1+0x1384] ;  /* 0x0013840001037983 */ /* 0x001ea20000300800 */
[----:B------:R-:W3:Y:S02]  /*3bc40*/  LDL.LU R26, [R1+0x13a0] ;  /* 0x0013a000011a7983 */ /* 0x000ee40000300800 */
[----:B------:R0:W-:Y:S01]  /*3bc50*/  STL [R1+0x13f4], R27 ;  /* 0x0013f41b01007387 */ /* 0x0001e20000100800 */
[----:B------:R-:W-:Y:S01]  /*3bc60*/  IADD3.X R7, R7, UR5, RZ, P1, !PT ;  /* 0x0000000507077c10 */ /* 0x000fe20008ffe4ff */
[----:B------:R-:W-:Y:S01]  /*3bc70*/  IADD3 R24, P1, R24, UR8, RZ ;  /* 0x0000000818187c10 */ /* 0x000fe2000ff3e0ff */
[----:B0-----:R-:W4:Y:S01]  /*3bc80*/  LDL.LU R27, [R1+0x1398] ;  /* 0x00139800011b7983 */ /* 0x001f220000300800 */
[----:B------:R0:W-:Y:S01]  /*3bc90*/  STL [R1+0x1418], R2 ;  /* 0x0014180201007387 */ /* 0x0001e20000100800 */
[----:B------:R-:W-:Y:S01]  /*3bca0*/  IADD3.X R25, R25, UR5, RZ, P4, !PT ;  /* 0x0000000519197c10 */ /* 0x000fe2000a7fe4ff */
[----:B------:R-:W-:Y:S01]  /*3bcb0*/  IADD3 R10, P4, R10, UR8, RZ ;  /* 0x000000080a0a7c10 */ /* 0x000fe2000ff9e0ff */
[----:B0-----:R0:W5:Y:S01]  /*3bcc0*/  LDL.LU R2, [R1+0x1810] ;  /* 0x0018100001027983 */ /* 0x0011620000300800 */
[----:B------:R1:W-:Y:S01]  /*3bcd0*/  STL [R1+0x13ec], R4 ;  /* 0x0013ec0401007387 */ /* 0x0003e20000100800 */
[----:B------:R-:W-:-:S02]  /*3bce0*/  IADD3.X R11, R11, UR5, RZ, P3, !PT ;  /* 0x000000050b0b7c10 */ /* 0x000fc40009ffe4ff */
[----:B-1----:R-:W2:Y:S01]  /*3bcf0*/  LDL.LU R4, [R1+0x180c] ;  /* 0x00180c0001047983 */ /* 0x002ea20000300800 */
[----:B------:R1:W-:Y:S01]  /*3bd00*/  STL [R1+0x1410], R5 ;  /* 0x0014100501007387 */ /* 0x0003e20000100800 */
[----:B------:R-:W-:Y:S02]  /*3bd10*/  IADD3 R14, P3, R14, UR8, RZ ;  /* 0x000000080e0e7c10 */ /* 0x000fe4000ff7e0ff */
[----:B-1----:R-:W2:Y:S01]  /*3bd20*/  LDL.LU R5, [R1+0x1808] ;  /* 0x0018080001057983 */ /* 0x002ea20000300800 */
[----:B------:R1:W-:Y:S01]  /*3bd30*/  STL [R1+0x13e4], R6 ;  /* 0x0013e40601007387 */ /* 0x0003e20000100800 */
[----:B------:R-:W-:Y:S02]  /*3bd40*/  IADD3.X R15, R15, UR5, RZ, P6, !PT ;  /* 0x000000050f0f7c10 */ /* 0x000fe4000b7fe4ff */
[----:B-1----:R0:W5:Y:S01]  /*3bd50*/  LDL.LU R6, [R1+0x1804] ;  /* 0x0018040001067983 */ /* 0x0021620000300800 */
[----:B------:R1:W-:Y:S01]  /*3bd60*/  STL [R1+0x1408], R7 ;  /* 0x0014080701007387 */ /* 0x0003e20000100800 */
[----:B------:R-:W-:-:S02]  /*3bd70*/  IADD3 R18, P6, R18, UR8, RZ ;  /* 0x0000000812127c10 */ /* 0x000fc4000ffde0ff */
[----:B-1----:R0:W5:Y:S01]  /*3bd80*/  LDL.LU R7, [R1+0x1800] ;  /* 0x0018000001077983 */ /* 0x0021620000300800 */
[----:B------:R1:W-:Y:S01]  /*3bd90*/  STL [R1+0x13dc], R24 ;  /* 0x0013dc1801007387 */ /* 0x0003e20000100800 */
[----:B------:R-:W-:Y:S02]  /*3bda0*/  IADD3.X R19, R19, UR5, RZ, P5, !PT ;  /* 0x0000000513137c10 */ /* 0x000fe4000affe4ff */
[----:B-1----:R0:W5:Y:S01]  /*3bdb0*/  LDL.LU R24, [R1+0x17fc] ;  /* 0x0017fc0001187983 */ /* 0x0021620000300800 */
[----:B------:R1:W-:Y:S01]  /*3bdc0*/  STL [R1+0x1400], R25 ;  /* 0x0014001901007387 */ /* 0x0003e20000100800 */
[----:B------:R-:W-:Y:S02]  /*3bdd0*/  IADD3 R22, P5, R22, UR8, RZ ;  /* 0x0000000816167c10 */ /* 0x000fe4000ffbe0ff */
[----:B-1----:R0:W5:Y:S01]  /*3bde0*/  LDL.LU R25, [R1+0x17f8] ;  /* 0x0017f80001197983 */ /* 0x0021620000300800 */
[----:B------:R1:W-:Y:S01]  /*3bdf0*/  STL [R1+0x13d4], R10 ;  /* 0x0013d40a01007387 */ /* 0x0003e20000100800 */
[----:B------:R-:W-:-:S02]  /*3be00*/  IADD3.X R23, R23, UR5, RZ, P2, !PT ;  /* 0x0000000517177c10 */ /* 0x000fc400097fe4ff */
[----:B-1----:R0:W5:Y:S01]  /*3be10*/  LDL.LU R10, [R1+0x17f4] ;  /* 0x0017f400010a7983 */ /* 0x0021620000300800 */
[----:B------:R1:W-:Y:S01]  /*3be20*/  STL [R1+0x13f8], R11 ;  /* 0x0013f80b01007387 */ /* 0x0003e20000100800 */
[----:B------:R-:W-:Y:S02]  /*3be30*/  IADD3 R20, P2, R20, UR8, RZ ;  /* 0x0000000814147c10 */ /* 0x000fe4000ff5e0ff */
[----:B-1----:R0:W5:Y:S01]  /*3be40*/  LDL.LU R11, [R1+0x17f0] ;  /* 0x0017f000010b7983 */ /* 0x0021620000300800 */
        /* <DEDUP_REMOVED lines=30> */
[----:B------:R1:W-:Y:S03]  /*3c030*/  STL [R1+0x13a4], R9 ;  /* 0x0013a40901007387 */ /* 0x0003e60000100800 */
        /* <DEDUP_REMOVED lines=10> */
[----:B-1----:R-:W2:Y:S01]  /*3c0e0*/  LDL.LU R29, [R1+0x17b0] ;  /* 0x0017b000011d7983 */ /* 0x002ea20000300800 */
[----:B------:R1:W-:Y:S03]  /*3c0f0*/  STL [R1+0x138c], R28 ;  /* 0x00138c1c01007387 */ /* 0x0003e60000100800 */
[----:B-1----:R-:W2:Y:S02]  /*3c100*/  LDL.LU R28, [R1+0x17ac] ;  /* 0x0017ac00011c7983 */ /* 0x002ea40000300800 */
[----:B--2---:R-:W-:Y:S01]  /*3c110*/  IADD3.X R28, R28, UR5, RZ, P2, !PT ;  /* 0x000000051c1c7c10 */ /* 0x004fe200097fe4ff */
[----:B------:R-:W-:-:S04]  /*3c120*/  IADD3 R3, P2, R3, UR8, RZ ;  /* 0x0000000803037c10 */ /* 0x000fc8000ff5e0ff */
[----:B------:R1:W-:Y:S04]  /*3c130*/  STL [R1+0x13b0], R28 ;  /* 0x0013b01c01007387 */ /* 0x0003e80000100800 */
[----:B-1----:R-:W2:Y:S01]  /*3c140*/  LDL.LU R28, [R1+0x17a8] ;  /* 0x0017a800011c7983 */ /* 0x002ea20000300800 */
[----:B------:R1:W-:Y:S03]  /*3c150*/  STL [R1+0x1384], R3 ;  /* 0x0013840301007387 */ /* 0x0003e60000100800 */
[----:B-1----:R-:W2:Y:S02]  /*3c160*/  LDL.LU R3, [R1+0x17a4] ;  /* 0x0017a40001037983 */ /* 0x002ea40000300800 */
[----:B--2---:R-:W-:-:S05]  /*3c170*/  IADD3.X R3, R3, UR5, RZ, P1, !PT ;  /* 0x0000000503037c10 */ /* 0x004fca0008ffe4ff */
[----:B------:R1:W-:Y:S04]  /*3c180*/  STL [R1+0x13a8], R3 ;  /* 0x0013a80301007387 */ /* 0x0003e80000100800 */
[----:B-1----:R-:W2:Y:S01]  /*3c190*/  LDL.LU R3, [R1+0x17a0] ;  /* 0x0017a00001037983 */ /* 0x002ea20000300800 */
[----:B------:R-:W-:Y:S02]  /*3c1a0*/  IADD3.X R29, R29, UR5, RZ, P6, !PT ;  /* 0x000000051d1d7c10 */ /* 0x000fe4000b7fe4ff */
[----:B------:R-:W-:Y:S02]  /*3c1b0*/  LOP3.LUT R5, R5, R4, RZ, 0x3c, !PT ;  /* 0x0000000405057212 */ /* 0x000fe400078e3cff */
[----:B---3--:R-:W-:Y:S02]  /*3c1c0*/  IADD3.X R26, R26, UR5, RZ, P4, !PT ;  /* 0x000000051a1a7c10 */ /* 0x008fe4000a7fe4ff */
[----:B----4-:R-:W-:-:S02]  /*3c1d0*/  IADD3.X R27, R27, UR5, RZ, P3, !PT ;  /* 0x000000051b1b7c10 */ /* 0x010fc40009ffe4ff */
[----:B------:R-:W-:Y:S02]  /*3c1e0*/  IADD3.X R28, R28, UR5, RZ, P5, !PT ;  /* 0x000000051c1c7c10 */ /* 0x000fe4000affe4ff */
[C---:B------:R-:W-:Y:S01]  /*3c1f0*/  LOP3.LUT R4, R5.reuse, R4, RZ, 0x3c, !PT ;  /* 0x0000000405047212 */ /* 0x040fe200078e3cff */
[----:B------:R1:W-:Y:S01]  /*3c200*/  STL [R1+0x1390], R29 ;  /* 0x0013901d01007387 */ /* 0x0003e20000100800 */
[----:B------:R-:W-:Y:S02]  /*3c210*/  STL [R1+0x13a0], R26 ;  /* 0x0013a01a01007387 */ /* 0x000fe40000100800 */
[----:B------:R-:W-:Y:S01]  /*3c220*/  LOP3.LUT R5, R5, R4, RZ, 0x3c, !PT ;  /* 0x0000000405057212 */ /* 0x000fe200078e3cff */
[----:B-1----:R0:W5:Y:S01]  /*3c230*/  LDL.LU R29, [R1+0x179c] ;  /* 0x00179c00011d7983 */ /* 0x0021620000300800 */
[----:B------:R-:W-:Y:S02]  /*3c240*/  STL [R1+0x1398], R27 ;  /* 0x0013981b01007387 */ /* 0x000fe40000100800 */
[----:B------:R1:W-:Y:S02]  /*3c250*/  STL [R1+0x1388], R28 ;  /* 0x0013881c01007387 */ /* 0x0003e40000100800 */
[----:B-1----:R0:W5:Y:S01]  /*3c260*/  LDL.LU R28, [R1+0x1798] ;  /* 0x00179800011c7983 */ /* 0x0021620000300800 */
[----:B--2---:R-:W-:-:S05]  /*3c270*/  IADD3.X R3, R3, UR5, RZ, P2, !PT ;  /* 0x0000000503037c10 */ /* 0x004fca00097fe4ff */
[----:B------:R1:W-:Y:S04]  /*3c280*/  STL [R1+0x1380], R3 ;  /* 0x0013800301007387 */ /* 0x0003e80000100800 */
[----:B-1----:R0:W5:Y:S01]  /*3c290*/  LDL.LU R3, [R1+0x1794] ;  /* 0x0017940001037983 */ /* 0x0021620000300800 */
[----:B------:R0:W-:Y:S01]  /*3c2a0*/  STL.64 [R1+0x10c8], R4 ;  /* 0x0010c80401007387 */ /* 0x0001e20000100a00 */
[----:B------:R-:W-:Y:S01]  /*3c2b0*/  @!P0 CALL.REL.NOINC `(.L_x_1) ;  /* 0x0000001000008944 */ /* 0x000fe20003c00000 */
[----:B------:R-:W-:Y:S05]  /*3c2c0*/  BRA `(.L_x_2) ;  /* 0xfffd76d000007947 */ /* 0x000fea000383ffff */
.L_x_1:
[----:B0-----:R-:W2:Y:S01]  /*3c2d0*/  LDL.LU R5, [R1+0x14c] ;  /* 0x00014c0001057983 */ /* 0x001ea20000300800 */
[----:B-----5:R-:W-:Y:S02]  /*3c2e0*/  IMAD.MOV.U32 R2, RZ, RZ, R24 ;  /* 0x000000ffff027224 */ /* 0x020fe400078e0018 */
[----:B------:R-:W-:Y:S01]  /*3c2f0*/  IMAD.MOV.U32 R0, RZ, RZ, R25 ;  /* 0x000000ffff007224 */ /* 0x000fe200078e0019 */
[----:B------:R-:W2:Y:S04]  /*3c300*/  LDL.LU R4, [R1+0x148] ;  /* 0x0001480001047983 */ /* 0x000ea80000300800 */
[----:B------:R-:W3:Y:S04]  /*3c310*/  LDL.LU R24, [R1+0x15c] ;  /* 0x00015c0001187983 */ /* 0x000ee80000300800 */
[----:B------:R-:W3:Y:S04]  /*3c320*/  LDL.LU R25, [R1+0x158] ;  /* 0x0001580001197983 */ /* 0x000ee80000300800 */
[----:B------:R-:W4:Y:S04]  /*3c330*/  LDL.LU R26, [R1+0x16c] ;  /* 0x00016c00011a7983 */ /* 0x000f280000300800 */
[----:B------:R-:W4:Y:S04]  /*3c340*/  LDL.LU R27, [R1+0x168] ;  /* 0x00016800011b7983 */ /* 0x000f280000300800 */
[----:B------:R-:W-:Y:S04]  /*3c350*/  STL [R1+0x19b4], R22 ;  /* 0x0019b41601007387 */ /* 0x000fe80000100800 */
[----:B------:R-:W-:Y:S04]  /*3c360*/  STL [R1+0x19b0], R23 ;  /* 0x0019b01701007387 */ /* 0x000fe80000100800 */
[----:B------:R-:W-:Y:S04]  /*3c370*/  STL [R1+0x19ac], R20 ;  /* 0x0019ac1401007387 */ /* 0x000fe80000100800 */
[----:B------:R-:W-:Y:S04]  /*3c380*/  STL [R1+0x19a8], R21 ;  /* 0x0019a81501007387 */ /* 0x000fe80000100800 */
[----:B------:R-:W-:Y:S04]  /*3c390*/  STL [R1+0x1858], R13 ;  /* 0x0018580d01007387 */ /* 0x000fe80000100800 */
[----:B------:R-:W-:Y:S04]  /*3c3a0*/  STL [R1+0x1854], R12 ;  /* 0x0018540c01007387 */ /* 0x000fe80000100800 */
[----:B------:R-:W-:Y:S04]  /*3c3b0*/  STL [R1+0x1850], R9 ;  /* 0x0018500901007387 */ /* 0x000fe80000100800 */
[----:B------:R-:W-:Y:S01]  /*3c3c0*/  STL [R1+0x184c], R8 ;  /* 0x00184c0801007387 */ /* 0x000fe20000100800 */
[----:B------:R-:W-:-:S03]  /*3c3d0*/  F2FP.PACK_AB R2, R0, R2 ;  /* 0x000000020002723e */ /* 0x000fc600000000ff */
[----:B------:R-:W-:Y:S04]  /*3c3e0*/  STL [R1+0x1834], R17 ;  /* 0x0018341101007387 */ /* 0x000fe80000100800 */
[----:B------:R-:W-:Y:S04]  /*3c3f0*/  STL [R1+0x1830], R16 ;  /* 0x0018301001007387 */ /* 0x000fe80000100800 */
[----:B------:R-:W-:Y:S04]  /*3c400*/  STL [R1+0x179c], R29 ;  /* 0x00179c1d01007387 */ /* 0x000fe80000100800 */
[----:B------:R-:W-:Y:S04]  /*3c410*/  STL [R1+0x1798], R28 ;  /* 0x0017981c01007387 */ /* 0x000fe80000100800 */
[----:B------:R3:W-:Y:S04]  /*3c420*/  STL [R1+0x1794], R3 ;  /* 0x0017940301007387 */ /* 0x0007e80000100800 */
[----:B------:R4:W-:Y:S01]  /*3c430*/  STL [R1+0x124c], R2 ;  /* 0x00124c0201007387 */ /* 0x0009e20000100800 */
[----:B--2---:R-:W-:-:S02]  /*3c440*/  F2FP.PACK_AB R0, R5, R4 ;  /* 0x000000040500723e */ /* 0x004fc400000000ff */
[----:B---3--:R-:W-:-:S03]  /*3c450*/  F2FP.PACK_AB R3, R24, R25 ;  /* 0x000000191803723e */ /* 0x008fc600000000ff */
[----:B------:R0:W-:Y:S04]  /*3c460*/  STL [R1+0x1248], R0 ;  /* 0x0012480001007387 */ /* 0x0001e80000100800 */
[----:B------:R1:W-:Y:S01]  /*3c470*/  STL [R1+0x1244], R3 ;  /* 0x0012440301007387 */ /* 0x0003e20000100800 */
[----:B----4-:R-:W-:Y:S02]  /*3c480*/  F2FP.PACK_AB R2, R26, R27 ;  /* 0x0000001b1a02723e */ /* 0x010fe400000000ff */
[----:B0-----:R-:W-:Y:S02]  /*3c490*/  F2FP.PACK_AB R0, R7, R6 ;  /* 0x000000060700723e */ /* 0x001fe400000000ff */
[----:B-1----:R-:W-:Y:S01]  /*3c4a0*/  F2FP.PACK_AB R3, R11, R10 ;  /* 0x0000000a0b03723e */ /* 0x002fe200000000ff */
[----:B------:R-:W-:Y:S04]  /*3c4b0*/  STL [R1+0x1240], R2 ;  /* 0x0012400201007387 */ /* 0x000fe80000100800 */
[----:B------:R-:W-:Y:S04]  /*3c4c0*/  STL [R1+0x123c], R0 ;  /* 0x00123c0001007387 */ /* 0x000fe80000100800 */
[----:B------:R0:W-:Y:S04]  /*3c4d0*/  STL [R1+0x1238], R3 ;  /* 0x0012380301007387 */ /* 0x0001e80000100800 */
[----:B0-----:R-:W2:Y:S01]  /*3c4e0*/  LDL.LU R3, [R1+0x418] ;  /* 0x0004180001037983 */ /* 0x001ea20000300800 */
[----:B------:R-:W-:-:S02]  /*3c4f0*/  F2FP.PACK_AB R2, R15, R14 ;  /* 0x0000000e0f02723e */ /* 0x000fc400000000ff */
[----:B------:R-:W-:-:S03]  /*3c500*/  F2FP.PACK_AB R0, R19, R18 ;  /* 0x000000121300723e */ /* 0x000fc600000000ff */
[----:B------:R-:W-:Y:S04]  /*3c510*/  STL [R1+0x1234], R2 ;  /* 0x0012340201007387 */ /* 0x000fe80000100800 */
[----:B--2---:R0:W-:Y:S04]  /*3c520*/  STL [R1+0x1fa0], R3 ;  /* 0x001fa00301007387 */ /* 0x0041e80000100800 */
[----:B------:R-:W-:Y:S04]  /*3c530*/  STL [R1+0x1230], R0 ;  /* 0x0012300001007387 */ /* 0x000fe80000100800 */
[----:B0-----:R-:W2:Y:S04]  /*3c540*/  LDL.LU R3, [R1+0xf8] ;  /* 0x0000f80001037983 */ /* 0x001ea80000300800 */
[----:B--2---:R0:W-:Y:S04]  /*3c550*/  STL [R1+0x1fa8], R3 ;  /* 0x001fa80301007387 */ /* 0x0041e80000100800 */
        /* <DEDUP_REMOVED lines=31> */
[----:B------:R-:W3:Y:S04]  /*3c750*/  LDL.LU R28, [R1+0x42c] ;  /* 0x00042c00011c7983 */ /* 0x000ee80000300800 */
[----:B---3--:R0:W-:Y:S04]  /*3c760*/  STL [R1+0x1f9c], R28 ;  /* 0x001f9c1c01007387 */ /* 0x0081e80000100800 */
[----:B0-----:R-:W3:Y:S04]  /*3c770*/  LDL.LU R28, [R1+0x41c] ;  /* 0x00041c00011c7983 */ /* 0x001ee80000300800 */
        /* <DEDUP_REMOVED lines=33> */
[----:B0-----:R-:W2:Y:S04]  /*3c990*/  LDL.LU R28, [R1+0xdc] ;  /* 0x0000dc00011c7983 */ /* 0x001ea80000300800 */
[----:B------:R-:W3:Y:S04]  /*3c9a0*/  LDL.LU R29, [R1+0x428] ;  /* 0x00042800011d7983 */ /* 0x000ee80000300800 */
[----:B------:R-:W4:Y:S04]  /*3c9b0*/  LDL.LU R16, [R1+0x43c] ;  /* 0x00043c0001107983 */ /* 0x000f280000300800 */
        /* <DEDUP_REMOVED lines=25> */
[----:B--2---:R-:W-:-:S03]  /*3cb50*/  F2FP.PACK_AB R3, R28, R3 ;  /* 0x000000031c03723e */ /* 0x004fc600000000ff */
[----:B------:R-:W2:Y:S04]  /*3cb60*/  LDL.LU R28, [R1+0x2024] ;  /* 0x00202400011c7983 */ /* 0x000ea80000300800 */
[----:B------:R0:W-:Y:S04]  /*3cb70*/  STL [R1+0x122c], R3 ;  /* 0x00122c0301007387 */ /* 0x0001e80000100800 */
[----:B0-----:R-:W2:Y:S02]  /*3cb80*/  LDL.LU R3, [R1+0x2020] ;  /* 0x0020200001037983 */ /* 0x001ea40000300800 */
[----:B--2---:R-:W-:-:S02]  /*3cb90*/  F2FP.PACK_AB R3, R28, R3 ;  /* 0x000000031c03723e */ /* 0x004fc400000000ff */
        /* <DEDUP_REMOVED lines=64> */
[----:B------:R-:W2:Y:S01]  /*3cfa0*/  LDL.LU R28, [R1+0x1f9c] ;  /* 0x001f9c00011c7983 */ /* 0x000ea20000300800 */
[----:B----4-:R-:W-:-:S03]  /*3cfb0*/  F2FP.PACK_AB R16, R16, R17 ;  /* 0x000000111010723e */ /* 0x010fc600000000ff */
[----:B------:R3:W-:Y:S02]  /*3cfc0*/  STL [R1+0x11e8], R3 ;  /* 0x0011e80301007387 */ /* 0x0007e40000100800 */
[----:B---3--:R-:W-:Y:S02]  /*3cfd0*/  F2FP.PACK_AB R3, R8, R9 ;  /* 0x000000090803723e */ /* 0x008fe400000000ff */
[----:B------:R-:W-:Y:S02]  /*3cfe0*/  F2FP.PACK_AB R9, R12, R13 ;  /* 0x0000000d0c09723e */ /* 0x000fe400000000ff */
[----:B------:R-:W-:Y:S02]  /*3cff0*/  F2FP.PACK_AB R8, R21, R20 ;  /* 0x000000141508723e */ /* 0x000fe400000000ff */
[----:B------:R-:W-:Y:S02]  /*3d000*/  F2FP.PACK_AB R2, R0, R2 ;  /* 0x000000020002723e */ /* 0x000fe400000000ff */
[----:B------:R-:W-:-:S02]  /*3d010*/  F2FP.PACK_AB R0, R5, R4 ;  /* 0x000000040500723e */ /* 0x000fc400000000ff */
[----:B--2---:R-:W-:-:S05]  /*3d020*/  F2FP.PACK_AB R28, R28, R29 ;  /* 0x0000001d1c1c723e */ /* 0x004fca00000000ff */
[----:B------:R-:W-:Y:S04]  /*3d030*/  STL [R1+0x11e4], R28 ;  /* 0x0011e41c01007387 */ /* 0x000fe80000100800 */
[----:B------:R-:W-:Y:S04]  /*3d040*/  STL [R1+0x11e0], R16 ;  /* 0x0011e01001007387 */ /* 0x000fe80000100800 */
[----:B------:R0:W-:Y:S04]  /*3d050*/  STL [R1+0x11dc], R3 ;  /* 0x0011dc0301007387 */ /* 0x0001e80000100800 */
[----:B------:R-:W-:Y:S01]  /*3d060*/  STL [R1+0x11d8], R9 ;  /* 0x0011d80901007387 */ /* 0x000fe20000100800 */
[----:B0-----:R-:W-:-:S03]  /*3d070*/  F2FP.PACK_AB R3, R23, R22 ;  /* 0x000000161703723e */ /* 0x001fc600000000ff */
[----:B------:R-:W-:Y:S04]  /*3d080*/  STL [R1+0x11d4], R8 ;  /* 0x0011d40801007387 */ /* 0x000fe80000100800 */
[----:B------:R0:W-:Y:S04]  /*3d090*/  STL [R1+0x11d0], R3 ;  /* 0x0011d00301007387 */ /* 0x0001e80000100800 */
[----:B------:R1:W-:Y:S01]  /*3d0a0*/  STL [R1+0x11cc], R2 ;  /* 0x0011cc0201007387 */ /* 0x0003e20000100800 */
[----:B0-----:R-:W-:-:S03]  /*3d0b0*/  F2FP.PACK_AB R3, R24, R25 ;  /* 0x000000191803723e */ /* 0x001fc600000000ff */
[----:B------:R0:W-:Y:S01]  /*3d0c0*/  STL [R1+0x11c8], R0 ;  /* 0x0011c80001007387 */ /* 0x0001e20000100800 */
[----:B-1----:R-:W-:-:S03]  /*3d0d0*/  F2FP.PACK_AB R2, R26, R27 ;  /* 0x0000001b1a02723e */ /* 0x002fc600000000ff */
[----:B------:R1:W-:Y:S01]  /*3d0e0*/  STL [R1+0x11c4], R3 ;  /* 0x0011c40301007387 */ /* 0x0003e20000100800 */
[----:B0-----:R-:W-:-:S03]  /*3d0f0*/  F2FP.PACK_AB R0, R6, R7 ;  /* 0x000000070600723e */ /* 0x001fc600000000ff */
[----:B------:R-:W-:Y:S01]  /*3d100*/  STL [R1+0x11c0], R2 ;  /* 0x0011c00201007387 */ /* 0x000fe20000100800 */
[----:B-1----:R-:W-:-:S03]  /*3d110*/  F2FP.PACK_AB R3, R10, R11 ;  /* 0x0000000b0a03723e */ /* 0x002fc600000000ff */
[----:B------:R-:W-:Y:S04]  /*3d120*/  STL [R1+0x11bc], R0 ;  /* 0x0011bc0001007387 */ /* 0x000fe80000100800 */
[----:B------:R0:W-:Y:S04]  /*3d130*/  STL [R1+0x11b8], R3 ;  /* 0x0011b80301007387 */ /* 0x0001e80000100800 */
[----:B0-----:R-:W2:Y:S01]  /*3d140*/  LDL.LU R3, [R1+0xbd8] ;  /* 0x000bd80001037983 */ /* 0x001ea20000300800 */
[----:B------:R-:W-:Y:S02]  /*3d150*/  F2FP.PACK_AB R2, R14, R15 ;  /* 0x0000000f0e02723e */ /* 0x000fe400000000ff */
        /* <DEDUP_REMOVED lines=946> */
[----:B------:R-:W2:Y:S03]  /*40c80*/  LDL.LU R28, [R1+0x1d00] ;  /* 0x001d0000011c7983 */ /* 0x000ea60000300800 */
[----:B------:R0:W-:Y:S02]  /*40c90*/  STL [R1+0x818], R3 ;  /* 0x0008180301007387 */ /* 0x0001e40000100800 */
[----:B0-----:R-:W2:Y:S02]  /*40ca0*/  LDL.LU R3, [R1+0x1cfc] ;  /* 0x001cfc0001037983 */ /* 0x001ea40000300800 */
[----:B--2---:R-:W-:Y:S02]  /*40cb0*/  F2FP.PACK_AB R3, R28, R3 ;  /* 0x000000031c03723e */ /* 0x004fe400000000ff */
[----:B------:R-:W2:Y:S03]  /*40cc0*/  LDL.LU R28, [R1+0x1cf8] ;  /* 0x001cf800011c7983 */ /* 0x000ea60000300800 */
[----:B------:R0:W-:Y:S02]  /*40cd0*/  STL [R1+0x814], R3 ;  /* 0x0008140301007387 */ /* 0x0001e40000100800 */
        /* <DEDUP_REMOVED lines=10> */
[----:B------:R-:W2:Y:S01]  /*40d80*/  LDL.LU R28, [R1+0x1ce0] ;  /* 0x001ce000011c7983 */ /* 0x000ea20000300800 */
[----:B----4-:R-:W-:Y:S02]  /*40d90*/  F2FP.PACK_AB R16, R16, R17 ;  /* 0x000000111010723e */ /* 0x010fe400000000ff */
[----:B------:R3:W-:Y:S02]  /*40da0*/  STL [R1+0x748], R3 ;  /* 0x0007480301007387 */ /* 0x0007e40000100800 */
[----:B---3--:R-:W-:Y:S01]  /*40db0*/  F2FP.PACK_AB R3, R8, R9 ;  /* 0x000000090803723e */ /* 0x008fe200000000ff */
[----:B------:R-:W-:Y:S01]  /*40dc0*/  F2FP.PACK_AB R9, R12, R13 ;  /* 0x0000000d0c09723e */ /* 0x000fe200000000ff */
[----:B------:R-:W-:Y:S02]  /*40dd0*/  F2FP.PACK_AB R8, R21, R20 ;  /* 0x000000141508723e */ /* 0x000fe400000000ff */
[----:B------:R-:W-:Y:S01]  /*40de0*/  F2FP.PACK_AB R2, R0, R2 ;  /* 0x000000020002723e */ /* 0x000fe200000000ff */
[----:B------:R-:W-:Y:S01]  /*40df0*/  F2FP.PACK_AB R0, R5, R4 ;  /* 0x000000040500723e */ /* 0x000fe200000000ff */
[----:B--2---:R-:W-:-:S05]  /*40e00*/  F2FP.PACK_AB R28, R28, R29 ;  /* 0x0000001d1c1c723e */ /* 0x004fca00000000ff */
[----:B------:R-:W-:Y:S01]  /*40e10*/  STL [R1+0x744], R28 ;  /* 0x0007441c01007387 */ /* 0x000fe20000100800 */
[----:B------:R-:W-:Y:S02]  /*40e20*/  STL [R1+0x740], R16 ;  /* 0x0007401001007387 */ /* 0x000fe40000100800 */
[----:B------:R0:W-:Y:S02]  /*40e30*/  STL [R1+0x73c], R3 ;  /* 0x00073c0301007387 */ /* 0x0001e40000100800 */
[----:B------:R-:W-:Y:S01]  /*40e40*/  STL [R1+0x738], R9 ;  /* 0x0007380901007387 */ /* 0x000fe20000100800 */
[----:B------:R-:W-:Y:S01]  /*40e50*/  STL [R1+0x734], R8 ;  /* 0x0007340801007387 */ /* 0x000fe20000100800 */
[----:B0-----:R-:W-:-:S05]  /*40e60*/  F2FP.PACK_AB R3, R23, R22 ;  /* 0x000000161703723e */ /* 0x001fca00000000ff */
[----:B------:R0:W-:Y:S01]  /*40e70*/  STL [R1+0x730], R3 ;  /* 0x0007300301007387 */ /* 0x0001e20000100800 */
[----:B------:R1:W-:Y:S02]  /*40e80*/  STL [R1+0x72c], R2 ;  /* 0x00072c0201007387 */ /* 0x0003e40000100800 */
[----:B------:R2:W-:Y:S01]  /*40e90*/  STL [R1+0x728], R0 ;  /* 0x0007280001007387 */ /* 0x0005e20000100800 */
[----:B0-----:R-:W-:Y:S02]  /*40ea0*/  F2FP.PACK_AB R3, R24, R25 ;  /* 0x000000191803723e */ /* 0x001fe400000000ff */
[----:B-1----:R-:W-:Y:S02]  /*40eb0*/  F2FP.PACK_AB R2, R26, R27 ;  /* 0x0000001b1a02723e */ /* 0x002fe400000000ff */
[----:B--2---:R-:W-:Y:S01]  /*40ec0*/  F2FP.PACK_AB R0, R6, R7 ;  /* 0x000000070600723e */ /* 0x004fe200000000ff */
[----:B------:R0:W-:Y:S02]  /*40ed0*/  STL [R1+0x724], R3 ;  /* 0x0007240301007387 */ /* 0x0001e40000100800 */
[----:B------:R-:W-:Y:S02]  /*40ee0*/  STL [R1+0x720], R2 ;  /* 0x0007200201007387 */ /* 0x000fe40000100800 */
[----:B------:R-:W-:Y:S01]  /*40ef0*/  STL [R1+0x65c], R0 ;  /* 0x00065c0001007387 */ /* 0x000fe20000100800 */
[----:B0-----:R-:W-:-:S05]  /*40f00*/  F2FP.PACK_AB R3, R10, R11 ;  /* 0x0000000b0a03723e */ /* 0x001fca00000000ff */
[----:B------:R0:W-:Y:S04]  /*40f10*/  STL [R1+0x658], R3 ;  /* 0x0006580301007387 */ /* 0x0001e80000100800 */
[----:B0-----:R-:W2:Y:S01]  /*40f20*/  LDL.LU R3, [R1+0x858] ;  /* 0x0008580001037983 */ /* 0x001ea20000300800 */
[----:B------:R-:W-:Y:S02]  /*40f30*/  F2FP.PACK_AB R2, R14, R15 ;  /* 0x0000000f0e02723e */ /* 0x000fe400000000ff */
[----:B------:R-:W-:-:S03]  /*40f40*/  F2FP.PACK_AB R0, R18, R19 ;  /* 0x000000131200723e */ /* 0x000fc600000000ff */
[----:B------:R-:W-:Y:S04]  /*40f50*/  STL [R1+0x654], R2 ;  /* 0x0006540201007387 */ /* 0x000fe80000100800 */
[----:B--2---:R0:W-:Y:S01]  /*40f60*/  STL [R1+0x1c58], R3 ;  /* 0x001c580301007387 */ /* 0x0041e20000100800 */
[----:B------:R-:W-:Y:S03]  /*40f70*/  STL [R1+0x650], R0 ;  /* 0x0006500001007387 */ /* 0x000fe60000100800 */
        /* <DEDUP_REMOVED lines=32> */
[----:B0-----:R-:W2:Y:S01]  /*41180*/  LDL.LU R3, [R1+0x668] ;  /* 0x0006680001037983 */ /* 0x001ea20000300800 */
[----:B------:R-:W3:Y:S03]  /*41190*/  LDL.LU R28, [R1+0x86c] ;  /* 0x00086c00011c7983 */ /* 0x000ee60000300800 */
        /* <DEDUP_REMOVED lines=35> */
[----:B0-----:R-:W2:Y:S01]  /*413d0*/  LDL.LU R28, [R1+0x66c] ;  /* 0x00066c00011c7983 */ /* 0x001ea20000300800 */
[----:B------:R-:W3:Y:S02]  /*413e0*/  LDL.LU R29, [R1+0x868] ;  /* 0x00086800011d7983 */ /* 0x000ee40000300800 */
[----:B------:R-:W4:Y:S02]  /*413f0*/  LDL.LU R16, [R1+0x87c] ;  /* 0x00087c0001107983 */ /* 0x000f240000300800 */
[----:B------:R-:W4:Y:S01]  /*41400*/  LDL.LU R17, [R1+0x878] ;  /* 0x0008780001117983 */ /* 0x000f220000300800 */
        /* <DEDUP_REMOVED lines=93> */
[----:B------:R-:W2:Y:S01]  /*419e0*/  LDL.LU R28, [R1+0x1c54] ;  /* 0x001c5400011c7983 */ /* 0x000ea20000300800 */
[----:B----4-:R-:W-:-:S02]  /*419f0*/  F2FP.PACK_AB R16, R16, R17 ;  /* 0x000000111010723e */ /* 0x010fc400000000ff */
        /* <DEDUP_REMOVED lines=788> */
[----:B------:R1:W-:Y:S02]  /*44b40*/  STL [R1+0x25c], R2 ;  /* 0x00025c0201007387 */ /* 0x0003e40000100800 */
[----:B------:R2:W-:Y:S01]  /*44b50*/  STL [R1+0x258], R0 ;  /* 0x0002580001007387 */ /* 0x0005e20000100800 */
[----:B0-----:R-:W-:-:S05]  /*44b60*/  F2FP.PACK_AB R3, R10, R11 ;  /* 0x0000000b0a03723e */ /* 0x001fca00000000ff */
[----:B------:R-:W-:Y:S01]  /*44b70*/  STL [R1+0x254], R3 ;  /* 0x0002540301007387 */ /* 0x000fe20000100800 */
[----:B------:R-:W3:Y:S01]  /*44b80*/  LDL.LU R22, [R1+0xed0] ;  /* 0x000ed00001167983 */ /* 0x000ee20000300800 */
[----:B-1----:R-:W-:Y:S02]  /*44b90*/  F2FP.PACK_AB R2, R14, R15 ;  /* 0x0000000f0e02723e */ /* 0x002fe400000000ff */
[----:B--2---:R-:W-:-:S03]  /*44ba0*/  F2FP.PACK_AB R0, R18, R19 ;  /* 0x000000131200723e */ /* 0x004fc600000000ff */
[----:B------:R-:W-:Y:S04]  /*44bb0*/  STL [R1+0x250], R2 ;  /* 0x0002500201007387 */ /* 0x000fe80000100800 */
[----:B---3--:R0:W-:Y:S01]  /*44bc0*/  STL [R1+0x19bc], R22 ;  /* 0x0019bc1601007387 */ /* 0x0081e20000100800 */
        /* <DEDUP_REMOVED lines=160> */
[----:B------:R0:W-:Y:S01]  /*455d0*/  STL [R1+0x1c8], R22 ;  /* 0x0001c81601007387 */ /* 0x0001e20000100800 */
[----:B----4-:R-:W-:Y:S02]  /*455e0*/  F2FP.PACK_AB R3, R21, R3 ;  /* 0x000000031503723e */ /* 0x010fe400000000ff */
[----:B---3--:R-:W-:Y:S02]  /*455f0*/  F2FP.PACK_AB R28, R28, R29 ;  /* 0x0000001d1c1c723e */ /* 0x008fe400000000ff */
[----:B------:R-:W-:Y:S01]  /*45600*/  F2FP.PACK_AB R16, R16, R17 ;  /* 0x000000111010723e */ /* 0x000fe200000000ff */
[----:B0-----:R-:W3:Y:S01]  /*45610*/  LDL.LU R22, [R1+0x19b4] ;  /* 0x0019b40001167983 */ /* 0x001ee20000300800 */
[----:B------:R-:W-:Y:S01]  /*45620*/  F2FP.PACK_AB R0, R0, R2 ;  /* 0x000000020000723e */ /* 0x000fe200000000ff */
[----:B------:R-:W-:Y:S01]  /*45630*/  F2FP.PACK_AB R2, R24, R25 ;  /* 0x000000191802723e */ /* 0x000fe200000000ff */
[----:B--2---:R-:W-:-:S02]  /*45640*/  F2FP.PACK_AB R20, R23, R20 ;  /* 0x000000141714723e */ /* 0x004fc400000000ff */
[----:B------:R-:W3:Y:S03]  /*45650*/  LDL.LU R23, [R1+0x19b0] ;  /* 0x0019b00001177983 */ /* 0x000ee60000300800 */
[----:B------:R0:W-:Y:S02]  /*45660*/  STL [R1+0x1c4], R20 ;  /* 0x0001c41401007387 */ /* 0x0001e40000100800 */
[----:B0-----:R-:W2:Y:S01]  /*45670*/  LDL.LU R20, [R1+0x19ac] ;  /* 0x0019ac0001147983 */ /* 0x001ea20000300800 */
[----:B------:R-:W2:Y:S02]  /*45680*/  LDL.LU R21, [R1+0x19a8] ;  /* 0x0019a80001157983 */ /* 0x000ea40000300800 */
[----:B------:R0:W-:Y:S02]  /*45690*/  STL [R1+0x1c0], R3 ;  /* 0x0001c00301007387 */ /* 0x0001e40000100800 */
[----:B------:R-:W-:Y:S01]  /*456a0*/  STL [R1+0x1bc], R28 ;  /* 0x0001bc1c01007387 */ /* 0x000fe20000100800 */
[----:B------:R-:W-:Y:S01]  /*456b0*/  STL [R1+0x1b8], R16 ;  /* 0x0001b81001007387 */ /* 0x000fe20000100800 */
[----:B0-----:R-:W-:Y:S01]  /*456c0*/  F2FP.PACK_AB R3, R8, R9 ;  /* 0x000000090803723e */ /* 0x001fe200000000ff */
[----:B------:R-:W-:-:S04]  /*456d0*/  F2FP.PACK_AB R8, R12, R13 ;  /* 0x0000000d0c08723e */ /* 0x000fc800000000ff */
[----:B------:R0:W-:Y:S01]  /*456e0*/  STL [R1+0x1b4], R3 ;  /* 0x0001b40301007387 */ /* 0x0001e20000100800 */
[----:B------:R-:W-:Y:S02]  /*456f0*/  STL [R1+0x1b0], R8 ;  /* 0x0001b00801007387 */ /* 0x000fe40000100800 */
[----:B------:R1:W-:Y:S01]  /*45700*/  STL [R1+0x1ac], R0 ;  /* 0x0001ac0001007387 */ /* 0x0003e20000100800 */
[----:B0-----:R-:W-:Y:S02]  /*45710*/  F2FP.PACK_AB R3, R5, R4 ;  /* 0x000000040503723e */ /* 0x001fe400000000ff */
[----:B-1----:R-:W-:-:S03]  /*45720*/  F2FP.PACK_AB R0, R26, R27 ;  /* 0x0000001b1a00723e */ /* 0x002fc600000000ff */
[----:B------:R0:W-:Y:S01]  /*45730*/  STL [R1+0x1a8], R3 ;  /* 0x0001a80301007387 */ /* 0x0001e20000100800 */
[----:B------:R1:W-:Y:S02]  /*45740*/  STL [R1+0x1a4], R2 ;  /* 0x0001a40201007387 */ /* 0x0003e40000100800 */
[----:B------:R4:W-:Y:S01]  /*45750*/  STL [R1+0x1a0], R0 ;  /* 0x0001a00001007387 */ /* 0x0009e20000100800 */
[----:B0-----:R-:W-:Y:S02]  /*45760*/  F2FP.PACK_AB R3, R6, R7 ;  /* 0x000000070603723e */ /* 0x001fe400000000ff */
[----:B-1----:R-:W-:Y:S02]  /*45770*/  F2FP.PACK_AB R2, R10, R11 ;  /* 0x0000000b0a02723e */ /* 0x002fe400000000ff */
[----:B----4-:R-:W-:Y:S01]  /*45780*/  F2FP.PACK_AB R0, R14, R15 ;  /* 0x0000000f0e00723e */ /* 0x010fe200000000ff */
[----:B------:R0:W-:Y:S02]  /*45790*/  STL [R1+0x19c], R3 ;  /* 0x00019c0301007387 */ /* 0x0001e40000100800 */
[----:B------:R-:W-:Y:S02]  /*457a0*/  STL [R1+0x198], R2 ;  /* 0x0001980201007387 */ /* 0x000fe40000100800 */
[----:B------:R-:W-:Y:S01]  /*457b0*/  STL [R1+0x194], R0 ;  /* 0x0001940001007387 */ /* 0x000fe20000100800 */
[----:B0-----:R-:W-:-:S05]  /*457c0*/  F2FP.PACK_AB R3, R18, R19 ;  /* 0x000000131203723e */ /* 0x001fca00000000ff */
[----:B------:R0:W-:Y:S04]  /*457d0*/  STL [R1+0x190], R3 ;  /* 0x0001900301007387 */ /* 0x0001e80000100800 */
[----:B0-----:R-:W4:Y:S01]  /*457e0*/  LDL.LU R3, [R1+0x3f0] ;  /* 0x0003f00001037983 */ /* 0x001f220000300800 */
[----:B---3--:R-:W-:-:S05]  /*457f0*/  F2FP.PACK_AB R2, R23, R22 ;  /* 0x000000161702723e */ /* 0x008fca00000000ff */
[----:B------:R-:W-:Y:S01]  /*45800*/  STL [R1+0x18c], R2 ;  /* 0x00018c0201007387 */ /* 0x000fe20000100800 */
[----:B--2---:R-:W-:-:S03]  /*45810*/  F2FP.PACK_AB R0, R21, R20 ;  /* 0x000000141500723e */ /* 0x004fc600000000ff */
[----:B----4-:R0:W-:Y:S02]  /*45820*/  STL [R1+0x1928], R3 ;  /* 0x0019280301007387 */ /* 0x0101e40000100800 */
[----:B------:R-:W-:Y:S02]  /*45830*/  STL [R1+0x188], R0 ;  /* 0x0001880001007387 */ /* 0x000fe40000100800 */
        /* <DEDUP_REMOVED lines=160> */
[----:B------:R0:W-:Y:S01]  /*46240*/  STL [R1+0x144], R3 ;  /* 0x0001440301007387 */ /* 0x0001e20000100800 */
[----:B---3--:R-:W-:Y:S02]  /*46250*/  F2FP.PACK_AB R0, R0, R2 ;  /* 0x000000020000723e */ /* 0x008fe400000000ff */
[----:B0-----:R-:W-:Y:S01]  /*46260*/  F2FP.PACK_AB R3, R8, R9 ;  /* 0x000000090803723e */ /* 0x001fe200000000ff */
[----:B------:R-:W-:Y:S01]  /*46270*/  F2FP.PACK_AB R8, R12, R13 ;  /* 0x0000000d0c08723e */ /* 0x000fe200000000ff */
[----:B------:R-:W-:Y:S02]  /*46280*/  F2FP.PACK_AB R2, R24, R25 ;  /* 0x000000191802723e */ /* 0x000fe400000000ff */
[----:B--2---:R-:W-:-:S05]  /*46290*/  F2FP.PACK_AB R28, R28, R29 ;  /* 0x0000001d1c1c723e */ /* 0x004fca00000000ff */
[----:B------:R-:W-:Y:S01]  /*462a0*/  STL [R1+0x140], R28 ;  /* 0x0001401c01007387 */ /* 0x000fe20000100800 */
[----:B------:R-:W-:Y:S02]  /*462b0*/  STL [R1+0x13c], R16 ;  /* 0x00013c1001007387 */ /* 0x000fe40000100800 */
[----:B------:R0:W-:Y:S02]  /*462c0*/  STL [R1+0x138], R3 ;  /* 0x0001380301007387 */ /* 0x0001e40000100800 */
[----:B------:R-:W-:Y:S01]  /*462d0*/  STL [R1+0x134], R8 ;  /* 0x0001340801007387 */ /* 0x000fe20000100800 */
        /* <DEDUP_REMOVED lines=181> */
[----:B---3--:R-:W-:Y:S01]  /*46e30*/  F2FP.PACK_AB R0, R0, R2 ;  /* 0x000000020000723e */ /* 0x008fe200000000ff */
[----:B------:R-:W-:Y:S01]  /*46e40*/  F2FP.PACK_AB R2, R24, R25 ;  /* 0x000000191802723e */ /* 0x000fe200000000ff */
[----:B0-----:R-:W-:Y:S01]  /*46e50*/  F2FP.PACK_AB R3, R8, R9 ;  /* 0x000000090803723e */ /* 0x001fe200000000ff */
[----:B------:R-:W-:Y:S01]  /*46e60*/  F2FP.PACK_AB R8, R12, R13 ;  /* 0x0000000d0c08723e */ /* 0x000fe200000000ff */
        /* <DEDUP_REMOVED lines=17> */
[----:B0-----:R-:W-:-:S02]  /*46f80*/  F2FP.PACK_AB R3, R18, R19 ;  /* 0x000000131203723e */ /* 0x001fc400000000ff */
[----:B-1----:R-:W-:Y:S02]  /*46f90*/  F2FP.PACK_AB R2, R20, R21 ;  /* 0x000000151402723e */ /* 0x002fe400000000ff */
[----:B--2---:R-:W-:Y:S01]  /*46fa0*/  F2FP.PACK_AB R0, R22, R23 ;  /* 0x000000171600723e */ /* 0x004fe200000000ff */
[----:B------:R-:W-:Y:S01]  /*46fb0*/  STL [R1+0x98], R3 ;  /* 0x0000980301007387 */ /* 0x000fe20000100800 */
[----:B------:R-:W2:Y:S02]  /*46fc0*/  LDL.LU R18, [R1+0x5f4] ;  /* 0x0005f40001127983 */ /* 0x000ea40000300800 */
[----:B------:R-:W-:Y:S02]  /*46fd0*/  STL [R1+0x94], R2 ;  /* 0x0000940201007387 */ /* 0x000fe40000100800 */
[----:B------:R-:W2:Y:S01]  /*46fe0*/  LDL.LU R19, [R1+0x5f0] ;  /* 0x0005f00001137983 */ /* 0x000ea20000300800 */
[----:B------:R-:W-:Y:S01]  /*46ff0*/  STL [R1+0x90], R0 ;  /* 0x0000900001007387 */ /* 0x000fe20000100800 */
[----:B------:R-:W3:Y:S02]  /*47000*/  LDL.LU R20, [R1+0x604] ;  /* 0x0006040001147983 */ /* 0x000ee40000300800 */
[----:B------:R-:W3:Y:S02]  /*47010*/  LDL.LU R21, [R1+0x600] ;  /* 0x0006000001157983 */ /* 0x000ee40000300800 */
[----:B------:R-:W4:Y:S01]  /*47020*/  LDL.LU R22, [R1+0x610] ;  /* 0x0006100001167983 */ /* 0x000f220000300800 */
[----:B------:R-:W2:Y:S04]  /*47030*/  LDL.LU R23, [R1+0x620] ;  /* 0x0006200001177983 */ /* 0x000ea80000300800 */
[----:B--2---:R0:W-:Y:S04]  /*47040*/  STL [R1+0x189c], R23 ;  /* 0x00189c1701007387 */ /* 0x0041e80000100800 */
[----:B0-----:R-:W4:Y:S01]  /*47050*/  LDL.LU R23, [R1+0x614] ;  /* 0x0006140001177983 */ /* 0x001f220000300800 */
[----:B------:R-:W2:Y:S03]  /*47060*/  LDL.LU R13, [R1+0x710] ;  /* 0x00071000010d7983 */ /* 0x000ea60000300800 */
        /* <DEDUP_REMOVED lines=31> */
[----:B------:R-:W-:Y:S01]  /*47260*/  F2FP.PACK_AB R11, R18, R19 ;  /* 0x00000013120b723e */ /* 0x000fe200000000ff */
[----:B---3--:R-:W-:Y:S01]  /*47270*/  F2FP.PACK_AB R19, R20, R21 ;  /* 0x000000151413723e */ /* 0x008fe200000000ff */
[----:B----4-:R-:W-:Y:S01]  /*47280*/  F2FP.PACK_AB R22, R23, R22 ;  /* 0x000000161716723e */ /* 0x010fe200000000ff */
[----:B--2---:R0:W-:Y:S04]  /*47290*/  STL [R1+0x1894], R12 ;  /* 0x0018940c01007387 */ /* 0x0041e80000100800 */
[----:B0-----:R-:W2:Y:S01]  /*472a0*/  LDL.LU R12, [R1+0x6ec] ;  /* 0x0006ec00010c7983 */ /* 0x001ea20000300800 */
        /* <DEDUP_REMOVED lines=20> */
[----:B------:R0:W-:Y:S03]  /*473f0*/  STL [R1+0x8c], R11 ;  /* 0x00008c0b01007387 */ /* 0x0001e60000100800 */
[----:B0-----:R-:W2:Y:S01]  /*47400*/  LDL.LU R11, [R1+0xfbc] ;  /* 0x000fbc00010b7983 */ /* 0x001ea20000300800 */
[----:B------:R-:W2:Y:S02]  /*47410*/  LDL.LU R18, [R1+0xcc4] ;  /* 0x000cc40001127983 */ /* 0x000ea40000300800 */
[----:B------:R0:W-:Y:S02]  /*47420*/  STL [R1+0x88], R19 ;  /* 0x0000881301007387 */ /* 0x0001e40000100800 */
[----:B0-----:R-:W2:Y:S01]  /*47430*/  LDL.LU R19, [R1+0xcc0] ;  /* 0x000cc00001137983 */ /* 0x001ea20000300800 */
[----:B------:R-:W2:Y:S02]  /*47440*/  LDL.LU R20, [R1+0xcd4] ;  /* 0x000cd40001147983 */ /* 0x000ea40000300800 */
[----:B------:R-:W2:Y:S02]  /*47450*/  LDL.LU R21, [R1+0xcd0] ;  /* 0x000cd00001157983 */ /* 0x000ea40000300800 */
[----:B------:R-:W2:Y:S01]  /*47460*/  LDL.LU R23, [R1+0x189c] ;  /* 0x00189c0001177983 */ /* 0x000ea20000300800 */
[----:B------:R0:W-:Y:S04]  /*47470*/  STL [R1+0x84], R22 ;  /* 0x0000841601007387 */ /* 0x0001e80000100800 */
[----:B0-----:R-:W3:Y:S01]  /*47480*/  LDL.LU R22, [R1+0xce4] ;  /* 0x000ce40001167983 */ /* 0x001ee20000300800 */
[----:B--2---:R-:W-:-:S03]  /*47490*/  F2FP.PACK_AB R23, R13, R23 ;  /* 0x000000170d17723e */ /* 0x004fc600000000ff */
[----:B------:R-:W2:Y:S02]  /*474a0*/  LDL.LU R13, [R1+0x1898] ;  /* 0x00189800010d7983 */ /* 0x000ea40000300800 */
[----:B------:R0:W-:Y:S02]  /*474b0*/  STL [R1+0x80], R23 ;  /* 0x0000801701007387 */ /* 0x0001e40000100800 */
[----:B0-----:R-:W3:Y:S01]  /*474c0*/  LDL.LU R23, [R1+0xfb4] ;  /* 0x000fb40001177983 */ /* 0x001ee20000300800 */
[----:B--2---:R-:W-:-:S03]  /*474d0*/  F2FP.PACK_AB R13, R12, R13 ;  /* 0x0000000d0c0d723e */ /* 0x004fc600000000ff */
[----:B------:R-:W2:Y:S02]  /*474e0*/  LDL.LU R12, [R1+0x1894] ;  /* 0x00189400010c7983 */ /* 0x000ea40000300800 */
        /* <DEDUP_REMOVED lines=27> */
[----:B------:R-:W3:Y:S03]  /*476a0*/  LDL.LU R12, [R1+0x185c] ;  /* 0x00185c00010c7983 */ /* 0x000ee60000300800 */
[----:B------:R0:W-:Y:S02]  /*476b0*/  STL [R1+0x60], R13 ;  /* 0x0000600d01007387 */ /* 0x0001e40000100800 */
[----:B0-----:R-:W2:Y:S01]  /*476c0*/  LDL.LU R13, [R1+0x1858] ;  /* 0x00185800010d7983 */ /* 0x001ea20000300800 */
[----:B----4-:R-:W-:-:S02]  /*476d0*/  F2FP.PACK_AB R3, R8, R3 ;  /* 0x000000030803723e */ /* 0x010fc400000000ff */
[----:B---3--:R-:W-:Y:S02]  /*476e0*/  F2FP.PACK_AB R9, R12, R9 ;  /* 0x000000090c09723e */ /* 0x008fe400000000ff */
[----:B------:R-:W3:Y:S03]  /*476f0*/  LDL.LU R12, [R1+0x1854] ;  /* 0x00185400010c7983 */ /* 0x000ee60000300800 */
[----:B------:R0:W-:Y:S02]  /*47700*/  STL [R1+0x5c], R9 ;  /* 0x00005c0901007387 */ /* 0x0001e40000100800 */
[----:B0-----:R-:W4:Y:S01]  /*47710*/  LDL.LU R9, [R1+0x1850] ;  /* 0x0018500001097983 */ /* 0x001f220000300800 */
[----:B------:R-:W4:Y:S02]  /*47720*/  LDL.LU R8, [R1+0x184c] ;  /* 0x00184c0001087983 */ /* 0x000f240000300800 */
[----:B------:R0:W-:Y:S01]  /*47730*/  STL [R1+0x58], R3 ;  /* 0x0000580301007387 */ /* 0x0001e20000100800 */
[----:B------:R-:W-:-:S02]  /*47740*/  F2FP.PACK_AB R16, R16, R17 ;  /* 0x000000111010723e */ /* 0x000fc400000000ff */
[----:B------:R-:W-:Y:S01]  /*47750*/  F2FP.PACK_AB R0, R0, R2 ;  /* 0x000000020000723e */ /* 0x000fe200000000ff */
[----:B------:R-:W-:Y:S01]  /*47760*/  F2FP.PACK_AB R2, R24, R25 ;  /* 0x000000191802723e */ /* 0x000fe200000000ff */
[----:B0-----:R-:W-:Y:S02]  /*47770*/  F2FP.PACK_AB R3, R28, R29 ;  /* 0x0000001d1c03723e */ /* 0x001fe400000000ff */
[----:B------:R-:W-:-:S03]  /*47780*/  F2FP.PACK_AB R15, R6, R15 ;  /* 0x0000000f060f723e */ /* 0x000fc600000000ff */
[----:B------:R0:W-:Y:S01]  /*47790*/  STL [R1+0x54], R3 ;  /* 0x0000540301007387 */ /* 0x0001e20000100800 */
[----:B------:R-:W-:Y:S02]  /*477a0*/  STL [R1+0x50], R16 ;  /* 0x0000501001007387 */ /* 0x000fe40000100800 */
[----:B------:R1:W-:Y:S01]  /*477b0*/  STL [R1+0x4c], R0 ;  /* 0x00004c0001007387 */ /* 0x0003e20000100800 */
[----:B------:R-:W-:Y:S02]  /*477c0*/  F2FP.PACK_AB R14, R7, R14 ;  /* 0x0000000e070e723e */ /* 0x000fe400000000ff */
[----:B--2---:R-:W-:Y:S02]  /*477d0*/  F2FP.PACK_AB R13, R10, R13 ;  /* 0x0000000d0a0d723e */ /* 0x004fe400000000ff */
[----:B0-----:R-:W-:Y:S02]  /*477e0*/  F2FP.PACK_AB R3, R5, R4 ;  /* 0x000000040503723e */ /* 0x001fe400000000ff */
[----:B-1----:R-:W-:-:S03]  /*477f0*/  F2FP.PACK_AB R0, R26, R27 ;  /* 0x0000001b1a00723e */ /* 0x002fc600000000ff */
[----:B------:R-:W-:Y:S01]  /*47800*/  STL [R1+0x48], R3 ;  /* 0x0000480301007387 */ /* 0x000fe20000100800 */
[----:B------:R-:W-:Y:S02]  /*47810*/  STL [R1+0x44], R2 ;  /* 0x0000440201007387 */ /* 0x000fe40000100800 */
[----:B------:R-:W-:Y:S02]  /*47820*/  STL [R1+0x17a0], R15 ;  /* 0x0017a00f01007387 */ /* 0x000fe40000100800 */
[----:B------:R-:W-:Y:S01]  /*47830*/  STL [R1+0x40], R0 ;  /* 0x0000400001007387 */ /* 0x000fe20000100800 */
[----:B------:R-:W-:Y:S01]  /*47840*/  F2FP.PACK_AB R10, R20, R21 ;  /* 0x00000015140a723e */ /* 0x000fe200000000ff */
[----:B------:R-:W-:Y:S01]  /*47850*/  STL [R1+0x17a4], R14 ;  /* 0x0017a40e01007387 */ /* 0x000fe20000100800 */
[----:B------:R-:W-:Y:S01]  /*47860*/  STL [R1+0x17a8], R13 ;  /* 0x0017a80d01007387 */ /* 0x000fe20000100800 */
[----:B---3--:R-:W-:Y:S01]  /*47870*/  F2FP.PACK_AB R12, R11, R12 ;  /* 0x0000000c0b0c723e */ /* 0x008fe200000000ff */
[----:B------:R-:W-:-:S04]  /*47880*/  F2FP.PACK_AB R11, R18, R19 ;  /* 0x00000013120b723e */ /* 0x000fc800000000ff */
[----:B------:R-:W-:Y:S01]  /*47890*/  STL [R1+0x17ac], R12 ;  /* 0x0017ac0c01007387 */ /* 0x000fe20000100800 */
[----:B------:R-:W-:Y:S02]  /*478a0*/  STL [R1+0x17b0], R11 ;  /* 0x0017b00b01007387 */ /* 0x000fe40000100800 */
[----:B------:R-:W-:Y:S01]  /*478b0*/  STL [R1+0x17b4], R10 ;  /* 0x0017b40a01007387 */ /* 0x000fe20000100800 */
[----:B----4-:R-:W-:-:S05]  /*478c0*/  F2FP.PACK_AB R9, R22, R9 ;  /* 0x000000091609723e */ /* 0x010fca00000000ff */
[----:B------:R-:W-:Y:S01]  /*478d0*/  STL [R1+0x17b8], R9 ;  /* 0x0017b80901007387 */ /* 0x000fe20000100800 */
[----:B------:R-:W2:Y:S02]  /*478e0*/  LDL.LU R7, [R1+0xfc8] ;  /* 0x000fc80001077983 */ /* 0x000ea40000300800 */
[----:B------:R-:W3:Y:S02]  /*478f0*/  LDL.LU R6, [R1+0xfd8] ;  /* 0x000fd80001067983 */ /* 0x000ee40000300800 */
[----:B---3--:R0:W-:Y:S04]  /*47900*/  STL [R1+0x1848], R6 ;  /* 0x0018480601007387 */ /* 0x0081e80000100800 */
[----:B0-----:R-:W2:Y:S01]  /*47910*/  LDL.LU R6, [R1+0xfcc] ;  /* 0x000fcc0001067983 */ /* 0x001ea20000300800 */
[----:B------:R-:W3:Y:S03]  /*47920*/  LDL.LU R5, [R1+0xfe8] ;  /* 0x000fe80001057983 */ /* 0x000ee60000300800 */
[----:B---3--:R0:W-:Y:S04]  /*47930*/  STL [R1+0x1844], R5 ;  /* 0x0018440501007387 */ /* 0x0081e80000100800 */
[----:B0-----:R-:W3:Y:S01]  /*47940*/  LDL.LU R5, [R1+0xfdc] ;  /* 0x000fdc0001057983 */ /* 0x001ee20000300800 */
[----:B------:R-:W4:Y:S03]  /*47950*/  LDL.LU R4, [R1+0xff8] ;  /* 0x000ff80001047983 */ /* 0x000f260000300800 */
[----:B----4-:R0:W-:Y:S04]  /*47960*/  STL [R1+0x1840], R4 ;  /* 0x0018400401007387 */ /* 0x0101e80000100800 */
[----:B0-----:R-:W4:Y:S01]  /*47970*/  LDL.LU R4, [R1+0xfec] ;  /* 0x000fec0001047983 */ /* 0x001f220000300800 */
[----:B------:R-:W2:Y:S03]  /*47980*/  LDL.LU R19, [R1+0xfc0] ;  /* 0x000fc00001137983 */ /* 0x000ea60000300800 */
[----:B--2---:R0:W-:Y:S04]  /*47990*/  STL [R1+0x183c], R19 ;  /* 0x00183c1301007387 */ /* 0x0041e80000100800 */
[----:B0-----:R-:W2:Y:S01]  /*479a0*/  LDL.LU R19, [R1+0xffc] ;  /* 0x000ffc0001137983 */ /* 0x001ea20000300800 */
[----:B------:R-:W2:Y:S01]  /*479b0*/  LDL.LU R17, [R1+0xfd4] ;  /* 0x000fd40001117983 */ /* 0x000ea20000300800 */
[----:B------:R-:W-:-:S02]  /*479c0*/  F2FP.PACK_AB R8, R23, R8 ;  /* 0x000000081708723e */ /* 0x000fc400000000ff */
[----:B--2---:R0:W-:Y:S04]  /*479d0*/  STL [R1+0x1838], R17 ;  /* 0x0018381101007387 */ /* 0x0041e80000100800 */
[----:B0-----:R-:W2:Y:S01]  /*479e0*/  LDL.LU R17, [R1+0xfc4] ;  /* 0x000fc40001117983 */ /* 0x001ea20000300800 */
[----:B------:R-:W2:Y:S02]  /*479f0*/  LDL.LU R18, [R1+0xfd0] ;  /* 0x000fd00001127983 */ /* 0x000ea40000300800 */
[----:B------:R-:W2:Y:S02]  /*47a00*/  LDL.LU R16, [R1+0xfe4] ;  /* 0x000fe40001107983 */ /* 0x000ea40000300800 */
[----:B------:R-:W2:Y:S02]  /*47a10*/  LDL.LU R23, [R1+0x1008] ;  /* 0x0010080001177983 */ /* 0x000ea40000300800 */
[----:B--2---:R0:W-:Y:S04]  /*47a20*/  STL [R1+0x182c], R23 ;  /* 0x00182c1701007387 */ /* 0x0041e80000100800 */
[----:B0-----:R-:W2:Y:S01]  /*47a30*/  LDL.LU R23, [R1+0xff4] ;  /* 0x000ff40001177983 */ /* 0x001ea20000300800 */
[----:B------:R-:W2:Y:S03]  /*47a40*/  LDL.LU R22, [R1+0x1018] ;  /* 0x0010180001167983 */ /* 0x000ea60000300800 */
        /* <DEDUP_REMOVED lines=20> */
[----:B------:R0:W-:Y:S03]  /*47b90*/  STL [R1+0x17bc], R8 ;  /* 0x0017bc0801007387 */ /* 0x0001e60000100800 */
        /* <DEDUP_REMOVED lines=40> */
[----:B------:R-:W-:-:S03]  /*47e20*/  F2FP.PACK_AB R7, R6, R7 ;  /* 0x000000070607723e */ /* 0x000fc600000000ff */
[----:B--2---:R0:W-:Y:S04]  /*47e30*/  STL [R1+0x1808], R9 ;  /* 0x0018080901007387 */ /* 0x0041e80000100800 */
        /* <DEDUP_REMOVED lines=12> */
[----:B------:R-:W3:Y:S02]  /*47f00*/  LDL.LU R6, [R1+0x1848] ;  /* 0x0018480001067983 */ /* 0x000ee40000300800 */
[----:B---3--:R-:W-:-:S02]  /*47f10*/  F2FP.PACK_AB R6, R5, R6 ;  /* 0x000000060506723e */ /* 0x008fc400000000ff */
[----:B------:R-:W4:Y:S02]  /*47f20*/  LDL.LU R5, [R1+0x1844] ;  /* 0x0018440001057983 */ /* 0x000f240000300800 */
[----:B----4-:R-:W-:Y:S02]  /*47f30*/  F2FP.PACK_AB R5, R4, R5 ;  /* 0x000000050405723e */ /* 0x010fe400000000ff */
[----:B------:R-:W3:Y:S02]  /*47f40*/  LDL.LU R4, [R1+0x1840] ;  /* 0x0018400001047983 */ /* 0x000ee40000300800 */
[----:B---3--:R-:W-:Y:S02]  /*47f50*/  F2FP.PACK_AB R4, R19, R4 ;  /* 0x000000041304723e */ /* 0x008fe400000000ff */
[----:B------:R-:W3:Y:S02]  /*47f60*/  LDL.LU R19, [R1+0x183c] ;  /* 0x00183c0001137983 */ /* 0x000ee40000300800 */
[----:B---3--:R-:W-:-:S02]  /*47f70*/  F2FP.PACK_AB R19, R17, R19 ;  /* 0x000000131113723e */ /* 0x008fc400000000ff */
[----:B------:R-:W3:Y:S02]  /*47f80*/  LDL.LU R17, [R1+0x1838] ;  /* 0x0018380001117983 */ /* 0x000ee40000300800 */
[----:B---3--:R-:W-:Y:S02]  /*47f90*/  F2FP.PACK_AB R18, R17, R18 ;  /* 0x000000121112723e */ /* 0x008fe400000000ff */
        /* <DEDUP_REMOVED lines=20> */
[----:B------:R-:W2:Y:S02]  /*480e0*/  LDL.LU R8, [R1+0x180c] ;  /* 0x00180c0001087983 */ /* 0x000ea40000300800 */
        /* <DEDUP_REMOVED lines=14> */
[----:B------:R0:W-:Y:S02]  /*481d0*/  STL [R1], R8 ;  /* 0x0000000801007387 */ /* 0x0001e40000100800 */
        /* <DEDUP_REMOVED lines=23> */
[----:B------:R0:W-:Y:S01]  /*48350*/  STL [R1+0x28], R8 ;  /* 0x0000280801007387 */ /* 0x0001e20000100800 */
[----:B------:R-:W-:-:S02]  /*48360*/  F2FP.PACK_AB R12, R11, R12 ;  /* 0x0000000c0b0c723e */ /* 0x000fc400000000ff */
[----:B------:R-:W-:Y:S02]  /*48370*/  F2FP.PACK_AB R14, R13, R14 ;  /* 0x0000000e0d0e723e */ /* 0x000fe400000000ff */
[----:B------:R-:W-:Y:S01]  /*48380*/  F2FP.PACK_AB R29, R15, R29 ;  /* 0x0000001d0f1d723e */ /* 0x000fe200000000ff */
[----:B0-----:R0:W5:Y:S01]  /*48390*/  LDL.LU R8, [R1+0x17bc] ;  /* 0x0017bc0001087983 */ /* 0x0011620000300800 */
[----:B------:R-:W-:Y:S02]  /*483a0*/  F2FP.PACK_AB R3, R28, R3 ;  /* 0x000000031c03723e */ /* 0x000fe400000000ff */
[----:B------:R-:W-:Y:S02]  /*483b0*/  F2FP.PACK_AB R0, R0, R2 ;  /* 0x000000020000723e */ /* 0x000fe400000000ff */
[----:B--2---:R-:W-:Y:S02]  /*483c0*/  F2FP.PACK_AB R10, R9, R10 ;  /* 0x0000000a090a723e */ /* 0x004fe400000000ff */
[----:B------:R0:W5:Y:S03]  /*483d0*/  LDL.LU R9, [R1+0x17b8] ;  /* 0x0017b80001097983 */ /* 0x0001660000300800 */
[----:B------:R1:W-:Y:S02]  /*483e0*/  STL [R1+0x24], R10 ;  /* 0x0000240a01007387 */ /* 0x0003e40000100800 */
[----:B-1----:R0:W5:Y:S01]  /*483f0*/  LDL.LU R10, [R1+0x17b4] ;  /* 0x0017b400010a7983 */ /* 0x0021620000300800 */
[----:B------:R0:W5:Y:S02]  /*48400*/  LDL.LU R11, [R1+0x17b0] ;  /* 0x0017b000010b7983 */ /* 0x0001640000300800 */
        /* <DEDUP_REMOVED lines=11> */
[----:B------:R0:W-:Y:S02]  /*484c0*/  STL [R1+0x30], R0 ;  /* 0x0000300001007387 */ /* 0x0001e40000100800 */
.L_x_0:
[----:B------:R-:W2:Y:S04]  /*484d0*/  LDL.LU R2, [R1+0x8] ;  /* 0x0000080001027983 */ /* 0x000ea80000300800 */
[----:B0-----:R-:W3:Y:S04]  /*484e0*/  LDL.LU R0, [R1+0xc] ;  /* 0x00000c0001007983 */ /* 0x001ee80000300800 */
[----:B------:R-:W-:Y:S04]  /*484f0*/  STL [R1+0x1e58], R23 ;  /* 0x001e581701007387 */ /* 0x000fe80000100800 */
[----:B-----5:R-:W-:Y:S04]  /*48500*/  STL [R1+0x1e54], R28 ;  /* 0x001e541c01007387 */ /* 0x020fe80000100800 */
[----:B------:R-:W-:Y:S04]  /*48510*/  STL [R1+0x1e50], R29 ;  /* 0x001e501d01007387 */ /* 0x000fe80000100800 */
[----:B------:R-:W-:Y:S04]  /*48520*/  STL.64 [R1+0x1e48], R18 ;  /* 0x001e481201007387 */ /* 0x000fe80000100a00 */
[----:B------:R-:W-:Y:S04]  /*48530*/  STL.64 [R1+0x1e40], R16 ;  /* 0x001e401001007387 */ /* 0x000fe80000100a00 */
[----:B------:R-:W-:Y:S04]  /*48540*/  STL.64 [R1+0x1e38], R6 ;  /* 0x001e380601007387 */ /* 0x000fe80000100a00 */
[----:B------:R0:W-:Y:S04]  /*48550*/  STL.64 [R1+0x1e30], R4 ;  /* 0x001e300401007387 */ /* 0x0001e80000100a00 */
        /* <DEDUP_REMOVED lines=8> */
[----:B------:R-:W-:Y:S04]  /*485e0*/  STL.64 [R1+0x1e28], R10 ;  /* 0x001e280a01007387 */ /* 0x000fe80000100a00 */
[----:B------:R0:W-:Y:S04]  /*485f0*/  STL.64 [R1+0x1e20], R8 ;  /* 0x001e200801007387 */ /* 0x0001e80000100a00 */
[----:B0-----:R-:W4:Y:S04]  /*48600*/  LDL.LU R8, [R1+0x10] ;  /* 0x0000100001087983 */ /* 0x001f280000300800 */
[----:B------:R-:W4:Y:S04]  /*48610*/  LDL.LU R9, [R1+0x14] ;  /* 0x0000140001097983 */ /* 0x000f280000300800 */
[----:B------:R-:W4:Y:S04]  /*48620*/  LDL.LU R10, [R1+0x18] ;  /* 0x00001800010a7983 */ /* 0x000f280000300800 */
[----:B------:R-:W4:Y:S04]  /*48630*/  LDL.LU R11, [R1+0x1c] ;  /* 0x00001c00010b7983 */ /* 0x000f280000300800 */
[----:B------:R-:W-:Y:S04]  /*48640*/  STL.64 [R1+0x1e18], R14 ;  /* 0x001e180e01007387 */ /* 0x000fe80000100a00 */
[----:B------:R0:W-:Y:S04]  /*48650*/  STL.64 [R1+0x1e10], R12 ;  /* 0x001e100c01007387 */ /* 0x0001e80000100a00 */
[----:B0-----:R-:W4:Y:S04]  /*48660*/  LDL.LU R12, [R1] ;  /* 0x00000000010c7983 */ /* 0x001f280000300800 */
[----:B------:R-:W4:Y:S04]  /*48670*/  LDL.LU R13, [R1+0x4] ;  /* 0x00000400010d7983 */ /* 0x000f280000300800 */
[----:B------:R-:W0:Y:S02]  /*48680*/  S2R R29, SR_TID.X ;  /* 0x00000000001d7919 */ /* 0x000e240000002100 */
[----:B0-----:R-:W-:-:S02]  /*48690*/  IMAD.SHL.U32 R23, R29, 0x20, RZ ;  /* 0x000000201d177824 */ /* 0x001fc400078e00ff */
[----:B------:R-:W-:-:S03]  /*486a0*/  IMAD.SHL.U32 R28, R29, 0x4, RZ ;  /* 0x000000041d1c7824 */ /* 0x000fc600078e00ff */
[----:B------:R-:W-:Y:S01]  /*486b0*/  LOP3.LUT R23, R23, 0x60, RZ, 0xc0, !PT ;  /* 0x0000006017177812 */ /* 0x000fe200078ec0ff */
[----:B--2---:R-:W-:Y:S02]  /*486c0*/  IMAD.MOV.U32 R14, RZ, RZ, R2 ;  /* 0x000000ffff0e7224 */ /* 0x004fe400078e0002 */
[----:B------:R-:W-:Y:S02]  /*486d0*/  IMAD.SHL.U32 R2, R29, 0x400, RZ ;  /* 0x000004001d027824 */ /* 0x000fe400078e00ff */
[----:B---3--:R-:W-:Y:S01]  /*486e0*/  IMAD.MOV.U32 R15, RZ, RZ, R0 ;  /* 0x000000ffff0f7224 */ /* 0x008fe200078e0000 */
[----:B------:R-:W-:Y:S01]  /*486f0*/  IADD3 R0, R3, 0x1, RZ ;  /* 0x0000000103007810 */ /* 0x000fe20007ffe0ff */
[----:B------:R-:W-:Y:S01]  /*48700*/  IMAD.SHL.U32 R29, R29, 0x1000, RZ ;  /* 0x000010001d1d7824 */ /* 0x000fe200078e00ff */
[----:B------:R-:W-:Y:S01]  /*48710*/  LOP3.LUT R2, R2, 0x6000, RZ, 0xc0, !PT ;  /* 0x0000600002027812 */ /* 0x000fe200078ec0ff */
[----:B------:R-:W-:Y:S01]  /*48720*/  BAR.SYNC.DEFER_BLOCKING 0x0 ;  /* 0x0000000000007b1d */ /* 0x000fe20000010000 */
[----:B------:R-:W-:-:S02]  /*48730*/  ISETP.GE.AND P5, PT, R0, c[0x0][0x17c], PT ;  /* 0x00005f0000007a0c */ /* 0x000fc40003fa6270 */
[----:B------:R-:W-:Y:S02]  /*48740*/  IADD3 R0, R3, 0x2, RZ ;  /* 0x0000000203007810 */ /* 0x000fe40007ffe0ff */
[----:B------:R-:W-:Y:S02]  /*48750*/  LOP3.LUT R29, R29, 0x6000, RZ, 0xc0, !PT ;  /* 0x000060001d1d7812 */ /* 0x000fe400078ec0ff */
[----:B------:R-:W-:Y:S02]  /*48760*/  ISETP.GE.AND P4, PT, R0, c[0x0][0x17c], PT ;  /* 0x00005f0000007a0c */ /* 0x000fe40003f86270 */
[----:B------:R-:W0:Y:S02]  /*48770*/  S2R R0, SR_TID.X ;  /* 0x0000000000007919 */ /* 0x000e240000002100 */
[----:B0-----:R-:W-:-:S05]  /*48780*/  LOP3.LUT R0, R0, 0x60, RZ, 0xc0, !PT ;  /* 0x0000006000007812 */ /* 0x001fca00078ec0ff */
[----:B------:R-:W-:Y:S01]  /*48790*/  IMAD R0, R0, 0x40, R2 ;  /* 0x0000004000007824 */ /* 0x000fe200078e0202 */
[----:B------:R-:W-:Y:S02]  /*487a0*/  LOP3.LUT R2, R23, 0x70, R28, 0x78, !PT ;  /* 0x0000007017027812 */ /* 0x000fe400078e781c */
[C---:B------:R-:W-:Y:S02]  /*487b0*/  IADD3 R23, R3.reuse, 0x3, RZ ;  /* 0x0000000303177810 */ /* 0x040fe40007ffe0ff */
[----:B------:R-:W-:Y:S01]  /*487c0*/  IADD3 R28, R3, 0x4, RZ ;  /* 0x00000004031c7810 */ /* 0x000fe20007ffe0ff */
[----:B------:R-:W-:Y:S01]  /*487d0*/  IMAD.IADD R2, R0, 0x1, R2 ;  /* 0x0000000100027824 */ /* 0x000fe200078e0202 */
[----:B------:R-:W-:Y:S01]  /*487e0*/  ISETP.GE.AND P0, PT, R23, c[0x0][0x17c], PT ;  /* 0x00005f0017007a0c */ /* 0x000fe20003f06270 */
[----:B------:R-:W0:Y:S01]  /*487f0*/  S2R R0, SR_TID.X ;  /* 0x0000000000007919 */ /* 0x000e220000002100 */
[----:B------:R-:W-:-:S03]  /*48800*/  ISETP.GE.AND P6, PT, R28, c[0x0][0x17c], PT ;  /* 0x00005f001c007a0c */ /* 0x000fc60003fc6270 */
[----:B------:R-:W2:Y:S04]  /*48810*/  LDL.LU R23, [R1+0x1e58] ;  /* 0x001e580001177983 */ /* 0x000ea80000300800 */
[----:B------:R-:W3:Y:S04]  /*48820*/  LDL.LU R28, [R1+0x1e54] ;  /* 0x001e5400011c7983 */ /* 0x000ee80000300800 */
[----:B----4-:R-:W-:Y:S04]  /*48830*/  STS.128 [R2+0x80], R4 ;  /* 0x0000800402007388 */ /* 0x010fe80000000c00 */
[----:B------:R4:W-:Y:S01]  /*48840*/  STS.128 [R2], R16 ;  /* 0x0000001002007388 */ /* 0x0009e20000000c00 */
[----:B0-----:R-:W-:-:S05]  /*48850*/  LOP3.LUT R0, R0, 0x7f, RZ, 0xc0, !PT ;  /* 0x0000007f00007812 */ /* 0x001fca00078ec0ff */
[----:B------:R-:W-:Y:S02]  /*48860*/  IMAD R0, R0, 0x10, R29 ;  /* 0x0000001000007824 */ /* 0x000fe400078e021d */
[----:B------:R-:W3:Y:S04]  /*48870*/  LDL.LU R29, [R1+0x1e50] ;  /* 0x001e5000011d7983 */ /* 0x000ee80000300800 */
[----:B----4-:R-:W4:Y:S04]  /*48880*/  LDL.LU.64 R18, [R1+0x1e48] ;  /* 0x001e480001127983 */ /* 0x010f280000300a00 */
[----:B------:R-:W4:Y:S04]  /*48890*/  LDL.LU.64 R16, [R1+0x1e40] ;  /* 0x001e400001107983 */ /* 0x000f280000300a00 */
[----:B------:R-:W3:Y:S04]  /*488a0*/  LDL.LU.64 R6, [R1+0x1e38] ;  /* 0x001e380001067983 */ /* 0x000ee80000300a00 */
[----:B------:R-:W3:Y:S04]  /*488b0*/  LDL.LU.64 R4, [R1+0x1e30] ;  /* 0x001e300001047983 */ /* 0x000ee80000300a00 */
[----:B------:R0:W-:Y:S04]  /*488c0*/  STS.128 [R2+0x100], R8 ;  /* 0x0001000802007388 */ /* 0x0001e80000000c00 */
[----:B0-----:R-:W3:Y:S04]  /*488d0*/  LDL.LU.64 R10, [R1+0x1e28] ;  /* 0x001e2800010a7983 */ /* 0x001ee80000300a00 */
[----:B------:R-:W3:Y:S04]  /*488e0*/  LDL.LU.64 R8, [R1+0x1e20] ;  /* 0x001e200001087983 */ /* 0x000ee80000300a00 */
[----:B------:R0:W-:Y:S04]  /*488f0*/  STS.128 [R2+0x180], R12 ;  /* 0x0001800c02007388 */ /* 0x0001e80000000c00 */
[----:B0-----:R-:W3:Y:S04]  /*48900*/  LDL.LU.64 R14, [R1+0x1e18] ;  /* 0x001e1800010e7983 */ /* 0x001ee80000300a00 */
[----:B------:R-:W3:Y:S04]  /*48910*/  LDL.LU.64 R12, [R1+0x1e10] ;  /* 0x001e1000010c7983 */ /* 0x000ee80000300a00 */
[----:B------:R0:W-:Y:S04]  /*48920*/  STS.128 [R2+0x200], R24 ;  /* 0x0002001802007388 */ /* 0x0001e80000000c00 */
[----:B------:R1:W-:Y:S04]  /*48930*/  STL [R1+0x17fc], R25 ;  /* 0x0017fc1901007387 */ /* 0x0003e80000100800 */
[----:B0-----:R-:W3:Y:S04]  /*48940*/  LDL.LU R24, [R1+0x90] ;  /* 0x0000900001187983 */ /* 0x001ee80000300800 */
[----:B-1----:R-:W3:Y:S04]  /*48950*/  LDL.LU R25, [R1+0x94] ;  /* 0x0000940001197983 */ /* 0x002ee80000300800 */
[----:B------:R-:W3:Y:S04]  /*48960*/  LDL.LU R26, [R1+0x98] ;  /* 0x00009800011a7983 */ /* 0x000ee80000300800 */
[----:B------:R-:W3:Y:S04]  /*48970*/  LDL.LU R27, [R1+0x9c] ;  /* 0x00009c00011b7983 */ /* 0x000ee80000300800 */
[----:B------:R-:W-:Y:S04]  /*48980*/  STL.64 [R1+0x1d38], R20 ;  /* 0x001d381401007387 */ /* 0x000fe80000100a00 */
[----:B--2---:R0:W-:Y:S04]  /*48990*/  STS.128 [R2+0x280], R20 ;  /* 0x0002801402007388 */ /* 0x0041e80000000c00 */
[----:B0-----:R-:W2:Y:S04]  /*489a0*/  LDL.LU R20, [R1+0x80] ;  /* 0x0000800001147983 */ /* 0x001ea80000300800 */
[----:B------:R-:W2:Y:S04]  /*489b0*/  LDL.LU R21, [R1+0x84] ;  /* 0x0000840001157983 */ /* 0x000ea80000300800 */
[----:B------:R-:W2:Y:S04]  /*489c0*/  LDL.LU R22, [R1+0x88] ;  /* 0x0000880001167983 */ /* 0x000ea80000300800 */
[----:B------:R-:W2:Y:S04]  /*489d0*/  LDL.LU R23, [R1+0x8c] ;  /* 0x00008c0001177983 */ /* 0x000ea80000300800 */
[----:B----4-:R0:W-:Y:S04]  /*489e0*/  STS.128 [R2+0x300], R16 ;  /* 0x0003001002007388 */ /* 0x0101e80000000c00 */
[----:B---3--:R1:W-:Y:S04]  /*489f0*/  STS.128 [R2+0x380], R4 ;  /* 0x0003800402007388 */ /* 0x0083e80000000c00 */
[----:B0-----:R-:W3:Y:S04]  /*48a00*/  LDL.LU R16, [R1+0x70] ;  /* 0x0000700001107983 */ /* 0x001ee80000300800 */
[----:B------:R-:W3:Y:S04]  /*48a10*/  LDL.LU R17, [R1+0x74] ;  /* 0x0000740001117983 */ /* 0x000ee80000300800 */
[----:B------:R-:W3:Y:S04]  /*48a20*/  LDL.LU R18, [R1+0x78] ;  /* 0x0000780001127983 */ /* 0x000ee80000300800 */
[----:B------:R-:W3:Y:S04]  /*48a30*/  LDL.LU R19, [R1+0x7c] ;  /* 0x00007c0001137983 */ /* 0x000ee80000300800 */
[----:B-1----:R-:W4:Y:S04]  /*48a40*/  LDL.LU R4, [R1+0x60] ;  /* 0x0000600001047983 */ /* 0x002f280000300800 */
[----:B------:R-:W4:Y:S04]  /*48a50*/  LDL.LU R5, [R1+0x64] ;  /* 0x0000640001057983 */ /* 0x000f280000300800 */
[----:B------:R-:W4:Y:S04]  /*48a60*/  LDL.LU R6, [R1+0x68] ;  /* 0x0000680001067983 */ /* 0x000f280000300800 */
[----:B------:R-:W4:Y:S04]  /*48a70*/  LDL.LU R7, [R1+0x6c] ;  /* 0x00006c0001077983 */ /* 0x000f280000300800 */
[----:B------:R0:W-:Y:S04]  /*48a80*/  STS.128 [R2+0x400], R8 ;  /* 0x0004000802007388 */ /* 0x0001e80000000c00 */
[----:B------:R1:W-:Y:S04]  /*48a90*/  STS.128 [R2+0x480], R12 ;  /* 0x0004800c02007388 */ /* 0x0003e80000000c00 */
[----:B0-----:R-:W4:Y:S04]  /*48aa0*/  LDL.LU R8, [R1+0x50] ;  /* 0x0000500001087983 */ /* 0x001f280000300800 */
[----:B------:R-:W4:Y:S04]  /*48ab0*/  LDL.LU R9, [R1+0x54] ;  /* 0x0000540001097983 */ /* 0x000f280000300800 */
[----:B------:R-:W4:Y:S04]  /*48ac0*/  LDL.LU R10, [R1+0x58] ;  /* 0x00005800010a7983 */ /* 0x000f280000300800 */
[----:B------:R-:W4:Y:S04]  /*48ad0*/  LDL.LU R11, [R1+0x5c] ;  /* 0x00005c00010b7983 */ /* 0x000f280000300800 */
[----:B-1----:R-:W4:Y:S04]  /*48ae0*/  LDL.LU R12, [R1+0x40] ;  /* 0x00004000010c7983 */ /* 0x002f280000300800 */
[----:B------:R-:W4:Y:S04]  /*48af0*/  LDL.LU R13, [R1+0x44] ;  /* 0x00004400010d7983 */ /* 0x000f280000300800 */
[----:B------:R-:W4:Y:S04]  /*48b00*/  LDL.LU R14, [R1+0x48] ;  /* 0x00004800010e7983 */ /* 0x000f280000300800 */
[----:B------:R-:W4:Y:S04]  /*48b10*/  LDL.LU R15, [R1+0x4c] ;  /* 0x00004c00010f7983 */ /* 0x000f280000300800 */
[----:B------:R-:W-:Y:S04]  /*48b20*/  STS.128 [R2+0x780], R24 ;  /* 0x0007801802007388 */ /* 0x000fe80000000c00 */
[----:B--2---:R-:W-:Y:S04]  /*48b30*/  STS.128 [R2+0x700], R20 ;  /* 0x0007001402007388 */ /* 0x004fe80000000c00 */
[----:B---3--:R-:W-:Y:S04]  /*48b40*/  STS.128 [R2+0x680], R16 ;  /* 0x0006801002007388 */ /* 0x008fe80000000c00 */
[----:B----4-:R-:W-:Y:S04]  /*48b50*/  STS.128 [R2+0x600], R4 ;  /* 0x0006000402007388 */ /* 0x010fe80000000c00 */
[----:B------:R-:W-:Y:S04]  /*48b60*/  STS.128 [R2+0x580], R8 ;  /* 0x0005800802007388 */ /* 0x000fe80000000c00 */
[----:B------:R-:W-:Y:S04]  /*48b70*/  STS.128 [R2+0x500], R12 ;  /* 0x0005000c02007388 */ /* 0x000fe80000000c00 */
[----:B------:R-:W-:Y:S06]  /*48b80*/  BAR.SYNC.DEFER_BLOCKING 0x0 ;  /* 0x0000000000007b1d */ /* 0x000fec0000010000 */
[----:B------:R-:W0:Y:S04]  /*48b90*/  LDS.128 R4, [R0] ;  /* 0x0000000000047984 */ /* 0x000e280000000c00 */
[----:B------:R-:W1:Y:S04]  /*48ba0*/  LDS.128 R16, [R0+0x800] ;  /* 0x0008000000107984 */ /* 0x000e680000000c00 */
[----:B------:R-:W2:Y:S04]  /*48bb0*/  LDS.128 R8, [R0+0x1000] ;  /* 0x0010000000087984 */ /* 0x000ea80000000c00 */
[----:B0-----:R0:W-:Y:S04]  /*48bc0*/  STL.64 [R1+0x40], R4 ;  /* 0x0000400401007387 */ /* 0x0011e80000100a00 */
[----:B------:R3:W-:Y:S04]  /*48bd0*/  STL.64 [R1+0x48], R6 ;  /* 0x0000480601007387 */ /* 0x0007e80000100a00 */
[----:B0-----:R-:W4:Y:S04]  /*48be0*/  LDL.LU R4, [R1+0x180] ;  /* 0x0001800001047983 */ /* 0x001f280000300800 */
[----:B-1----:R-:W-:Y:S04]  /*48bf0*/  STL.64 [R1+0x200], R16 ;  /* 0x0002001001007387 */ /* 0x002fe80000100a00 */
[----:B------:R-:W-:Y:S04]  /*48c00*/  STL.64 [R1+0x208], R18 ;  /* 0x0002081201007387 */ /* 0x000fe80000100a00 */
[----:B--2---:R0:W-:Y:S04]  /*48c10*/  STL.64 [R1+0x2f0], R8 ;  /* 0x0002f00801007387 */ /* 0x0041e80000100a00 */
[----:B------:R1:W-:Y:S04]  /*48c20*/  STL.64 [R1+0x2f8], R10 ;  /* 0x0002f80a01007387 */ /* 0x0003e80000100a00 */
[----:B------:R-:W4:Y:S04]  /*48c30*/  LDL.LU R5, [R1+0x184] ;  /* 0x0001840001057983 */ /* 0x000f280000300800 */
[----:B---3--:R-:W2:Y:S04]  /*48c40*/  LDL.LU R6, [R1+0x188] ;  /* 0x0001880001067983 */ /* 0x008ea80000300800 */
[----:B------:R-:W2:Y:S04]  /*48c50*/  LDL.LU R7, [R1+0x18c] ;  /* 0x00018c0001077983 */ /* 0x000ea80000300800 */
[----:B--2---:R-:W-:Y:S04]  /*48c60*/  STL.64 [R1+0x1d48], R6 ;  /* 0x001d480601007387 */ /* 0x004fe80000100a00 */
[----:B----4-:R-:W-:Y:S04]  /*48c70*/  STL.64 [R1+0x1d40], R4 ;  /* 0x001d400401007387 */ /* 0x010fe80000100a00 */
[----:B0-----:R-:W2:Y:S04]  /*48c80*/  LDL.LU R8, [R1+0x170] ;  /* 0x0001700001087983 */ /* 0x001ea80000300800 */
[----:B------:R-:W2:Y:S04]  /*48c90*/  LDL.LU R9, [R1+0x174] ;  /* 0x0001740001097983 */ /* 0x000ea80000300800 */
[----:B-1----:R-:W3:Y:S04]  /*48ca0*/  LDL.LU R10, [R1+0x178] ;  /* 0x00017800010a7983 */ /* 0x002ee80000300800 */
[----:B------:R-:W3:Y:S04]  /*48cb0*/  LDL.LU R11, [R1+0x17c] ;  /* 0x00017c00010b7983 */ /* 0x000ee80000300800 */
[----:B---3--:R-:W-:Y:S04]  /*48cc0*/  STL.64 [R1+0x1d58], R10 ;  /* 0x001d580a01007387 */ /* 0x008fe80000100a00 */
[----:B--2---:R0:W-:Y:S04]  /*48cd0*/  STL.64 [R1+0x1d50], R8 ;  /* 0x001d500801007387 */ /* 0x0041e80000100a00 */
[----:B------:R-:W2:Y:S04]  /*48ce0*/  LDL.LU R20, [R1+0x160] ;  /* 0x0001600001147983 */ /* 0x000ea80000300800 */
[----:B------:R-:W2:Y:S04]  /*48cf0*/  LDL.LU R21, [R1+0x164] ;  /* 0x0001640001157983 */ /* 0x000ea80000300800 */
[----:B------:R-:W3:Y:S04]  /*48d00*/  LDL.LU R22, [R1+0x168] ;  /* 0x0001680001167983 */ /* 0x000ee80000300800 */
[----:B------:R-:W3:Y:S04]  /*48d10*/  LDL.LU R23, [R1+0x16c] ;  /* 0x00016c0001177983 */ /* 0x000ee80000300800 */
[----:B---3--:R-:W-:Y:S04]  /*48d20*/  STL.64 [R1+0x1d68], R22 ;  /* 0x001d681601007387 */ /* 0x008fe80000100a00 */
[----:B--2---:R1:W-:Y:S04]  /*48d30*/  STL.64 [R1+0x1d60], R20 ;  /* 0x001d601401007387 */ /* 0x0043e80000100a00 */
[----:B0-----:R-:W2:Y:S04]  /*48d40*/  LDL.LU R8, [R1+0x140] ;  /* 0x0001400001087983 */ /* 0x001ea80000300800 */
[----:B------:R-:W2:Y:S04]  /*48d50*/  LDL.LU R9, [R1+0x144] ;  /* 0x0001440001097983 */ /* 0x000ea80000300800 */
[----:B------:R-:W3:Y:S04]  /*48d60*/  LDL.LU R10, [R1+0x148] ;  /* 0x00014800010a7983 */ /* 0x000ee80000300800 */
[----:B------:R-:W3:Y:S04]  /*48d70*/  LDL.LU R11, [R1+0x14c] ;  /* 0x00014c00010b7983 */ /* 0x000ee80000300800 */
[----:B---3--:R-:W-:Y:S04]  /*48d80*/  STL.64 [R1+0x1d78], R10 ;  /* 0x001d780a01007387 */ /* 0x008fe80000100a00 */
[----:B--2---:R0:W-:Y:S04]  /*48d90*/  STL.64 [R1+0x1d70], R8 ;  /* 0x001d700801007387 */ /* 0x0041e80000100a00 */
[----:B-1----:R-:W2:Y:S04]  /*48da0*/  LDL.LU R20, [R1+0x130] ;  /* 0x0001300001147983 */ /* 0x002ea80000300800 */
[----:B------:R-:W2:Y:S04]  /*48db0*/  LDL.LU R21, [R1+0x134] ;  /* 0x0001340001157983 */ /* 0x000ea80000300800 */
[----:B------:R-:W3:Y:S04]  /*48dc0*/  LDL.LU R22, [R1+0x138] ;  /* 0x0001380001167983 */ /* 0x000ee80000300800 */
[----:B------:R-:W3:Y:S04]  /*48dd0*/  LDL.LU R23, [R1+0x13c] ;  /* 0x00013c0001177983 */ /* 0x000ee80000300800 */
[----:B---3--:R-:W-:Y:S04]  /*48de0*/  STL.64 [R1+0x1d88], R22 ;  /* 0x001d881601007387 */ /* 0x008fe80000100a00 */
[----:B--2---:R-:W-:Y:S04]  /*48df0*/  STL.64 [R1+0x1d80], R20 ;  /* 0x001d801401007387 */ /* 0x004fe80000100a00 */
[----:B0-----:R-:W2:Y:S04]  /*48e00*/  LDL.LU R8, [R1+0x120] ;  /* 0x0001200001087983 */ /* 0x001ea80000300800 */
        /* <DEDUP_REMOVED lines=44> */
[----:B------:R-:W3:Y:S01]  /*490d0*/  LDL.LU R11, [R1+0xac] ;  /* 0x0000ac00010b7983 */ /* 0x000ee20000300800 */
[----:B------:R-:W-:-:S02]  /*490e0*/  LOP3.LUT R27, R0, 0x20, RZ, 0x3c, !PT ;  /* 0x00000020001b7812 */ /* 0x000fc400078e3cff */
[----:B------:R-:W-:Y:S01]  /*490f0*/  LOP3.LUT R12, R0, 0x40, RZ, 0x3c, !PT ;  /* 0x00000040000c7812 */ /* 0x000fe200078e3cff */
[----:B---3--:R-:W-:Y:S04]  /*49100*/  STL.64 [R1+0x1e08], R10 ;  /* 0x001e080a01007387 */ /* 0x008fe80000100a00 */
[----:B--2---:R-:W-:Y:S04]  /*49110*/  STL.64 [R1+0x1e00], R8 ;  /* 0x001e000801007387 */ /* 0x004fe80000100a00 */
[----:B------:R-:W0:Y:S04]  /*49120*/  LDS.128 R8, [R0+0x1800] ;  /* 0x0018000000087984 */ /* 0x000e280000000c00 */
[----:B------:R-:W2:Y:S04]  /*49130*/  LDL.LU R20, [R1+0x110] ;  /* 0x0001100001147983 */ /* 0x000ea80000300800 */
[----:B------:R-:W2:Y:S04]  /*49140*/  LDL.LU R21, [R1+0x114] ;  /* 0x0001140001157983 */ /* 0x000ea80000300800 */
[----:B------:R-:W2:Y:S04]  /*49150*/  LDL.LU R22, [R1+0x118] ;  /* 0x0001180001167983 */ /* 0x000ea80000300800 */
[----:B------:R-:W2:Y:S04]  /*49160*/  LDL.LU R23, [R1+0x11c] ;  /* 0x00011c0001177983 */ /* 0x000ea80000300800 */
[----:B------:R-:W3:Y:S04]  /*49170*/  LDL.LU R4, [R1+0x150] ;  /* 0x0001500001047983 */ /* 0x000ee80000300800 */
[----:B------:R-:W3:Y:S04]  /*49180*/  LDL.LU R5, [R1+0x154] ;  /* 0x0001540001057983 */ /* 0x000ee80000300800 */
[----:B------:R-:W3:Y:S04]  /*49190*/  LDL.LU R6, [R1+0x158] ;  /* 0x0001580001067983 */ /* 0x000ee80000300800 */
[----:B------:R-:W3:Y:S04]  /*491a0*/  LDL.LU R7, [R1+0x15c] ;  /* 0x00015c0001077983 */ /* 0x000ee80000300800 */
[----:B------:R-:W4:Y:S04]  /*491b0*/  LDL.LU R16, [R1+0x190] ;  /* 0x0001900001107983 */ /* 0x000f280000300800 */
[----:B------:R-:W4:Y:S04]  /*491c0*/  LDL.LU R17, [R1+0x194] ;  /* 0x0001940001117983 */ /* 0x000f280000300800 */
[----:B------:R-:W4:Y:S04]  /*491d0*/  LDL.LU R18, [R1+0x198] ;  /* 0x0001980001127983 */ /* 0x000f280000300800 */
[----:B------:R-:W4:Y:S04]  /*491e0*/  LDL.LU R19, [R1+0x19c] ;  /* 0x00019c0001137983 */ /* 0x000f280000300800 */
[----:B0-----:R-:W-:Y:S04]  /*491f0*/  STL.64 [R1+0x3d0], R8 ;  /* 0x0003d00801007387 */ /* 0x001fe80000100a00 */
[----:B------:R-:W-:Y:S04]  /*49200*/  STL.64 [R1+0x3d8], R10 ;  /* 0x0003d80a01007387 */ /* 0x000fe80000100a00 */
[----:B------:R-:W0:Y:S04]  /*49210*/  LDS.128 R8, [R27] ;  /* 0x000000001b087984 */ /* 0x000e280000000c00 */
[----:B0-----:R-:W-:Y:S04]  /*49220*/  STL.64 [R1+0x70], R8 ;  /* 0x0000700801007387 */ /* 0x001fe80000100a00 */
[----:B------:R-:W-:Y:S04]  /*49230*/  STL.64 [R1+0x78], R10 ;  /* 0x0000780a01007387 */ /* 0x000fe80000100a00 */
[----:B------:R-:W0:Y:S04]  /*49240*/  LDS.128 R8, [R27+0x800] ;  /* 0x000800001b087984 */ /* 0x000e280000000c00 */
        /* <DEDUP_REMOVED lines=8> */
[----:B------:R-:W0:Y:S04]  /*492d0*/  LDS.128 R8, [R12] ;  /* 0x000000000c087984 */ /* 0x000e280000000c00 */
[----:B0-----:R-:W-:Y:S01]  /*492e0*/  STL [R1+0x84], R9 ;  /* 0x0000840901007387 */ /* 0x001fe20000100800 */
[----:B------:R-:W-:-:S03]  /*492f0*/  IMAD.MOV.U32 R24, RZ, RZ, R8 ;  /* 0x000000ffff187224 */ /* 0x000fc600078e0008 */
[----:B------:R-:W-:Y:S04]  /*49300*/  STL.64 [R1+0x88], R10 ;  /* 0x0000880a01007387 */ /* 0x000fe80000100a00 */
[----:B------:R-:W0:Y:S04]  /*49310*/  LDS.128 R8, [R12+0x800] ;  /* 0x000800000c087984 */ /* 0x000e280000000c00 */
[----:B0-----:R-:W-:Y:S04]  /*49320*/  STL.64 [R1+0x220], R8 ;  /* 0x0002200801007387 */ /* 0x001fe80000100a00 */
[----:B------:R-:W-:Y:S04]  /*49330*/  STL.64 [R1+0x228], R10 ;  /* 0x0002280a01007387 */ /* 0x000fe80000100a00 */
[----:B------:R-:W0:Y:S01]  /*49340*/  LDS.128 R8, [R12+0x1000] ;  /* 0x001000000c087984 */ /* 0x000e220000000c00 */
[----:B------:R-:W-:-:S03]  /*49350*/  LOP3.LUT R13, R0, 0x60, RZ, 0x3c, !PT ;  /* 0x00000060000d7812 */ /* 0x000fc600078e3cff */
[----:B0-----:R-:W-:Y:S04]  /*49360*/  STL.64 [R1+0x310], R8 ;  /* 0x0003100801007387 */ /* 0x001fe80000100a00 */
[----:B------:R-:W-:Y:S04]  /*49370*/  STL.64 [R1+0x318], R10 ;  /* 0x0003180a01007387 */ /* 0x000fe80000100a00 */
[----:B------:R-:W0:Y:S04]  /*49380*/  LDS.128 R8, [R12+0x1800] ;  /* 0x001800000c087984 */ /* 0x000e280000000c00 */
        /* <DEDUP_REMOVED lines=12> */
[----:B------:R-:W-:Y:S06]  /*49450*/  BAR.SYNC.DEFER_BLOCKING 0x0 ;  /* 0x0000000000007b1d */ /* 0x000fec0000010000 */
[----:B0-----:R-:W-:Y:S04]  /*49460*/  STL.64 [R1+0x400], R8 ;  /* 0x0004000801007387 */ /* 0x001fe80000100a00 */
[----:B------:R0:W-:Y:S04]  /*49470*/  STL.64 [R1+0x408], R10 ;  /* 0x0004080a01007387 */ /* 0x0001e80000100a00 */
[----:B0-----:R-:W2:Y:S04]  /*49480*/  LDL.LU.64 R10, [R1+0x1e08] ;  /* 0x001e0800010a7983 */ /* 0x001ea80000300a00 */
[----:B------:R-:W2:Y:S04]  /*49490*/  LDL.LU.64 R8, [R1+0x1e00] ;  /* 0x001e000001087983 */ /* 0x000ea80000300a00 */
[----:B--2---:R0:W-:Y:S04]  /*494a0*/  STS.128 [R2], R8 ;  /* 0x0000000802007388 */ /* 0x0041e80000000c00 */
[----:B0-----:R-:W2:Y:S04]  /*494b0*/  LDL.LU.64 R10, [R1+0x1df8] ;  /* 0x001df800010a7983 */ /* 0x001ea80000300a00 */
[----:B------:R-:W2:Y:S04]  /*494c0*/  LDL.LU.64 R8, [R1+0x1df0] ;  /* 0x001df00001087983 */ /* 0x000ea80000300a00 */
[----:B--2---:R0:W-:Y:S04]  /*494d0*/  STS.128 [R2+0x80], R8 ;  /* 0x0000800802007388 */ /* 0x0041e80000000c00 */
        /* <DEDUP_REMOVED lines=17> */
[----:B------:R0:W-:Y:S04]  /*495f0*/  STS.128 [R2+0x380], R20 ;  /* 0x0003801402007388 */ /* 0x0001e80000000c00 */
[----:B0-----:R-:W3:Y:S04]  /*49600*/  LDL.LU.64 R22, [R1+0x1d88] ;  /* 0x001d880001167983 */ /* 0x001ee80000300a00 */
[----:B------:R-:W3:Y:S04]  /*49610*/  LDL.LU.64 R20, [R1+0x1d80] ;  /* 0x001d800001147983 */ /* 0x000ee80000300a00 */
[----:B--2---:R0:W-:Y:S04]  /*49620*/  STS.128 [R2+0x400], R8 ;  /* 0x0004000802007388 */ /* 0x0041e80000000c00 */
[----:B0-----:R-:W2:Y:S04]  /*49630*/  LDL.LU.64 R10, [R1+0x1d78] ;  /* 0x001d7800010a7983 */ /* 0x001ea80000300a00 */
[----:B------:R-:W2:Y:S04]  /*49640*/  LDL.LU.64 R8, [R1+0x1d70] ;  /* 0x001d700001087983 */ /* 0x000ea80000300a00 */
[----:B---3--:R0:W-:Y:S04]  /*49650*/  STS.128 [R2+0x480], R20 ;  /* 0x0004801402007388 */ /* 0x0081e80000000c00 */
[----:B------:R-:W-:Y:S04]  /*49660*/  STS.128 [R2+0x580], R4 ;  /* 0x0005800402007388 */ /* 0x000fe80000000c00 */
[----:B0-----:R-:W3:Y:S04]  /*49670*/  LDL.LU.64 R22, [R1+0x1d68] ;  /* 0x001d680001167983 */ /* 0x001ee80000300a00 */
[----:B------:R-:W3:Y:S04]  /*49680*/  LDL.LU.64 R20, [R1+0x1d60] ;  /* 0x001d600001147983 */ /* 0x000ee80000300a00 */
[----:B--2---:R0:W-:Y:S04]  /*49690*/  STS.128 [R2+0x500], R8 ;  /* 0x0005000802007388 */ /* 0x0041e80000000c00 */
[----:B0-----:R-:W2:Y:S04]  /*496a0*/  LDL.LU.64 R10, [R1+0x1d58] ;  /* 0x001d5800010a7983 */ /* 0x001ea80000300a00 */
[----:B------:R-:W2:Y:S04]  /*496b0*/  LDL.LU.64 R8, [R1+0x1d50] ;  /* 0x001d500001087983 */ /* 0x000ea80000300a00 */
[----:B------:R-:W2:Y:S04]  /*496c0*/  LDL.LU.64 R6, [R1+0x1d48] ;  /* 0x001d480001067983 */ /* 0x000ea80000300a00 */
[----:B------:R-:W2:Y:S04]  /*496d0*/  LDL.LU.64 R4, [R1+0x1d40] ;  /* 0x001d400001047983 */ /* 0x000ea80000300a00 */
[----:B---3--:R0:W-:Y:S04]  /*496e0*/  STS.128 [R2+0x600], R20 ;  /* 0x0006001402007388 */ /* 0x0081e80000000c00 */
[----:B----4-:R-:W-:Y:S04]  /*496f0*/  STS.128 [R2+0x780], R16 ;  /* 0x0007801002007388 */ /* 0x010fe80000000c00 */
[----:B0-----:R-:W3:Y:S04]  /*49700*/  LDL.LU.64 R20, [R1+0x1d38] ;  /* 0x001d380001147983 */ /* 0x001ee80000300a00 */
[----:B--2---:R-:W-:Y:S04]  /*49710*/  STS.128 [R2+0x680], R8 ;  /* 0x0006800802007388 */ /* 0x004fe80000000c00 */
[----:B------:R-:W-:Y:S04]  /*49720*/  STS.128 [R2+0x700], R4 ;  /* 0x0007000402007388 */ /* 0x000fe80000000c00 */
[----:B------:R-:W-:Y:S06]  /*49730*/  BAR.SYNC.DEFER_BLOCKING 0x0 ;  /* 0x0000000000007b1d */ /* 0x000fec0000010000 */
[----:B------:R-:W0:Y:S04]  /*49740*/  LDS.128 R4, [R0] ;  /* 0x0000000000047984 */ /* 0x000e280000000c00 */
[----:B------:R-:W-:Y:S04]  /*49750*/  LDS.128 R16, [R0+0x1000] ;  /* 0x0010000000107984 */ /* 0x000fe80000000c00 */
[----:B------:R-:W-:Y:S04]  /*49760*/  LDS.128 R8, [R0+0x1800] ;  /* 0x0018000000087984 */ /* 0x000fe80000000c00 */
[----:B0-----:R-:W-:Y:S01]  /*49770*/  STL [R1+0x14], R5 ;  /* 0x0000140501007387 */ /* 0x001fe20000100800 */
[----:B------:R-:W-:-:S03]  /*49780*/  IMAD.MOV.U32 R22, RZ, RZ, R4 ;  /* 0x000000ffff167224 */ /* 0x000fc600078e0004 */
[----:B------:R-:W-:Y:S04]  /*49790*/  STL.64 [R1+0x18], R6 ;  /* 0x0000180601007387 */ /* 0x000fe80000100a00 */
[----:B------:R-:W0:Y:S04]  /*497a0*/  LDS.128 R4, [R0+0x800] ;  /* 0x0008000000047984 */ /* 0x000e280000000c00 */
[----:B0-----:R-:W-:Y:S04]  /*497b0*/  STL.64 [R1+0x60], R4 ;  /* 0x0000600401007387 */ /* 0x001fe80000100a00 */
[----:B------:R-:W-:Y:S04]  /*497c0*/  STL.64 [R1+0x68], R6 ;  /* 0x0000680601007387 */ /* 0x000fe80000100a00 */
[----:B------:R-:W0:Y:S04]  /*497d0*/  LDS.128 R4, [R27] ;  /* 0x000000001b047984 */ /* 0x000e280000000c00 */
[----:B------:R-:W-:Y:S04]  /*497e0*/  STL.64 [R1+0xc0], R16 ;  /* 0x0000c01001007387 */ /* 0x000fe80000100a00 */
[----:B------:R-:W-:Y:S04]  /*497f0*/  STL.64 [R1+0xc8], R18 ;  /* 0x0000c81201007387 */ /* 0x000fe80000100a00 */
[----:B------:R-:W1:Y:S04]  /*49800*/  LDS.128 R16, [R27+0x800] ;  /* 0x000800001b107984 */ /* 0x000e680000000c00 */
[----:B0-----:R-:W-:Y:S04]  /*49810*/  STL [R1+0x34], R5 ;  /* 0x0000340501007387 */ /* 0x001fe80000100800 */
[----:B------:R-:W-:Y:S04]  /*49820*/  STL.64 [R1+0x100], R8 ;  /* 0x0001000801007387 */ /* 0x000fe80000100a00 */
[----:B------:R-:W-:Y:S04]  /*49830*/  STL.64 [R1+0x108], R10 ;  /* 0x0001080a01007387 */ /* 0x000fe80000100a00 */
[----:B------:R-:W0:Y:S01]  /*49840*/  LDS.128 R8, [R27+0x1000] ;  /* 0x001000001b087984 */ /* 0x000e220000000c00 */
[----:B------:R-:W-:-:S03]  /*49850*/  IMAD.MOV.U32 R25, RZ, RZ, R4 ;  /* 0x000000ffff197224 */ /* 0x000fc600078e0004 */
[----:B------:R2:W-:Y:S04]  /*49860*/  STL.64 [R1+0x38], R6 ;  /* 0x0000380601007387 */ /* 0x0005e80000100a00 */
[----:B------:R-:W4:Y:S04]  /*49870*/  LDL.LU R4, [R1+0x2c0] ;  /* 0x0002c00001047983 */ /* 0x000f280000300800 */
[----:B-1----:R-:W-:Y:S04]  /*49880*/  STL.64 [R1+0xa0], R16 ;  /* 0x0000a01001007387 */ /* 0x002fe80000100a00 */
[----:B------:R-:W-:Y:S04]  /*49890*/  STL.64 [R1+0xa8], R18 ;  /* 0x0000a81201007387 */ /* 0x000fe80000100a00 */
[----:B0-----:R0:W-:Y:S04]  /*498a0*/  STL.64 [R1+0xe0], R8 ;  /* 0x0000e00801007387 */ /* 0x0011e80000100a00 */
[----:B------:R1:W-:Y:S04]  /*498b0*/  STL.64 [R1+0xe8], R10 ;  /* 0x0000e80a01007387 */ /* 0x0003e80000100a00 */
[----:B------:R-:W4:Y:S04]  /*498c0*/  LDL.LU R5, [R1+0x2c4] ;  /* 0x0002c40001057983 */ /* 0x000f280000300800 */
[----:B--2---:R-:W2:Y:S04]  /*498d0*/  LDL.LU R6, [R1+0x2c8] ;  /* 0x0002c80001067983 */ /* 0x004ea80000300800 */
[----:B------:R-:W2:Y:S04]  /*498e0*/  LDL.LU R7, [R1+0x2cc] ;  /* 0x0002cc0001077983 */ /* 0x000ea80000300800 */
[----:B--2---:R-:W-:Y:S04]  /*498f0*/  STL.64 [R1+0x1c60], R6 ;  /* 0x001c600601007387 */ /* 0x004fe80000100a00 */
[----:B----4-:R2:W-:Y:S04]  /*49900*/  STL.64 [R1+0x1c58], R4 ;  /* 0x001c580401007387 */ /* 0x0105e80000100a00 */
[----:B0-----:R-:W4:Y:S04]  /*49910*/  LDL.LU R8, [R1+0x2b0] ;  /* 0x0002b00001087983 */ /* 0x001f280000300800 */
[----:B------:R-:W4:Y:S04]  /*49920*/  LDL.LU R9, [R1+0x2b4] ;  /* 0x0002b40001097983 */ /* 0x000f280000300800 */
[----:B-1----:R-:W2:Y:S04]  /*49930*/  LDL.LU R10, [R1+0x2b8] ;  /* 0x0002b800010a7983 */ /* 0x002ea80000300800 */
[----:B------:R-:W2:Y:S04]  /*49940*/  LDL.LU R11, [R1+0x2bc] ;  /* 0x0002bc00010b7983 */ /* 0x000ea80000300800 */
[----:B--2---:R-:W-:Y:S04]  /*49950*/  STL.64 [R1+0x1c70], R10 ;  /* 0x001c700a01007387 */ /* 0x004fe80000100a00 */
[----:B----4-:R-:W-:Y:S04]  /*49960*/  STL.64 [R1+0x1c68], R8 ;  /* 0x001c680801007387 */ /* 0x010fe80000100a00 */
[----:B------:R-:W2:Y:S04]  /*49970*/  LDL.LU R4, [R1+0x2a0] ;  /* 0x0002a00001047983 */ /* 0x000ea80000300800 */
[----:B------:R-:W2:Y:S04]  /*49980*/  LDL.LU R5, [R1+0x2a4] ;  /* 0x0002a40001057983 */ /* 0x000ea80000300800 */
[----:B------:R-:W4:Y:S04]  /*49990*/  LDL.LU R6, [R1+0x2a8] ;  /* 0x0002a80001067983 */ /* 0x000f280000300800 */
[----:B------:R-:W4:Y:S04]  /*499a0*/  LDL.LU R7, [R1+0x2ac] ;  /* 0x0002ac0001077983 */ /* 0x000f280000300800 */
[----:B----4-:R-:W-:Y:S04]  /*499b0*/  STL.64 [R1+0x1c80], R6 ;  /* 0x001c800601007387 */ /* 0x010fe80000100a00 */
[----:B--2---:R0:W-:Y:S04]  /*499c0*/  STL.64 [R1+0x1c78], R4 ;  /* 0x001c780401007387 */ /* 0x0041e80000100a00 */
[----:B0-----:R-:W2:Y:S04]  /*499d0*/  LDL.LU R4, [R1+0x280] ;  /* 0x0002800001047983 */ /* 0x001ea80000300800 */
        /* <DEDUP_REMOVED lines=64> */
[----:B--2---:R-:W-:Y:S04]  /*49de0*/  STL.64 [R1+0x1d28], R4 ;  /* 0x001d280401007387 */ /* 0x004fe80000100a00 */
[----:B------:R-:W0:Y:S04]  /*49df0*/  LDS.128 R4, [R27+0x1800] ;  /* 0x001800001b047984 */ /* 0x000e280000000c00 */
[----:B------:R-:W2:Y:S04]  /*49e00*/  LDL.LU R8, [R1+0x290] ;  /* 0x0002900001087983 */ /* 0x000ea80000300800 */
[----:B------:R-:W2:Y:S04]  /*49e10*/  LDL.LU R9, [R1+0x294] ;  /* 0x0002940001097983 */ /* 0x000ea80000300800 */
[----:B------:R-:W2:Y:S04]  /*49e20*/  LDL.LU R10, [R1+0x298] ;  /* 0x00029800010a7983 */ /* 0x000ea80000300800 */
[----:B------:R-:W2:Y:S04]  /*49e30*/  LDL.LU R11, [R1+0x29c] ;  /* 0x00029c00010b7983 */ /* 0x000ea80000300800 */
[----:B------:R-:W4:Y:S04]  /*49e40*/  LDL.LU R16, [R1+0x2d0] ;  /* 0x0002d00001107983 */ /* 0x000f280000300800 */
[----:B------:R-:W4:Y:S04]  /*49e50*/  LDL.LU R17, [R1+0x2d4] ;  /* 0x0002d40001117983 */ /* 0x000f280000300800 */
[----:B------:R-:W4:Y:S04]  /*49e60*/  LDL.LU R18, [R1+0x2d8] ;  /* 0x0002d80001127983 */ /* 0x000f280000300800 */
[----:B------:R-:W4:Y:S04]  /*49e70*/  LDL.LU R19, [R1+0x2dc] ;  /* 0x0002dc0001137983 */ /* 0x000f280000300800 */
[----:B0-----:R-:W-:Y:S04]  /*49e80*/  STL.64 [R1+0x120], R4 ;  /* 0x0001200401007387 */ /* 0x001fe80000100a00 */
[----:B------:R-:W-:Y:S04]  /*49e90*/  STL.64 [R1+0x128], R6 ;  /* 0x0001280601007387 */ /* 0x000fe80000100a00 */
[----:B------:R-:W0:Y:S04]  /*49ea0*/  LDS.128 R4, [R12] ;  /* 0x000000000c047984 */ /* 0x000e280000000c00 */
[----:B0-----:R-:W-:Y:S01]  /*49eb0*/  STL [R1+0x24], R5 ;  /* 0x0000240501007387 */ /* 0x001fe20000100800 */
[----:B------:R-:W-:-:S03]  /*49ec0*/  IMAD.MOV.U32 R23, RZ, RZ, R4 ;  /* 0x000000ffff177224 */ /* 0x000fc600078e0004 */
[----:B------:R-:W-:Y:S04]  /*49ed0*/  STL.64 [R1+0x28], R6 ;  /* 0x0000280601007387 */ /* 0x000fe80000100a00 */
[----:B------:R-:W0:Y:S04]  /*49ee0*/  LDS.128 R4, [R12+0x800] ;  /* 0x000800000c047984 */ /* 0x000e280000000c00 */
[----:B------:R1:W-:Y:S04]  /*49ef0*/  STL.64 [R1+0x1808], R22 ;  /* 0x0018081601007387 */ /* 0x0003e80000100a00 */
[----:B---3--:R-:W-:Y:S04]  /*49f00*/  STL.64 [R1+0x1800], R20 ;  /* 0x0018001401007387 */ /* 0x008fe80000100a00 */
[----:B0-----:R-:W-:Y:S04]  /*49f10*/  STL.64 [R1+0x90], R4 ;  /* 0x0000900401007387 */ /* 0x001fe80000100a00 */
[----:B------:R-:W-:Y:S04]  /*49f20*/  STL.64 [R1+0x98], R6 ;  /* 0x0000980601007387 */ /* 0x000fe80000100a00 */
[----:B------:R-:W0:Y:S01]  /*49f30*/  LDS.128 R4, [R12+0x1000] ;  /* 0x001000000c047984 */ /* 0x000e220000000c00 */
[----:B-1----:R-:W-:-:S03]  /*49f40*/  LOP3.LUT R23, R0, 0x60, RZ, 0x3c, !PT ;  /* 0x0000006000177812 */ /* 0x002fc600078e3cff */
        /* <DEDUP_REMOVED lines=17> */
[----:B0-----:R-:W-:Y:S04]  /*4a060*/  STL.64 [R1], R4 ;  /* 0x0000000401007387 */ /* 0x001fe80000100a00 */
[----:B------:R0:W-:Y:S04]  /*4a070*/  STL.64 [R1+0x8], R6 ;  /* 0x0000080601007387 */ /* 0x0001e80000100a00 */
[----:B0-----:R-:W3:Y:S04]  /*4a080*/  LDL.LU.64 R6, [R1+0x1d30] ;  /* 0x001d300001067983 */ /* 0x001ee80000300a00 */
[----:B------:R-:W3:Y:S04]  /*4a090*/  LDL.LU.64 R4, [R1+0x1d28] ;  /* 0x001d280001047983 */ /* 0x000ee80000300a00 */
[----:B---3--:R0:W-:Y:S04]  /*4a0a0*/  STS.128 [R2], R4 ;  /* 0x0000000402007388 */ /* 0x0081e80000000c00 */
[----:B0-----:R-:W3:Y:S04]  /*4a0b0*/  LDL.LU.64 R6, [R1+0x1d20] ;  /* 0x001d200001067983 */ /* 0x001ee80000300a00 */
[----:B------:R-:W3:Y:S04]  /*4a0c0*/  LDL.LU.64 R4, [R1+0x1d18] ;  /* 0x001d180001047983 */ /* 0x000ee80000300a00 */
[----:B---3--:R0:W-:Y:S04]  /*4a0d0*/  STS.128 [R2+0x80], R4 ;  /* 0x0000800402007388 */ /* 0x0081e80000000c00 */
        /* <DEDUP_REMOVED lines=29> */
[----:B--2---:R0:W-:Y:S04]  /*4a2b0*/  STS.128 [R2+0x580], R8 ;  /* 0x0005800802007388 */ /* 0x0041e80000000c00 */
[----:B0-----:R-:W2:Y:S04]  /*4a2c0*/  LDL.LU.64 R10, [R1+0x1c70] ;  /* 0x001c7000010a7983 */ /* 0x001ea80000300a00 */
[----:B------:R-:W2:Y:S04]  /*4a2d0*/  LDL.LU.64 R8, [R1+0x1c68] ;  /* 0x001c680001087983 */ /* 0x000ea80000300a00 */
[----:B---3--:R0:W-:Y:S04]  /*4a2e0*/  STS.128 [R2+0x600], R4 ;  /* 0x0006000402007388 */ /* 0x0081e80000000c00 */
[----:B0-----:R-:W3:Y:S04]  /*4a2f0*/  LDL.LU.64 R6, [R1+0x1c60] ;  /* 0x001c600001067983 */ /* 0x001ee80000300a00 */
[----:B------:R-:W3:Y:S04]  /*4a300*/  LDL.LU.64 R4, [R1+0x1c58] ;  /* 0x001c580001047983 */ /* 0x000ee80000300a00 */
[----:B--2---:R-:W-:Y:S04]  /*4a310*/  STS.128 [R2+0x680], R8 ;  /* 0x0006800802007388 */ /* 0x004fe80000000c00 */
[----:B----4-:R-:W-:Y:S04]  /*4a320*/  STS.128 [R2+0x780], R16 ;  /* 0x0007801002007388 */ /* 0x010fe80000000c00 */
[----:B---3--:R0:W-:Y:S04]  /*4a330*/  STS.128 [R2+0x700], R4 ;  /* 0x0007000402007388 */ /* 0x0081e80000000c00 */
[----:B------:R-:W-:Y:S06]  /*4a340*/  BAR.SYNC.DEFER_BLOCKING 0x0 ;  /* 0x0000000000007b1d */ /* 0x000fec0000010000 */
[----:B0-----:R-:W2:Y:S04]  /*4a350*/  LDL.LU R4, [R1+0x450] ;  /* 0x0004500001047983 */ /* 0x001ea80000300800 */
[----:B------:R-:W0:Y:S04]  /*4a360*/  LDS.128 R16, [R0] ;  /* 0x0000000000107984 */ /* 0x000e280000000c00 */
[----:B------:R-:W1:Y:S04]  /*4a370*/  LDS.128 R8, [R0+0x800] ;  /* 0x0008000000087984 */ /* 0x000e680000000c00 */
[----:B0-----:R-:W-:Y:S04]  /*4a380*/  STL.64 [R1+0x180], R16 ;  /* 0x0001801001007387 */ /* 0x001fe80000100a00 */
[----:B------:R-:W-:Y:S04]  /*4a390*/  STL.64 [R1+0x188], R18 ;  /* 0x0001881201007387 */ /* 0x000fe80000100a00 */
[----:B-1----:R0:W-:Y:S04]  /*4a3a0*/  STL.64 [R1+0x240], R8 ;  /* 0x0002400801007387 */ /* 0x0021e80000100a00 */
[----:B------:R1:W-:Y:S04]  /*4a3b0*/  STL.64 [R1+0x248], R10 ;  /* 0x0002480a01007387 */ /* 0x0003e80000100a00 */
[----:B------:R-:W2:Y:S04]  /*4a3c0*/  LDL.LU R5, [R1+0x454] ;  /* 0x0004540001057983 */ /* 0x000ea80000300800 */
[----:B------:R-:W3:Y:S04]  /*4a3d0*/  LDL.LU R6, [R1+0x458] ;  /* 0x0004580001067983 */ /* 0x000ee80000300800 */
[----:B------:R-:W3:Y:S04]  /*4a3e0*/  LDL.LU R7, [R1+0x45c] ;  /* 0x00045c0001077983 */ /* 0x000ee80000300800 */
[----:B---3--:R-:W-:Y:S04]  /*4a3f0*/  STL.64 [R1+0x1b80], R6 ;  /* 0x001b800601007387 */ /* 0x008fe80000100a00 */
[----:B--2---:R2:W-:Y:S04]  /*4a400*/  STL.64 [R1+0x1b78], R4 ;  /* 0x001b780401007387 */ /* 0x0045e80000100a00 */
[----:B0-----:R-:W3:Y:S04]  /*4a410*/  LDL.LU R8, [R1+0x440] ;  /* 0x0004400001087983 */ /* 0x001ee80000300800 */
[----:B------:R-:W3:Y:S04]  /*4a420*/  LDL.LU R9, [R1+0x444] ;  /* 0x0004440001097983 */ /* 0x000ee80000300800 */
[----:B-1----:R-:W4:Y:S04]  /*4a430*/  LDL.LU R10, [R1+0x448] ;  /* 0x00044800010a7983 */ /* 0x002f280000300800 */
[----:B------:R-:W4:Y:S04]  /*4a440*/  LDL.LU R11, [R1+0x44c] ;  /* 0x00044c00010b7983 */ /* 0x000f280000300800 */
[----:B----4-:R-:W-:Y:S04]  /*4a450*/  STL.64 [R1+0x1b90], R10 ;  /* 0x001b900a01007387 */ /* 0x010fe80000100a00 */
[----:B---3--:R-:W-:Y:S04]  /*4a460*/  STL.64 [R1+0x1b88], R8 ;  /* 0x001b880801007387 */ /* 0x008fe80000100a00 */
[----:B--2---:R-:W2:Y:S04]  /*4a470*/  LDL.LU R4, [R1+0x430] ;  /* 0x0004300001047983 */ /* 0x004ea80000300800 */
        /* <DEDUP_REMOVED lines=122> */
[----:B0-----:R-:W4:Y:S04]  /*4ac20*/  LDL.LU.64 R6, [R1+0x1c50] ;  /* 0x001c500001067983 */ /* 0x001f280000300a00 */
[----:B------:R-:W4:Y:S04]  /*4ac30*/  LDL.LU.64 R4, [R1+0x1c48] ;  /* 0x001c480001047983 */ /* 0x000f280000300a00 */
[----:B----4-:R0:W-:Y:S04]  /*4ac40*/  STS.128 [R2], R4 ;  /* 0x0000000402007388 */ /* 0x0101e80000000c00 */
[----:B0-----:R-:W4:Y:S04]  /*4ac50*/  LDL.LU.64 R6, [R1+0x1c40] ;  /* 0x001c400001067983 */ /* 0x001f280000300a00 */
[----:B------:R-:W4:Y:S04]  /*4ac60*/  LDL.LU.64 R4, [R1+0x1c38] ;  /* 0x001c380001047983 */ /* 0x000f280000300a00 */
[----:B----4-:R0:W-:Y:S04]  /*4ac70*/  STS.128 [R2+0x80], R4 ;  /* 0x0000800402007388 */ /* 0x0101e80000000c00 */
        /* <DEDUP_REMOVED lines=29> */
[----:B--2---:R0:W-:Y:S04]  /*4ae50*/  STS.128 [R2+0x580], R8 ;  /* 0x0005800802007388 */ /* 0x0041e80000000c00 */
[----:B0-----:R-:W2:Y:S04]  /*4ae60*/  LDL.LU.64 R10, [R1+0x1b90] ;  /* 0x001b9000010a7983 */ /* 0x001ea80000300a00 */
[----:B------:R-:W2:Y:S04]  /*4ae70*/  LDL.LU.64 R8, [R1+0x1b88] ;  /* 0x001b880001087983 */ /* 0x000ea80000300a00 */
[----:B----4-:R0:W-:Y:S04]  /*4ae80*/  STS.128 [R2+0x600], R4 ;  /* 0x0006000402007388 */ /* 0x0101e80000000c00 */
[----:B0-----:R-:W4:Y:S04]  /*4ae90*/  LDL.LU.64 R6, [R1+0x1b80] ;  /* 0x001b800001067983 */ /* 0x001f280000300a00 */
[----:B------:R-:W4:Y:S04]  /*4aea0*/  LDL.LU.64 R4, [R1+0x1b78] ;  /* 0x001b780001047983 */ /* 0x000f280000300a00 */
[----:B--2---:R-:W-:Y:S04]  /*4aeb0*/  STS.128 [R2+0x680], R8 ;  /* 0x0006800802007388 */ /* 0x004fe80000000c00 */
[----:B---3--:R-:W-:Y:S04]  /*4aec0*/  STS.128 [R2+0x780], R16 ;  /* 0x0007801002007388 */ /* 0x008fe80000000c00 */
[----:B----4-:R0:W-:Y:S04]  /*4aed0*/  STS.128 [R2+0x700], R4 ;  /* 0x0007000402007388 */ /* 0x0101e80000000c00 */
        /* <DEDUP_REMOVED lines=371> */
[----:B----4-:R-:W-:Y:S04]  /*4c610*/  STS.128 [R2+0x700], R4 ;  /* 0x0007000402007388 */ /* 0x010fe80000000c00 */
[----:B------:R-:W-:Y:S06]  /*4c620*/  BAR.SYNC.DEFER_BLOCKING 0x0 ;  /* 0x0000000000007b1d */ /* 0x000fec0000010000 */
[----:B------:R-:W0:Y:S04]  /*4c630*/  LDS.128 R4, [R0] ;  /* 0x0000000000047984 */ /* 0x000e280000000c00 */
[----:B------:R-:W1:Y:S04]  /*4c640*/  LDS.128 R16, [R0+0x800] ;  /* 0x0008000000107984 */ /* 0x000e680000000c00 */
[----:B------:R-:W2:Y:S04]  /*4c650*/  LDS.128 R8, [R0+0x1000] ;  /* 0x0010000000087984 */ /* 0x000ea80000000c00 */
[----:B0-----:R-:W-:Y:S04]  /*4c660*/  STL.64 [R1+0x380], R4 ;  /* 0x0003800401007387 */ /* 0x001fe80000100a00 */
[----:B------:R-:W-:Y:S04]  /*4c670*/  STL.64 [R1+0x388], R6 ;  /* 0x0003880601007387 */ /* 0x000fe80000100a00 */
[----:B------:R-:W0:Y:S04]  /*4c680*/  LDS.128 R4, [R0+0x1800] ;  /* 0x0018000000047984 */ /* 0x000e280000000c00 */
[----:B-1----:R-:W-:Y:S04]  /*4c690*/  STL.64 [R1+0x410], R16 ;  /* 0x0004101001007387 */ /* 0x002fe80000100a00 */
[----:B------:R-:W-:Y:S04]  /*4c6a0*/  STL.64 [R1+0x418], R18 ;  /* 0x0004181201007387 */ /* 0x000fe80000100a00 */
[----:B------:R-:W1:Y:S04]  /*4c6b0*/  LDS.128 R16, [R27] ;  /* 0x000000001b107984 */ /* 0x000e680000000c00 */
[----:B--2---:R-:W-:Y:S04]  /*4c6c0*/  STL.64 [R1+0x4f0], R8 ;  /* 0x0004f00801007387 */ /* 0x004fe80000100a00 */
[----:B------:R-:W-:Y:S04]  /*4c6d0*/  STL.64 [R1+0x4f8], R10 ;  /* 0x0004f80a01007387 */ /* 0x000fe80000100a00 */
[----:B------:R-:W2:Y:S04]  /*4c6e0*/  LDS.128 R8, [R27+0x800] ;  /* 0x000800001b087984 */ /* 0x000ea80000000c00 */
[----:B0-----:R-:W-:Y:S04]  /*4c6f0*/  STL.64 [R1+0x470], R4 ;  /* 0x0004700401007387 */ /* 0x001fe80000100a00 */
[----:B------:R-:W-:Y:S04]  /*4c700*/  STL.64 [R1+0x478], R6 ;  /* 0x0004780601007387 */ /* 0x000fe80000100a00 */
[----:B------:R-:W0:Y:S04]  /*4c710*/  LDS.128 R4, [R27+0x1000] ;  /* 0x001000001b047984 */ /* 0x000e280000000c00 */
[----:B-1----:R1:W-:Y:S04]  /*4c720*/  STL.64 [R1+0x3a0], R16 ;  /* 0x0003a01001007387 */ /* 0x0023e80000100a00 */
[----:B------:R3:W-:Y:S04]  /*4c730*/  STL.64 [R1+0x3a8], R18 ;  /* 0x0003a81201007387 */ /* 0x0007e80000100a00 */
[----:B-1----:R-:W4:Y:S04]  /*4c740*/  LDL.LU R16, [R1+0x1140] ;  /* 0x0011400001107983 */ /* 0x002f280000300800 */
[----:B--2---:R-:W-:Y:S04]  /*4c750*/  STL.64 [R1+0x450], R8 ;  /* 0x0004500801007387 */ /* 0x004fe80000100a00 */
[----:B------:R-:W-:Y:S04]  /*4c760*/  STL.64 [R1+0x458], R10 ;  /* 0x0004580a01007387 */ /* 0x000fe80000100a00 */
[----:B------:R-:W-:Y:S04]  /*4c770*/  LDS.128 R8, [R12+0x1000] ;  /* 0x001000000c087984 */ /* 0x000fe80000000c00 */
[----:B0-----:R-:W-:Y:S04]  /*4c780*/  STL.64 [R1+0x430], R4 ;  /* 0x0004300401007387 */ /* 0x001fe80000100a00 */
[----:B------:R-:W-:Y:S04]  /*4c790*/  STL.64 [R1+0x438], R6 ;  /* 0x0004380601007387 */ /* 0x000fe80000100a00 */
[----:B------:R-:W4:Y:S04]  /*4c7a0*/  LDL.LU R17, [R1+0x1144] ;  /* 0x0011440001117983 */ /* 0x000f280000300800 */
[----:B---3--:R-:W2:Y:S04]  /*4c7b0*/  LDL.LU R18, [R1+0x1148] ;  /* 0x0011480001127983 */ /* 0x008ea80000300800 */
[----:B------:R-:W2:Y:S04]  /*4c7c0*/  LDL.LU R19, [R1+0x114c] ;  /* 0x00114c0001137983 */ /* 0x000ea80000300800 */
[----:B------:R-:W0:Y:S04]  /*4c7d0*/  LDS.128 R4, [R27+0x1800] ;  /* 0x001800001b047984 */ /* 0x000e280000000c00 */
[----:B--2---:R-:W-:Y:S04]  /*4c7e0*/  STL.64 [R1+0x18e8], R18 ;  /* 0x0018e81201007387 */ /* 0x004fe80000100a00 */
[----:B----4-:R-:W-:Y:S04]  /*4c7f0*/  STL.64 [R1+0x18e0], R16 ;  /* 0x0018e01001007387 */ /* 0x010fe80000100a00 */
[----:B------:R-:W-:Y:S04]  /*4c800*/  STL.64 [R1+0x18f8], R26 ;  /* 0x0018f81a01007387 */ /* 0x000fe80000100a00 */
[----:B------:R-:W-:Y:S04]  /*4c810*/  STL.64 [R1+0x18f0], R24 ;  /* 0x0018f01801007387 */ /* 0x000fe80000100a00 */
[----:B0-----:R-:W-:Y:S04]  /*4c820*/  STL.64 [R1+0x3b0], R4 ;  /* 0x0003b00401007387 */ /* 0x001fe80000100a00 */
[----:B------:R-:W-:Y:S04]  /*4c830*/  STL.64 [R1+0x3b8], R6 ;  /* 0x0003b80601007387 */ /* 0x000fe80000100a00 */
[----:B------:R-:W0:Y:S04]  /*4c840*/  LDS.128 R4, [R12] ;  /* 0x000000000c047984 */ /* 0x000e280000000c00 */
[----:B------:R-:W1:Y:S04]  /*4c850*/  LDS.128 R16, [R12+0x800] ;  /* 0x000800000c107984 */ /* 0x000e680000000c00 */
[----:B0-----:R-:W-:Y:S04]  /*4c860*/  STL.64 [R1+0x390], R4 ;  /* 0x0003900401007387 */ /* 0x001fe80000100a00 */
[----:B------:R-:W-:Y:S04]  /*4c870*/  STL.64 [R1+0x398], R6 ;  /* 0x0003980601007387 */ /* 0x000fe80000100a00 */
[----:B------:R-:W0:Y:S04]  /*4c880*/  LDS.128 R4, [R12+0x1800] ;  /* 0x001800000c047984 */ /* 0x000e280000000c00 */
[----:B-1----:R-:W-:Y:S04]  /*4c890*/  STL.64 [R1+0x370], R16 ;  /* 0x0003701001007387 */ /* 0x002fe80000100a00 */
[----:B------:R-:W-:Y:S04]  /*4c8a0*/  STL.64 [R1+0x378], R18 ;  /* 0x0003781201007387 */ /* 0x000fe80000100a00 */
[----:B------:R1:W-:Y:S04]  /*4c8b0*/  STL [R1+0x1900], R12 ;  /* 0x0019000c01007387 */ /* 0x0003e80000100800 */
[----:B------:R-:W-:Y:S04]  /*4c8c0*/  STL.64 [R1+0x360], R8 ;  /* 0x0003600801007387 */ /* 0x000fe80000100a00 */
[----:B------:R-:W-:Y:S04]  /*4c8d0*/  STL.64 [R1+0x368], R10 ;  /* 0x0003680a01007387 */ /* 0x000fe80000100a00 */
[----:B------:R-:W2:Y:S04]  /*4c8e0*/  LDL.LU R24, [R1+0x1100] ;  /* 0x0011000001187983 */ /* 0x000ea80000300800 */
[----:B------:R-:W3:Y:S04]  /*4c8f0*/  LDS.128 R8, [R23+0x800] ;  /* 0x0008000017087984 */ /* 0x000ee80000000c00 */
[----:B0-----:R-:W-:Y:S04]  /*4c900*/  STL.64 [R1+0x520], R4 ;  /* 0x0005200401007387 */ /* 0x001fe80000100a00 */
[----:B------:R-:W-:Y:S04]  /*4c910*/  STL.64 [R1+0x528], R6 ;  /* 0x0005280601007387 */ /* 0x000fe80000100a00 */
[----:B------:R-:W2:Y:S04]  /*4c920*/  LDL.LU R25, [R1+0x1104] ;  /* 0x0011040001197983 */ /* 0x000ea80000300800 */
[----:B------:R-:W4:Y:S04]  /*4c930*/  LDL.LU R26, [R1+0x1108] ;  /* 0x00110800011a7983 */ /* 0x000f280000300800 */
[----:B------:R-:W4:Y:S04]  /*4c940*/  LDL.LU R27, [R1+0x110c] ;  /* 0x00110c00011b7983 */ /* 0x000f280000300800 */
[----:B------:R-:W0:Y:S04]  /*4c950*/  LDS.128 R4, [R23] ;  /* 0x0000000017047984 */ /* 0x000e280000000c00 */
[----:B----4-:R-:W-:Y:S04]  /*4c960*/  STL.64 [R1+0x1910], R26 ;  /* 0x0019101a01007387 */ /* 0x010fe80000100a00 */
[----:B--2---:R2:W-:Y:S04]  /*4c970*/  STL.64 [R1+0x1908], R24 ;  /* 0x0019081801007387 */ /* 0x0045e80000100a00 */
[----:B-1----:R-:W4:Y:S04]  /*4c980*/  LDL.LU R12, [R1+0x10f0] ;  /* 0x0010f000010c7983 */ /* 0x002f280000300800 */
[----:B------:R-:W4:Y:S04]  /*4c990*/  LDL.LU R13, [R1+0x10f4] ;  /* 0x0010f400010d7983 */ /* 0x000f280000300800 */
[----:B------:R-:W2:Y:S04]  /*4c9a0*/  LDL.LU R14, [R1+0x10f8] ;  /* 0x0010f800010e7983 */ /* 0x000ea80000300800 */
        /* <DEDUP_REMOVED lines=9> */
[----:B-1----:R-:W2:Y:S04]  /*4ca40*/  LDL.LU R24, [R1+0x10c0] ;  /* 0x0010c00001187983 */ /* 0x002ea80000300800 */
        /* <DEDUP_REMOVED lines=46> */
[----:B--2---:R-:W-:Y:S04]  /*4cd30*/  STL.64 [R1+0x19a8], R24 ;  /* 0x0019a81801007387 */ /* 0x004fe80000100a00 */
        /* <DEDUP_REMOVED lines=8> */
[----:B---3--:R-:W-:Y:S04]  /*4cdc0*/  STL [R1+0x17f8], R11 ;  /* 0x0017f80b01007387 */ /* 0x008fe80000100800 */
[----:B0-----:R-:W-:Y:S04]  /*4cdd0*/  STL.64 [R1+0x350], R4 ;  /* 0x0003500401007387 */ /* 0x001fe80000100a00 */
[----:B------:R-:W-:Y:S04]  /*4cde0*/  STL.64 [R1+0x358], R6 ;  /* 0x0003580601007387 */ /* 0x000fe80000100a00 */
[----:B------:R-:W0:Y:S04]  /*4cdf0*/  LDS.128 R4, [R23+0x1000] ;  /* 0x0010000017047984 */ /* 0x000e280000000c00 */
[----:B------:R-:W1:Y:S04]  /*4ce00*/  LDS.128 R24, [R23+0x1800] ;  /* 0x0018000017187984 */ /* 0x000e680000000c00 */
[----:B------:R-:W-:Y:S04]  /*4ce10*/  STL [R1+0x1828], R10 ;  /* 0x0018280a01007387 */ /* 0x000fe80000100800 */
[----:B------:R3:W-:Y:S04]  /*4ce20*/  STL.64 [R1+0x1820], R8 ;  /* 0x0018200801007387 */ /* 0x0007e80000100a00 */
[----:B------:R-:W-:Y:S06]  /*4ce30*/  BAR.SYNC.DEFER_BLOCKING 0x0 ;  /* 0x0000000000007b1d */ /* 0x000fec0000010000 */
[----:B---3--:R-:W3:Y:S04]  /*4ce40*/  LDL.LU R8, [R1+0x1130] ;  /* 0x0011300001087983 */ /* 0x008ee80000300800 */
[----:B------:R-:W3:Y:S04]  /*4ce50*/  LDL.LU R9, [R1+0x1134] ;  /* 0x0011340001097983 */ /* 0x000ee80000300800 */
[----:B------:R-:W3:Y:S04]  /*4ce60*/  LDL.LU R10, [R1+0x1138] ;  /* 0x00113800010a7983 */ /* 0x000ee80000300800 */
[----:B------:R-:W3:Y:S04]  /*4ce70*/  LDL.LU R11, [R1+0x113c] ;  /* 0x00113c00010b7983 */ /* 0x000ee80000300800 */
[----:B0-----:R-:W-:Y:S04]  /*4ce80*/  STL.64 [R1+0x1818], R6 ;  /* 0x0018180601007387 */ /* 0x001fe80000100a00 */
[----:B------:R0:W-:Y:S04]  /*4ce90*/  STL.64 [R1+0x1810], R4 ;  /* 0x0018100401007387 */ /* 0x0001e80000100a00 */
[----:B0-----:R-:W2:Y:S04]  /*4cea0*/  LDL.LU R4, [R1+0x1120] ;  /* 0x0011200001047983 */ /* 0x001ea80000300800 */
[----:B------:R-:W2:Y:S04]  /*4ceb0*/  LDL.LU R5, [R1+0x1124] ;  /* 0x0011240001057983 */ /* 0x000ea80000300800 */
[----:B------:R-:W2:Y:S04]  /*4cec0*/  LDL.LU R6, [R1+0x1128] ;  /* 0x0011280001067983 */ /* 0x000ea80000300800 */
[----:B------:R-:W2:Y:S04]  /*4ced0*/  LDL.LU R7, [R1+0x112c] ;  /* 0x00112c0001077983 */ /* 0x000ea80000300800 */
[----:B-1----:R-:W-:Y:S04]  /*4cee0*/  STL.64 [R1+0x530], R24 ;  /* 0x0005301801007387 */ /* 0x002fe80000100a00 */
        /* <DEDUP_REMOVED lines=34> */
[----:B----4-:R-:W-:Y:S04]  /*4d110*/  STS.128 [R2+0x600], R16 ;  /* 0x0006001002007388 */ /* 0x010fe80000000c00 */
[----:B0-----:R-:W3:Y:S04]  /*4d120*/  LDL.LU R12, [R1+0x1900] ;  /* 0x00190000010c7983 */ /* 0x001ee80000300800 */
[----:B--2---:R0:W-:Y:S04]  /*4d130*/  STS.128 [R2+0x580], R24 ;  /* 0x0005801802007388 */ /* 0x0041e80000000c00 */
[----:B0-----:R-:W2:Y:S04]  /*4d140*/  LDL.LU.64 R26, [R1+0x18f8] ;  /* 0x0018f800011a7983 */ /* 0x001ea80000300a00 */
[----:B------:R-:W4:Y:S04]  /*4d150*/  LDL.LU.64 R24, [R1+0x18f0] ;  /* 0x0018f00001187983 */ /* 0x000f280000300a00 */
[----:B------:R-:W2:Y:S04]  /*4d160*/  LDL.LU.64 R18, [R1+0x18e8] ;  /* 0x0018e80001127983 */ /* 0x000ea80000300a00 */
[----:B------:R-:W2:Y:S04]  /*4d170*/  LDL.LU.64 R16, [R1+0x18e0] ;  /* 0x0018e00001107983 */ /* 0x000ea80000300a00 */
[----:B------:R-:W-:Y:S04]  /*4d180*/  STS.128 [R2+0x680], R4 ;  /* 0x0006800402007388 */ /* 0x000fe80000000c00 */
[----:B------:R-:W-:Y:S04]  /*4d190*/  STS.128 [R2+0x700], R8 ;  /* 0x0007000802007388 */ /* 0x000fe80000000c00 */
[----:B--2---:R-:W-:Y:S04]  /*4d1a0*/  STS.128 [R2+0x780], R16 ;  /* 0x0007801002007388 */ /* 0x004fe80000000c00 */
        /* <DEDUP_REMOVED lines=16> */
[----:B-1----:R-:W-:Y:S04]  /*4d2b0*/  STL.64 [R1+0x5f0], R4 ;  /* 0x0005f00401007387 */ /* 0x002fe80000100a00 */
[----:B------:R-:W-:Y:S04]  /*4d2c0*/  STL.64 [R1+0x5f8], R6 ;  /* 0x0005f80601007387 */ /* 0x000fe80000100a00 */
[----:B------:R-:W1:Y:S04]  /*4d2d0*/  LDS.128 R4, [R27+0x1800] ;  /* 0x001800001b047984 */ /* 0x000e680000000c00 */
[----:B--2---:R-:W-:Y:S04]  /*4d2e0*/  STL.64 [R1+0x630], R16 ;  /* 0x0006301001007387 */ /* 0x004fe80000100a00 */
[----:B------:R-:W-:Y:S04]  /*4d2f0*/  STL.64 [R1+0x638], R18 ;  /* 0x0006381201007387 */ /* 0x000fe80000100a00 */
[----:B------:R-:W-:Y:S04]  /*4d300*/  STL.64 [R1+0x1838], R26 ;  /* 0x0018381a01007387 */ /* 0x000fe80000100a00 */
[----:B---3--:R-:W-:Y:S04]  /*4d310*/  LDS.128 R16, [R12+0x800] ;  /* 0x000800000c107984 */ /* 0x008fe80000000c00 */
[----:B0-----:R-:W-:Y:S04]  /*4d320*/  STL.64 [R1+0x680], R8 ;  /* 0x0006800801007387 */ /* 0x001fe80000100a00 */
[----:B------:R-:W-:Y:S04]  /*4d330*/  STL.64 [R1+0x688], R10 ;  /* 0x0006880a01007387 */ /* 0x000fe80000100a00 */
[----:B----4-:R-:W-:Y:S04]  /*4d340*/  STL.64 [R1+0x1830], R24 ;  /* 0x0018301801007387 */ /* 0x010fe80000100a00 */
[----:B-1----:R-:W-:Y:S04]  /*4d350*/  STL.64 [R1+0x6c0], R4 ;  /* 0x0006c00401007387 */ /* 0x002fe80000100a00 */
[----:B------:R-:W-:Y:S04]  /*4d360*/  STL.64 [R1+0x6c8], R6 ;  /* 0x0006c80601007387 */ /* 0x000fe80000100a00 */
[----:B------:R-:W0:Y:S04]  /*4d370*/  LDS.128 R4, [R12] ;  /* 0x000000000c047984 */ /* 0x000e280000000c00 */
[----:B------:R-:W1:Y:S04]  /*4d380*/  LDS.128 R8, [R12+0x1000] ;  /* 0x001000000c087984 */ /* 0x000e680000000c00 */
[----:B0-----:R-:W-:Y:S04]  /*4d390*/  STL.64 [R1+0x600], R4 ;  /* 0x0006000401007387 */ /* 0x001fe80000100a00 */
[----:B------:R-:W-:Y:S04]  /*4d3a0*/  STL.64 [R1+0x608], R6 ;  /* 0x0006080601007387 */ /* 0x000fe80000100a00 */
[----:B------:R-:W0:Y:S04]  /*4d3b0*/  LDS.128 R4, [R12+0x1800] ;  /* 0x001800000c047984 */ /* 0x000e280000000c00 */
[----:B------:R-:W-:Y:S04]  /*4d3c0*/  STL.64 [R1+0x640], R16 ;  /* 0x0006401001007387 */ /* 0x000fe80000100a00 */
[----:B------:R-:W-:Y:S04]  /*4d3d0*/  STL.64 [R1+0x648], R18 ;  /* 0x0006481201007387 */ /* 0x000fe80000100a00 */
[----:B------:R-:W2:Y:S04]  /*4d3e0*/  LDL.LU R24, [R1+0x1200] ;  /* 0x0012000001187983 */ /* 0x000ea80000300800 */
[----:B-1----:R-:W-:Y:S04]  /*4d3f0*/  STL.64 [R1+0x690], R8 ;  /* 0x0006900801007387 */ /* 0x002fe80000100a00 */
[----:B------:R-:W-:Y:S04]  /*4d400*/  STL.64 [R1+0x698], R10 ;  /* 0x0006980a01007387 */ /* 0x000fe80000100a00 */
[----:B------:R-:W1:Y:S04]  /*4d410*/  LDS.128 R8, [R23] ;  /* 0x0000000017087984 */ /* 0x000e680000000c00 */
[----:B0-----:R-:W-:Y:S04]  /*4d420*/  STL.64 [R1+0x6b0], R4 ;  /* 0x0006b00401007387 */ /* 0x001fe80000100a00 */
[----:B------:R-:W-:Y:S04]  /*4d430*/  STL.64 [R1+0x6b8], R6 ;  /* 0x0006b80601007387 */ /* 0x000fe80000100a00 */
[----:B------:R-:W2:Y:S04]  /*4d440*/  LDL.LU R25, [R1+0x1204] ;  /* 0x0012040001197983 */ /* 0x000ea80000300800 */
[----:B------:R-:W3:Y:S04]  /*4d450*/  LDL.LU R26, [R1+0x1208] ;  /* 0x00120800011a7983 */ /* 0x000ee80000300800 */
[----:B------:R-:W3:Y:S04]  /*4d460*/  LDL.LU R27, [R1+0x120c] ;  /* 0x00120c00011b7983 */ /* 0x000ee80000300800 */
[----:B------:R-:W0:Y:S04]  /*4d470*/  LDS.128 R4, [R23+0x800] ;  /* 0x0008000017047984 */ /* 0x000e280000000c00 */
[----:B---3--:R-:W-:Y:S04]  /*4d480*/  STL.64 [R1+0x1848], R26 ;  /* 0x0018481a01007387 */ /* 0x008fe80000100a00 */
[----:B--2---:R-:W-:Y:S04]  /*4d490*/  STL.64 [R1+0x1840], R24 ;  /* 0x0018401801007387 */ /* 0x004fe80000100a00 */
[----:B------:R-:W2:Y:S04]  /*4d4a0*/  LDL.LU R12, [R1+0x11f0] ;  /* 0x0011f000010c7983 */ /* 0x000ea80000300800 */
[----:B------:R-:W2:Y:S04]  /*4d4b0*/  LDL.LU R13, [R1+0x11f4] ;  /* 0x0011f400010d7983 */ /* 0x000ea80000300800 */
[----:B------:R-:W3:Y:S04]  /*4d4c0*/  LDL.LU R14, [R1+0x11f8] ;  /* 0x0011f800010e7983 */ /* 0x000ee80000300800 */
[----:B------:R-:W3:Y:S04]  /*4d4d0*/  LDL.LU R15, [R1+0x11fc] ;  /* 0x0011fc00010f7983 */ /* 0x000ee80000300800 */
[----:B---3--:R-:W-:Y:S04]  /*4d4e0*/  STL.64 [R1+0x1858], R14 ;  /* 0x0018580e01007387 */ /* 0x008fe80000100a00 */
[----:B--2---:R2:W-:Y:S04]  /*4d4f0*/  STL.64 [R1+0x1850], R12 ;  /* 0x0018500c01007387 */ /* 0x0045e80000100a00 */
[----:B--2---:R-:W2:Y:S04]  /*4d500*/  LDL.LU R12, [R1+0x11d0] ;  /* 0x0011d000010c7983 */ /* 0x004ea80000300800 */
        /* <DEDUP_REMOVED lines=59> */
[----:B-1----:R-:W-:Y:S04]  /*4d8c0*/  STL.64 [R1+0x610], R8 ;  /* 0x0006100801007387 */ /* 0x002fe80000100a00 */
[----:B------:R-:W-:Y:S04]  /*4d8d0*/  STL.64 [R1+0x618], R10 ;  /* 0x0006180a01007387 */ /* 0x000fe80000100a00 */
[----:B------:R-:W1:Y:S04]  /*4d8e0*/  LDS.128 R8, [R23+0x1000] ;  /* 0x0010000017087984 */ /* 0x000e680000000c00 */
[----:B0-----:R-:W-:Y:S04]  /*4d8f0*/  STL.64 [R1+0x650], R4 ;  /* 0x0006500401007387 */ /* 0x001fe80000100a00 */
[----:B------:R-:W-:Y:S04]  /*4d900*/  STL.64 [R1+0x658], R6 ;  /* 0x0006580601007387 */ /* 0x000fe80000100a00 */
[----:B------:R-:W0:Y:S04]  /*4d910*/  LDS.128 R4, [R23+0x1800] ;  /* 0x0018000017047984 */ /* 0x000e280000000c00 */
[----:B------:R-:W-:Y:S06]  /*4d920*/  BAR.SYNC.DEFER_BLOCKING 0x0 ;  /* 0x0000000000007b1d */ /* 0x000fec0000010000 */
[----:B-1----:R1:W-:Y:S04]  /*4d930*/  STL.64 [R1+0x6a0], R8 ;  /* 0x0006a00801007387 */ /* 0x0023e80000100a00 */
[----:B------:R0:W-:Y:S04]  /*4d940*/  STL.64 [R1+0x6a8], R10 ;  /* 0x0006a80a01007387 */ /* 0x0001e80000100a00 */
[----:B-1----:R-:W3:Y:S04]  /*4d950*/  LDL.LU R8, [R1+0x1220] ;  /* 0x0012200001087983 */ /* 0x002ee80000300800 */
[----:B0-----:R0:W-:Y:S04]  /*4d960*/  STL.64 [R1+0x670], R4 ;  /* 0x0006700401007387 */ /* 0x0011e80000100a00 */
[----:B------:R1:W-:Y:S04]  /*4d970*/  STL.64 [R1+0x678], R6 ;  /* 0x0006780601007387 */ /* 0x0003e80000100a00 */
[----:B------:R-:W3:Y:S04]  /*4d980*/  LDL.LU R9, [R1+0x1224] ;  /* 0x0012240001097983 */ /* 0x000ee80000300800 */
[----:B------:R-:W3:Y:S04]  /*4d990*/  LDL.LU R10, [R1+0x1228] ;  /* 0x00122800010a7983 */ /* 0x000ee80000300800 */
[----:B------:R-:W3:Y:S04]  /*4d9a0*/  LDL.LU R11, [R1+0x122c] ;  /* 0x00122c00010b7983 */ /* 0x000ee80000300800 */
[----:B0-----:R-:W3:Y:S04]  /*4d9b0*/  LDL.LU R4, [R1+0x1230] ;  /* 0x0012300001047983 */ /* 0x001ee80000300800 */
[----:B------:R-:W3:Y:S04]  /*4d9c0*/  LDL.LU R5, [R1+0x1234] ;  /* 0x0012340001057983 */ /* 0x000ee80000300800 */
[----:B-1----:R-:W3:Y:S04]  /*4d9d0*/  LDL.LU R6, [R1+0x1238] ;  /* 0x0012380001067983 */ /* 0x002ee80000300800 */
[----:B------:R-:W3:Y:S04]  /*4d9e0*/  LDL.LU R7, [R1+0x123c] ;  /* 0x00123c0001077983 */ /* 0x000ee80000300800 */
[----:B------:R-:W3:Y:S04]  /*4d9f0*/  LDL.LU R20, [R1+0x1240] ;  /* 0x0012400001147983 */ /* 0x000ee80000300800 */
[----:B------:R-:W3:Y:S04]  /*4da00*/  LDL.LU R21, [R1+0x1244] ;  /* 0x0012440001157983 */ /* 0x000ee80000300800 */
[----:B------:R-:W3:Y:S04]  /*4da10*/  LDL.LU R22, [R1+0x1248] ;  /* 0x0012480001167983 */ /* 0x000ee80000300800 */
[----:B------:R-:W3:Y:S04]  /*4da20*/  LDL.LU R23, [R1+0x124c] ;  /* 0x00124c0001177983 */ /* 0x000ee80000300800 */
        /* <DEDUP_REMOVED lines=24> */
[----:B---3--:R-:W-:Y:S04]  /*4dbb0*/  STS.128 [R2+0x480], R24 ;  /* 0x0004801802007388 */ /* 0x008fe80000000c00 */
[----:B--2---:R0:W-:Y:S04]  /*4dbc0*/  STS.128 [R2+0x400], R12 ;  /* 0x0004000c02007388 */ /* 0x0041e80000000c00 */
[----:B0-----:R-:W2:Y:S04]  /*4dbd0*/  LDL.LU.64 R14, [R1+0x1858] ;  /* 0x00185800010e7983 */ /* 0x001ea80000300a00 */
[----:B------:R-:W2:Y:S04]  /*4dbe0*/  LDL.LU.64 R12, [R1+0x1850] ;  /* 0x00185000010c7983 */ /* 0x000ea80000300a00 */
[----:B------:R-:W3:Y:S04]  /*4dbf0*/  LDL.LU.64 R26, [R1+0x1848] ;  /* 0x00184800011a7983 */ /* 0x000ee80000300a00 */
[----:B------:R-:W3:Y:S04]  /*4dc00*/  LDL.LU.64 R24, [R1+0x1840] ;  /* 0x0018400001187983 */ /* 0x000ee80000300a00 */
[----:B----4-:R-:W-:Y:S04]  /*4dc10*/  STS.128 [R2+0x600], R16 ;  /* 0x0006001002007388 */ /* 0x010fe80000000c00 */
[----:B------:R-:W-:Y:S04]  /*4dc20*/  STS.128 [R2+0x680], R8 ;  /* 0x0006800802007388 */ /* 0x000fe80000000c00 */
[----:B------:R-:W-:Y:S04]  /*4dc30*/  STS.128 [R2+0x700], R4 ;  /* 0x0007000402007388 */ /* 0x000fe80000000c00 */
[----:B------:R-:W-:Y:S04]  /*4dc40*/  STS.128 [R2+0x780], R20 ;  /* 0x0007801402007388 */ /* 0x000fe80000000c00 */
[----:B--2---:R0:W-:Y:S04]  /*4dc50*/  STS.128 [R2+0x500], R12 ;  /* 0x0005000c02007388 */ /* 0x0041e80000000c00 */
[----:B---3--:R1:W-:Y:S01]  /*4dc60*/  STS.128 [R2+0x580], R24 ;  /* 0x0005801802007388 */ /* 0x0083e20000000c00 */
[----:B0-----:R-:W-:-:S02]  /*4dc70*/  IMAD R12, R28, c[0x0][0x194], RZ ;  /* 0x000065001c0c7a24 */ /* 0x001fc400078e02ff */
[----:B------:R-:W-:Y:S01]  /*4dc80*/  IMAD.MOV.U32 R14, RZ, RZ, c[0x0][0x194] ;  /* 0x00006500ff0e7624 */ /* 0x000fe200078e00ff */
[----:B------:R-:W-:Y:S02]  /*4dc90*/  BAR.SYNC.DEFER_BLOCKING 0x0 ;  /* 0x0000000000007b1d */ /* 0x000fe40000010000 */
[----:B------:R-:W-:Y:S01]  /*4dca0*/  LEA R16, P3, R12, c[0x0][0x170], 0x1 ;  /* 0x00005c000c107a11 */ /* 0x000fe200078608ff */
[----:B------:R-:W-:-:S03]  /*4dcb0*/  IMAD R14, R14, 0x80, R12 ;  /* 0x000000800e0e7824 */ /* 0x000fc600078e020c */
[----:B-1----:R-:W2:Y:S01]  /*4dcc0*/  LDL.LU.64 R26, [R1+0x1838] ;  /* 0x00183800011a7983 */ /* 0x002ea20000300a00 */
[----:B------:R-:W-:Y:S02]  /*4dcd0*/  LEA.HI.X.SX32 R17, R12, c[0x0][0x174], 0x1, P3 ;  /* 0x00005d000c117a11 */ /* 0x000fe400018f0eff */
[C---:B------:R-:W-:Y:S01]  /*4dce0*/  LEA R18, P3, R14.reuse, c[0x0][0x170], 0x1 ;  /* 0x00005c000e127a11 */ /* 0x040fe200078608ff */
[----:B------:R-:W3:Y:S04]  /*4dcf0*/  LDL.LU.64 R24, [R1+0x1830] ;  /* 0x0018300001187983 */ /* 0x000ee80000300a00 */
[----:B------:R-:W4:Y:S01]  /*4dd00*/  LDL.LU R10, [R1+0x1828] ;  /* 0x00182800010a7983 */ /* 0x000f220000300800 */
[----:B------:R-:W-:-:S03]  /*4dd10*/  LEA.HI.X.SX32 R19, R14, c[0x0][0x174], 0x1, P3 ;  /* 0x00005d000e137a11 */ /* 0x000fc600018f0eff */
[----:B------:R-:W2:Y:S04]  /*4dd20*/  LDL.LU.64 R8, [R1+0x1820] ;  /* 0x0018200001087983 */ /* 0x000ea80000300a00 */
[----:B------:R-:W2:Y:S04]  /*4dd30*/  LDL.LU R11, [R1+0x70] ;  /* 0x00007000010b7983 */ /* 0x000ea80000300800 */
[----:B------:R-:W2:Y:S04]  /*4dd40*/  LDL.LU.64 R6, [R1+0x1818] ;  /* 0x0018180001067983 */ /* 0x000ea80000300a00 */
[----:B------:R-:W2:Y:S04]  /*4dd50*/  LDL.LU.64 R4, [R1+0x1810] ;  /* 0x0018100001047983 */ /* 0x000ea80000300a00 */
[----:B------:R-:W2:Y:S04]  /*4dd60*/  LDL.LU R14, [R1+0x40] ;  /* 0x00004000010e7983 */ /* 0x000ea80000300800 */
[----:B------:R-:W3:Y:S04]  /*4dd70*/  LDL.LU.64 R22, [R1+0x1808] ;  /* 0x0018080001167983 */ /* 0x000ee80000300a00 */
[----:B------:R-:W3:Y:S01]  /*4dd80*/  LDL.LU.64 R20, [R1+0x1800] ;  /* 0x0018000001147983 */ /* 0x000ee20000300a00 */
[----:B------:R-:W-:-:S04]  /*4dd90*/  ISETP.GE.AND P2, PT, R28, c[0x0][0x178], PT ;  /* 0x00005e001c007a0c */ /* 0x000fc80003f46270 */
[C---:B------:R-:W-:Y:S01]  /*4dda0*/  ISETP.LT.AND P2, PT, R3.reuse, c[0x0][0x17c], !P2 ;  /* 0x00005f0003007a0c */ /* 0x040fe20005741270 */
[C---:B------:R-:W-:Y:S01]  /*4ddb0*/  IMAD R15, R3.reuse, c[0x0][0x198], RZ ;  /* 0x00006600030f7a24 */ /* 0x040fe200078e02ff */
[----:B------:R-:W-:-:S03]  /*4ddc0*/  ISETP.GE.AND P1, PT, R3, c[0x0][0x17c], PT ;  /* 0x00005f0003007a0c */ /* 0x000fc60003f26270 */
[----:B------:R-:W-:Y:S01]  /*4ddd0*/  IMAD.WIDE R12, R15, 0x2, R16 ;  /* 0x000000020f0c7825 */ /* 0x000fe200078e0210 */
[----:B------:R-:W-:Y:S02]  /*4dde0*/  ISETP.LT.AND P1, PT, R29, c[0x0][0x178], !P1 ;  /* 0x00005e001d007a0c */ /* 0x000fe40004f21270 */
[----:B------:R-:W-:-:S04]  /*4ddf0*/  IADD3 R2, R3, 0x5, RZ ;  /* 0x0000000503027810 */ /* 0x000fc80007ffe0ff */
[----:B------:R-:W-:Y:S02]  /*4de00*/  ISETP.GE.AND P3, PT, R2, c[0x0][0x17c], PT ;  /* 0x00005f0002007a0c */ /* 0x000fe40003f66270 */
[----:B------:R-:W-:Y:S01]  /*4de10*/  IADD3 R2, R15, c[0x0][0x198], RZ ;  /* 0x000066000f027a10 */ /* 0x000fe20007ffe0ff */
[----:B--2---:R0:W-:Y:S01]  /*4de20*/  @P2 STG.E.U16 [R12.64], R14 ;  /* 0x0000000e0c002986 */ /* 0x0041e2000c101506 */
[----:B------:R-:W-:Y:S02]  /*4de30*/  ISETP.LT.AND P2, PT, R28, c[0x0][0x178], !P5 ;  /* 0x00005e001c007a0c */ /* 0x000fe40006f41270 */
[----:B------:R-:W-:Y:S01]  /*4de40*/  ISETP.LT.AND P5, PT, R29, c[0x0][0x178], !P5 ;  /* 0x00005e001d007a0c */ /* 0x000fe20006fa1270 */
[----:B0-----:R-:W-:Y:S01]  /*4de50*/  IMAD.WIDE R12, R15, 0x2, R18 ;  /* 0x000000020f0c7825 */ /* 0x001fe200078e0212 */
[----:B---3--:R-:W-:-:S04]  /*4de60*/  PRMT R20, R14, 0x7632, R20 ;  /* 0x000076320e147816 */ /* 0x008fc80000000014 */
[----:B------:R0:W-:Y:S01]  /*4de70*/  @P1 STG.E.U16 [R12.64], R22 ;  /* 0x000000160c001986 */ /* 0x0001e2000c101506 */
[----:B------:R-:W-:Y:S01]  /*4de80*/  ISETP.LT.AND P1, PT, R28, c[0x0][0x178], !P4 ;  /* 0x00005e001c007a0c */ /* 0x000fe20006721270 */
[----:B------:R-:W-:Y:S01]  /*4de90*/  IMAD.WIDE R14, R2, 0x2, R16 ;  /* 0x00000002020e7825 */ /* 0x000fe200078e0210 */
[----:B------:R-:W-:Y:S02]  /*4dea0*/  ISETP.LT.AND P4, PT, R29, c[0x0][0x178], !P4 ;  /* 0x00005e001d007a0c */ /* 0x000fe40006781270 */
[----:B------:R-:W-:Y:S02]  /*4deb0*/  PRMT R21, R22, 0x7632, R21 ;  /* 0x0000763216157816 */ /* 0x000fe40000000015 */
[----:B------:R1:W-:Y:S01]  /*4dec0*/  @P2 STG.E.U16 [R14.64], R20 ;  /* 0x000000140e002986 */ /* 0x0003e2000c101506 */
[C---:B0-----:R-:W-:Y:S01]  /*4ded0*/  IMAD.WIDE R12, R2.reuse, 0x2, R18 ;  /* 0x00000002020c7825 */ /* 0x041fe200078e0212 */
[----:B------:R-:W-:-:S04]  /*4dee0*/  IADD3 R2, R2, c[0x0][0x198], RZ ;  /* 0x0000660002027a10 */ /* 0x000fc80007ffe0ff */
[----:B------:R0:W-:Y:S01]  /*4def0*/  @P5 STG.E.U16 [R12.64], R21 ;  /* 0x000000150c005986 */ /* 0x0001e2000c101506 */
[----:B------:R-:W-:Y:S01]  /*4df00*/  ISETP.LT.AND P5, PT, R28, c[0x0][0x178], !P0 ;  /* 0x00005e001c007a0c */ /* 0x000fe200047a1270 */
[C---:B-1----:R-:W-:Y:S01]  /*4df10*/  IMAD.WIDE R14, R2.reuse, 0x2, R18 ;  /* 0x00000002020e7825 */ /* 0x042fe200078e0212 */
[----:B------:R-:W-:Y:S02]  /*4df20*/  ISETP.LT.AND P0, PT, R29, c[0x0][0x178], !P0 ;  /* 0x00005e001d007a0c */ /* 0x000fe40004701270 */
[----:B------:R-:W-:Y:S01]  /*4df30*/  IADD3 R20, R3, 0x7, RZ ;  /* 0x0000000703147810 */ /* 0x000fe20007ffe0ff */
[C---:B0-----:R-:W-:Y:S01]  /*4df40*/  IMAD.WIDE R12, R2.reuse, 0x2, R16 ;  /* 0x00000002020c7825 */ /* 0x041fe200078e0210 */
[----:B------:R-:W-:-:S04]  /*4df50*/  IADD3 R2, R2, c[0x0][0x198], RZ ;  /* 0x0000660002027a10 */ /* 0x000fc80007ffe0ff */
[----:B------:R0:W-:Y:S01]  /*4df60*/  @P1 STG.E.U16 [R12.64], R11 ;  /* 0x0000000b0c001986 */ /* 0x0001e2000c101506 */
[----:B------:R-:W-:-:S03]  /*4df70*/  PRMT R21, R11, 0x7632, R21 ;  /* 0x000076320b157816 */ /* 0x000fc60000000015 */
[----:B------:R1:W-:Y:S01]  /*4df80*/  @P4 STG.E.U16 [R14.64], R25 ;  /* 0x000000190e004986 */ /* 0x0003e2000c101506 */
[----:B------:R-:W-:Y:S02]  /*4df90*/  ISETP.LT.AND P4, PT, R28, c[0x0][0x178], !P6 ;  /* 0x00005e001c007a0c */ /* 0x000fe40007781270 */
[----:B------:R-:W-:Y:S02]  /*4dfa0*/  ISETP.GE.AND P1, PT, R20, c[0x0][0x17c], PT ;  /* 0x00005f0014007a0c */ /* 0x000fe40003f26270 */
[----:B------:R-:W-:Y:S01]  /*4dfb0*/  PRMT R20, R25, 0x7632, R20 ;  /* 0x0000763219147816 */ /* 0x000fe20000000014 */
[----:B0-----:R-:W-:-:S04]  /*4dfc0*/  IMAD.WIDE R12, R2, 0x2, R16 ;  /* 0x00000002020c7825 */ /* 0x001fc800078e0210 */
[C---:B-1----:R-:W-:Y:S01]  /*4dfd0*/  IMAD.WIDE R14, R2.reuse, 0x2, R18 ;  /* 0x00000002020e7825 */ /* 0x042fe200078e0212 */
[----:B------:R-:W-:Y:S01]  /*4dfe0*/  IADD3 R2, R2, c[0x0][0x198], RZ ;  /* 0x0000660002027a10 */ /* 0x000fe20007ffe0ff */
[----:B------:R0:W-:Y:S01]  /*4dff0*/  @P5 STG.E.U16 [R12.64], R21 ;  /* 0x000000150c005986 */ /* 0x0001e2000c101506 */
[----:B------:R-:W-:-:S03]  /*4e000*/  ISETP.LT.AND P6, PT, R29, c[0x0][0x178], !P6 ;  /* 0x00005e001d007a0c */ /* 0x000fc600077c1270 */
[----:B------:R1:W-:Y:S01]  /*4e010*/  @P0 STG.E.U16 [R14.64], R20 ;  /* 0x000000140e000986 */ /* 0x0003e2000c101506 */
[----:B------:R-:W-:Y:S02]  /*4e020*/  ISETP.LT.AND P0, PT, R28, c[0x0][0x178], !P3 ;  /* 0x00005e001c007a0c */ /* 0x000fe40005f01270 */
[C---:B------:R-:W-:Y:S01]  /*4e030*/  IADD3 R22, R3.reuse, 0x6, RZ ;  /* 0x0000000603167810 */ /* 0x040fe20007ffe0ff */
[----:B------:R-:W2:Y:S01]  /*4e040*/  LDL.LU R25, [R1+0x17fc] ;  /* 0x0017fc0001197983 */ /* 0x000ea20000300800 */
[----:B0-----:R-:W-:Y:S01]  /*4e050*/  IMAD.WIDE R12, R2, 0x2, R16 ;  /* 0x00000002020c7825 */ /* 0x001fe200078e0210 */
[----:B-1----:R-:W-:-:S04]  /*4e060*/  IADD3 R14, R3, 0x9, RZ ;  /* 0x00000009030e7810 */ /* 0x002fc80007ffe0ff */
[----:B------:R0:W-:Y:S01]  /*4e070*/  @P4 STG.E.U16 [R12.64], R24 ;  /* 0x000000180c004986 */ /* 0x0001e2000c101506 */
[----:B------:R-:W-:Y:S02]  /*4e080*/  IADD3 R20, R2, c[0x0][0x198], RZ ;  /* 0x0000660002147a10 */ /* 0x000fe40007ffe0ff */
[----:B------:R-:W-:Y:S01]  /*4e090*/  ISETP.GE.AND P2, PT, R22, c[0x0][0x17c], PT ;  /* 0x00005f0016007a0c */ /* 0x000fe20003f46270 */
[----:B------:R-:W3:Y:S01]  /*4e0a0*/  LDL.LU R11, [R1+0x60] ;  /* 0x00006000010b7983 */ /* 0x000ee20000300800 */
[----:B------:R-:W-:Y:S01]  /*4e0b0*/  ISETP.GE.AND P4, PT, R14, c[0x0][0x17c], PT ;  /* 0x00005f000e007a0c */ /* 0x000fe20003f86270 */
[----:B------:R-:W-:Y:S01]  /*4e0c0*/  IMAD.WIDE R14, R20, 0x2, R16 ;  /* 0x00000002140e7825 */ /* 0x000fe200078e0210 */
[----:B------:R-:W-:-:S03]  /*4e0d0*/  PRMT R22, R23, 0x7632, R22 ;  /* 0x0000763217167816 */ /* 0x000fc60000000016 */
[----:B0-----:R-:W-:Y:S01]  /*4e0e0*/  IMAD.WIDE R12, R2, 0x2, R18 ;  /* 0x00000002020c7825 */ /* 0x001fe200078e0212 */
[----:B------:R-:W-:-:S04]  /*4e0f0*/  PRMT R2, R24, 0x7632, R2 ;  /* 0x0000763218027816 */ /* 0x000fc80000000002 */
[----:B------:R0:W-:Y:S04]  /*4e100*/  @P6 STG.E.U16 [R12.64], R23 ;  /* 0x000000170c006986 */ /* 0x0001e8000c101506 */
[----:B------:R1:W-:Y:S01]  /*4e110*/  @P0 STG.E.U16 [R14.64], R2 ;  /* 0x000000020e000986 */ /* 0x0003e2000c101506 */
[----:B0-----:R-:W-:-:S04]  /*4e120*/  IADD3 R23, R3, 0xa, RZ ;  /* 0x0000000a03177810 */ /* 0x001fc80007ffe0ff */
[----:B------:R-:W-:Y:S02]  /*4e130*/  ISETP.GE.AND P0, PT, R23, c[0x0][0x17c], PT ;  /* 0x00005f0017007a0c */ /* 0x000fe40003f06270 */
[----:B------:R-:W2:Y:S01]  /*4e140*/  LDL.LU R23, [R1+0x1f0] ;  /* 0x0001f00001177983 */ /* 0x000ea20000300800 */
[C---:B------:R-:W-:Y:S02]  /*4e150*/  ISETP.LT.AND P3, PT, R29.reuse, c[0x0][0x178], !P3 ;  /* 0x00005e001d007a0c */ /* 0x040fe40005f61270 */
[----:B------:R-:W-:Y:S02]  /*4e160*/  ISETP.LT.AND P6, PT, R28, c[0x0][0x178], !P2 ;  /* 0x00005e001c007a0c */ /* 0x000fe400057c1270 */
[----:B------:R-:W-:Y:S02]  /*4e170*/  ISETP.LT.AND P2, PT, R29, c[0x0][0x178], !P2 ;  /* 0x00005e001d007a0c */ /* 0x000fe40005741270 */
[C---:B-1----:R-:W-:Y:S02]  /*4e180*/  IADD3 R2, R20.reuse, c[0x0][0x198], RZ ;  /* 0x0000660014027a10 */ /* 0x042fe40007ffe0ff */
[----:B------:R-:W-:Y:S01]  /*4e190*/  IADD3 R21, R3, 0x8, RZ ;  /* 0x0000000803157810 */ /* 0x000fe20007ffe0ff */
[----:B------:R-:W-:-:S03]  /*4e1a0*/  IMAD.WIDE R12, R20, 0x2, R18 ;  /* 0x00000002140c7825 */ /* 0x000fc600078e0212 */
[----:B------:R-:W-:Y:S01]  /*4e1b0*/  ISETP.GE.AND P5, PT, R21, c[0x0][0x17c], PT ;  /* 0x00005f0015007a0c */ /* 0x000fe20003fa6270 */
[C---:B------:R-:W-:Y:S01]  /*4e1c0*/  IMAD.WIDE R14, R2.reuse, 0x2, R16 ;  /* 0x00000002020e7825 */ /* 0x040fe200078e0210 */
[----:B------:R-:W-:Y:S03]  /*4e1d0*/  @P3 STG.E.U16 [R12.64], R22 ;  /* 0x000000160c003986 */ /* 0x000fe6000c101506 */
[----:B------:R-:W-:Y:S01]  /*4e1e0*/  IMAD.WIDE R20, R2, 0x2, R18 ;  /* 0x0000000202147825 */ /* 0x000fe200078e0212 */
[----:B------:R-:W-:-:S04]  /*4e1f0*/  IADD3 R24, R3, 0xb, RZ ;  /* 0x0000000b03187810 */ /* 0x000fc80007ffe0ff */
[----:B------:R-:W-:Y:S01]  /*4e200*/  ISETP.GE.AND P3, PT, R24, c[0x0][0x17c], PT ;  /* 0x00005f0018007a0c */ /* 0x000fe20003f66270 */
[----:B--2---:R0:W-:Y:S04]  /*4e210*/  @P6 STG.E.U16 [R14.64], R23 ;  /* 0x000000170e006986 */ /* 0x0041e8000c101506 */
[----:B------:R-:W-:Y:S01]  /*4e220*/  @P2 STG.E.U16 [R20.64], R26 ;  /* 0x0000001a14002986 */ /* 0x000fe2000c101506 */
[----:B------:R-:W-:Y:S02]  /*4e230*/  ISETP.LT.AND P2, PT, R28, c[0x0][0x178], !P1 ;  /* 0x00005e001c007a0c */ /* 0x000fe40004f41270 */
[----:B------:R-:W-:Y:S02]  /*4e240*/  PRMT R24, R23, 0x7632, R24 ;  /* 0x0000763217187816 */ /* 0x000fe40000000018 */
[----:B0-----:R-:W-:-:S05]  /*4e250*/  IADD3 R14, R2, c[0x0][0x198], RZ ;  /* 0x00006600020e7a10 */ /* 0x001fca0007ffe0ff */
[----:B------:R-:W-:-:S05]  /*4e260*/  IMAD.WIDE R12, R14, 0x2, R16 ;  /* 0x000000020e0c7825 */ /* 0x000fca00078e0210 */
[----:B------:R0:W-:Y:S04]  /*4e270*/  @P2 STG.E.U16 [R12.64], R24 ;  /* 0x000000180c002986 */ /* 0x0001e8000c101506 */
[----:B0-----:R-:W2:Y:S01]  /*4e280*/  LDL.LU R24, [R1+0x200] ;  /* 0x0002000001187983 */ /* 0x001ea20000300800 */
[----:B------:R-:W-:Y:S02]  /*4e290*/  ISETP.LT.AND P1, PT, R29, c[0x0][0x178], !P1 ;  /* 0x00005e001d007a0c */ /* 0x000fe40004f21270 */
[----:B------:R-:W-:Y:S02]  /*4e2a0*/  ISETP.LT.AND P6, PT, R28, c[0x0][0x178], !P5 ;  /* 0x00005e001c007a0c */ /* 0x000fe40006fc1270 */
[C---:B------:R-:W-:Y:S01]  /*4e2b0*/  IADD3 R2, R14.reuse, c[0x0][0x198], RZ ;  /* 0x000066000e027a10 */ /* 0x040fe20007ffe0ff */
[----:B------:R-:W-:Y:S01]  /*4e2c0*/  IMAD.WIDE R14, R14, 0x2, R18 ;  /* 0x000000020e0e7825 */ /* 0x000fe200078e0212 */
[----:B------:R-:W-:-:S03]  /*4e2d0*/  PRMT R25, R26, 0x7632, R25 ;  /* 0x000076321a197816 */ /* 0x000fc60000000019 */
[----:B------:R-:W-:Y:S01]  /*4e2e0*/  IMAD.WIDE R20, R2, 0x2, R16 ;  /* 0x0000000202147825 */ /* 0x000fe200078e0210 */
[----:B------:R-:W-:-:S03]  /*4e2f0*/  ISETP.LT.AND P5, PT, R29, c[0x0][0x178], !P5 ;  /* 0x00005e001d007a0c */ /* 0x000fc60006fa1270 */
[----:B------:R-:W-:Y:S01]  /*4e300*/  @P1 STG.E.U16 [R14.64], R25 ;  /* 0x000000190e001986 */ /* 0x000fe2000c101506 */
[----:B------:R-:W-:Y:S01]  /*4e310*/  IADD3 R26, R3, 0xc, RZ ;  /* 0x0000000c031a7810 */ /* 0x000fe20007ffe0ff */
[----:B------:R-:W-:Y:S01]  /*4e320*/  IMAD.WIDE R22, R2, 0x2, R18 ;  /* 0x0000000202167825 */ /* 0x000fe200078e0212 */
[----:B---3--:R-:W-:Y:S02]  /*4e330*/  PRMT R13, R11, 0x7632, R13 ;  /* 0x000076320b0d7816 */ /* 0x008fe4000000000d */
[----:B------:R-:W-:Y:S02]  /*4e340*/  ISETP.GE.AND P2, PT, R26, c[0x0][0x17c], PT ;  /* 0x00005f001a007a0c */ /* 0x000fe40003f46270 */
[----:B------:R-:W3:Y:S04]  /*4e350*/  LDL.LU R26, [R1+0x220] ;  /* 0x00022000011a7983 */ /* 0x000ee80000300800 */
[----:B--2---:R0:W-:Y:S01]  /*4e360*/  @P6 STG.E.U16 [R20.64], R24 ;  /* 0x0000001814006986 */ /* 0x0041e2000c101506 */
[----:B------:R-:W-:-:S02]  /*4e370*/  ISETP.LT.AND P6, PT, R28, c[0x0][0x178], !P4 ;  /* 0x00005e001c007a0c */ /* 0x000fc400067c1270 */
[----:B------:R-:W-:Y:S02]  /*4e380*/  PRMT R12, R24, 0x7632, R12 ;  /* 0x00007632180c7816 */ /* 0x000fe4000000000c */
[----:B0-----:R-:W-:Y:S01]  /*4e390*/  IADD3 R20, R2, c[0x0][0x198], RZ ;  /* 0x0000660002147a10 */ /* 0x001fe20007ffe0ff */
[----:B------:R0:W-:Y:S04]  /*4e3a0*/  @P5 STG.E.U16 [R22.64], R11 ;  /* 0x0000000b16005986 */ /* 0x0001e8000c101506 */
[----:B------:R-:W-:-:S05]  /*4e3b0*/  IMAD.WIDE R14, R20, 0x2, R16 ;  /* 0x00000002140e7825 */ /* 0x000fca00078e0210 */
[----:B------:R1:W-:Y:S04]  /*4e3c0*/  @P6 STG.E.U16 [R14.64], R12 ;  /* 0x0000000c0e006986 */ /* 0x0003e8000c101506 */
[----:B0-----:R-:W2:Y:S04]  /*4e3d0*/  LDL.LU R11, [R1+0x90] ;  /* 0x00009000010b7983 */ /* 0x001ea80000300800 */
[----:B-1----:R-:W2:Y:S04]  /*4e3e0*/  LDL.LU R14, [R1+0x210] ;  /* 0x00021000010e7983 */ /* 0x002ea80000300800 */
[----:B------:R-:W3:Y:S01]  /*4e3f0*/  LDL.LU R15, [R1+0xa0] ;  /* 0x0000a000010f7983 */ /* 0x000ee20000300800 */
[----:B------:R-:W-:-:S02]  /*4e400*/  ISETP.LT.AND P4, PT, R29, c[0x0][0x178], !P4 ;  /* 0x00005e001d007a0c */ /* 0x000fc40006781270 */
[----:B------:R-:W-:Y:S02]  /*4e410*/  ISETP.LT.AND P5, PT, R28, c[0x0][0x178], !P0 ;  /* 0x00005e001c007a0c */ /* 0x000fe400047a1270 */
[C---:B------:R-:W-:Y:S02]  /*4e420*/  IADD3 R22, R3.reuse, 0xd, RZ ;  /* 0x0000000d03167810 */ /* 0x040fe40007ffe0ff */
[C---:B------:R-:W-:Y:S02]  /*4e430*/  IADD3 R24, R20.reuse, c[0x0][0x198], RZ ;  /* 0x0000660014187a10 */ /* 0x040fe40007ffe0ff */
[----:B------:R-:W-:Y:S01]  /*4e440*/  IADD3 R2, R3, 0xe, RZ ;  /* 0x0000000e03027810 */ /* 0x000fe20007ffe0ff */
[----:B------:R-:W-:Y:S01]  /*4e450*/  IMAD.WIDE R20, R20, 0x2, R18 ;  /* 0x0000000214147825 */ /* 0x000fe200078e0212 */
[----:B------:R-:W-:Y:S02]  /*4e460*/  ISETP.LT.AND P0, PT, R29, c[0x0][0x178], !P0 ;  /* 0x00005e001d007a0c */ /* 0x000fe40004701270 */
[----:B------:R-:W-:Y:S01]  /*4e470*/  ISETP.GE.AND P1, PT, R22, c[0x0][0x17c], PT ;  /* 0x00005f0016007a0c */ /* 0x000fe20003f26270 */
[----:B------:R-:W-:Y:S01]  /*4e480*/  IMAD.WIDE R22, R24, 0x2, R16 ;  /* 0x0000000218167825 */ /* 0x000fe200078e0210 */
[----:B------:R-:W-:-:S02]  /*4e490*/  ISETP.GE.AND P6, PT, R2, c[0x0][0x17c], PT ;  /* 0x00005f0002007a0c */ /* 0x000fc40003fc6270 */
[----:B------:R-:W-:Y:S01]  /*4e4a0*/  IADD3 R2, R3, 0xf, RZ ;  /* 0x0000000f03027810 */ /* 0x000fe20007ffe0ff */
[----:B------:R0:W-:Y:S01]  /*4e4b0*/  @P4 STG.E.U16 [R20.64], R13 ;  /* 0x0000000d14004986 */ /* 0x0001e2000c101506 */
[----:B------:R-:W-:Y:S02]  /*4e4c0*/  ISETP.LT.AND P4, PT, R28, c[0x0][0x178], !P3 ;  /* 0x00005e001c007a0c */ /* 0x000fe40005f81270 */
[----:B------:R-:W-:Y:S01]  /*4e4d0*/  ISETP.LT.AND P3, PT, R29, c[0x0][0x178], !P3 ;  /* 0x00005e001d007a0c */ /* 0x000fe20005f61270 */
[----:B0-----:R-:W-:Y:S01]  /*4e4e0*/  IMAD.WIDE R12, R24, 0x2, R18 ;  /* 0x00000002180c7825 */ /* 0x001fe200078e0212 */
[----:B--2---:R0:W-:Y:S01]  /*4e4f0*/  @P5 STG.E.U16 [R22.64], R14 ;  /* 0x0000000e16005986 */ /* 0x0041e2000c101506 */
[----:B------:R-:W-:Y:S02]  /*4e500*/  ISETP.GE.AND P5, PT, R2, c[0x0][0x17c], PT ;  /* 0x00005f0002007a0c */ /* 0x000fe40003fa6270 */
[----:B------:R-:W-:Y:S02]  /*4e510*/  IADD3 R2, R24, c[0x0][0x198], RZ ;  /* 0x0000660018027a10 */ /* 0x000fe40007ffe0ff */
[----:B------:R-:W2:Y:S01]  /*4e520*/  LDL.LU R24, [R1+0x2e0] ;  /* 0x0002e00001187983 */ /* 0x000ea20000300800 */
[----:B------:R-:W-:-:S02]  /*4e530*/  PRMT R20, R14, 0x7632, R20 ;  /* 0x000076320e147816 */ /* 0x000fc40000000014 */
[----:B---3--:R-:W-:Y:S01]  /*4e540*/  PRMT R21, R15, 0x7632, R21 ;  /* 0x000076320f157816 */ /* 0x008fe20000000015 */
[----:B------:R1:W-:Y:S01]  /*4e550*/  @P0 STG.E.U16 [R12.64], R15 ;  /* 0x0000000f0c000986 */ /* 0x0003e2000c101506 */
[----:B------:R-:W-:Y:S02]  /*4e560*/  ISETP.LT.AND P0, PT, R28, c[0x0][0x178], !P2 ;  /* 0x00005e001c007a0c */ /* 0x000fe40005701270 */
[----:B------:R-:W-:Y:S01]  /*4e570*/  ISETP.LT.AND P2, PT, R29, c[0x0][0x178], !P2 ;  /* 0x00005e001d007a0c */ /* 0x000fe20005741270 */
[----:B0-----:R-:W3:Y:S01]  /*4e580*/  LDL.LU R23, [R1+0xb0] ;  /* 0x0000b00001177983 */ /* 0x001ee20000300800 */
[----:B-1----:R-:W-:-:S04]  /*4e590*/  IMAD.WIDE R14, R2, 0x2, R16 ;  /* 0x00000002020e7825 */ /* 0x002fc800078e0210 */
[C-C-:B------:R-:W-:Y:S01]  /*4e5a0*/  IMAD.WIDE R12, R2.reuse, 0x2, R18.reuse ;  /* 0x00000002020c7825 */ /* 0x140fe200078e0212 */
[----:B------:R-:W-:Y:S01]  /*4e5b0*/  IADD3 R2, R2, c[0x0][0x198], RZ ;  /* 0x0000660002027a10 */ /* 0x000fe20007ffe0ff */
[----:B------:R0:W-:Y:S04]  /*4e5c0*/  @P4 STG.E.U16 [R14.64], R20 ;  /* 0x000000140e004986 */ /* 0x0001e8000c101506 */
[----:B------:R1:W-:Y:S01]  /*4e5d0*/  @P3 STG.E.U16 [R12.64], R21 ;  /* 0x000000150c003986 */ /* 0x0003e2000c101506 */
[----:B0-----:R-:W-:Y:S01]  /*4e5e0*/  IADD3 R20, R3, 0x11, RZ ;  /* 0x0000001103147810 */ /* 0x001fe20007ffe0ff */
[----:B------:R-:W-:-:S04]  /*4e5f0*/  IMAD.WIDE R14, R2, 0x2, R18 ;  /* 0x00000002020e7825 */ /* 0x000fc800078e0212 */
[----:B-1----:R-:W-:Y:S01]  /*4e600*/  IMAD.WIDE R12, R2, 0x2, R16 ;  /* 0x00000002020c7825 */ /* 0x002fe200078e0210 */
[----:B------:R-:W-:-:S04]  /*4e610*/  PRMT R21, R26, 0x7632, R21 ;  /* 0x000076321a157816 */ /* 0x000fc80000000015 */
[----:B------:R0:W-:Y:S01]  /*4e620*/  @P0 STG.E.U16 [R12.64], R26 ;  /* 0x0000001a0c000986 */ /* 0x0001e2000c101506 */
[----:B------:R-:W-:Y:S02]  /*4e630*/  ISETP.GE.AND P0, PT, R20, c[0x0][0x17c], PT ;  /* 0x00005f0014007a0c */ /* 0x000fe40003f06270 */
[----:B------:R-:W-:Y:S01]  /*4e640*/  PRMT R20, R11, 0x7632, R20 ;  /* 0x000076320b147816 */ /* 0x000fe20000000014 */
[----:B------:R1:W-:Y:S04]  /*4e650*/  @P2 STG.E.U16 [R14.64], R11 ;  /* 0x0000000b0e002986 */ /* 0x0003e8000c101506 */
[----:B0-----:R-:W4:Y:S04]  /*4e660*/  LDL.LU R26, [R1+0x2f0] ;  /* 0x0002f000011a7983 */ /* 0x001f280000300800 */
[----:B-1----:R-:W4:Y:S01]  /*4e670*/  LDL.LU R11, [R1+0xc0] ;  /* 0x0000c000010b7983 */ /* 0x002f220000300800 */
[----:B------:R-:W-:-:S02]  /*4e680*/  ISETP.LT.AND P3, PT, R28, c[0x0][0x178], !P1 ;  /* 0x00005e001c007a0c */ /* 0x000fc40004f61270 */
[----:B------:R-:W-:Y:S02]  /*4e690*/  ISETP.LT.AND P1, PT, R29, c[0x0][0x178], !P1 ;  /* 0x00005e001d007a0c */ /* 0x000fe40004f21270 */
[----:B------:R-:W-:Y:S02]  /*4e6a0*/  IADD3 R2, R2, c[0x0][0x198], RZ ;  /* 0x0000660002027a10 */ /* 0x000fe40007ffe0ff */
[----:B------:R-:W-:-:S03]  /*4e6b0*/  ISETP.LT.AND P2, PT, R28, c[0x0][0x178], !P6 ;  /* 0x00005e001c007a0c */ /* 0x000fc60007741270 */
[----:B------:R-:W-:-:S04]  /*4e6c0*/  IMAD.WIDE R12, R2, 0x2, R16 ;  /* 0x00000002020c7825 */ /* 0x000fc800078e0210 */
[C---:B------:R-:W-:Y:S01]  /*4e6d0*/  IMAD.WIDE R14, R2.reuse, 0x2, R18 ;  /* 0x00000002020e7825 */ /* 0x040fe200078e0212 */
[----:B------:R-:W-:Y:S01]  /*4e6e0*/  IADD3 R2, R2, c[0x0][0x198], RZ ;  /* 0x0000660002027a10 */ /* 0x000fe20007ffe0ff */
[----:B------:R0:W-:Y:S01]  /*4e6f0*/  @P3 STG.E.U16 [R12.64], R21 ;  /* 0x000000150c003986 */ /* 0x0001e2000c101506 */
[----:B------:R-:W-:-:S03]  /*4e700*/  ISETP.LT.AND P6, PT, R29, c[0x0][0x178], !P6 ;  /* 0x00005e001d007a0c */ /* 0x000fc600077c1270 */
[----:B------:R1:W-:Y:S01]  /*4e710*/  @P1 STG.E.U16 [R14.64], R20 ;  /* 0x000000140e001986 */ /* 0x0003e2000c101506 */
[----:B------:R-:W-:Y:S02]  /*4e720*/  ISETP.LT.AND P1, PT, R28, c[0x0][0x178], !P5 ;  /* 0x00005e001c007a0c */ /* 0x000fe40006f21270 */
[C---:B------:R-:W-:Y:S01]  /*4e730*/  IADD3 R22, R3.reuse, 0x10, RZ ;  /* 0x0000001003167810 */ /* 0x040fe20007ffe0ff */
[C---:B0-----:R-:W-:Y:S01]  /*4e740*/  IMAD.WIDE R12, R2.reuse, 0x2, R16 ;  /* 0x00000002020c7825 */ /* 0x041fe200078e0210 */
[----:B-1----:R-:W-:Y:S02]  /*4e750*/  IADD3 R14, R3, 0x13, RZ ;  /* 0x00000013030e7810 */ /* 0x002fe40007ffe0ff */
[----:B------:R-:W-:Y:S02]  /*4e760*/  IADD3 R20, R2, c[0x0][0x198], RZ ;  /* 0x0000660002147a10 */ /* 0x000fe40007ffe0ff */
[----:B------:R-:W-:Y:S02]  /*4e770*/  ISETP.GE.AND P4, PT, R22, c[0x0][0x17c], PT ;  /* 0x00005f0016007a0c */ /* 0x000fe40003f86270 */
[----:B------:R-:W-:-:S02]  /*4e780*/  ISETP.LT.AND P5, PT, R29, c[0x0][0x178], !P5 ;  /* 0x00005e001d007a0c */ /* 0x000fc40006fa1270 */
[----:B------:R-:W-:-:S04]  /*4e790*/  IADD3 R21, R3, 0x12, RZ ;  /* 0x0000001203157810 */ /* 0x000fc80007ffe0ff */
[----:B------:R-:W-:Y:S01]  /*4e7a0*/  ISETP.GE.AND P3, PT, R21, c[0x0][0x17c], PT ;  /* 0x00005f0015007a0c */ /* 0x000fe20003f66270 */
[----:B--2---:R0:W-:Y:S01]  /*4e7b0*/  @P2 STG.E.U16 [R12.64], R24 ;  /* 0x000000180c002986 */ /* 0x0041e2000c101506 */
[----:B------:R-:W-:Y:S01]  /*4e7c0*/  ISETP.GE.AND P2, PT, R14, c[0x0][0x17c], PT ;  /* 0x00005f000e007a0c */ /* 0x000fe20003f46270 */
[----:B------:R-:W-:-:S04]  /*4e7d0*/  IMAD.WIDE R14, R20, 0x2, R16 ;  /* 0x00000002140e7825 */ /* 0x000fc800078e0210 */
[----:B0-----:R-:W-:Y:S01]  /*4e7e0*/  IMAD.WIDE R12, R2, 0x2, R18 ;  /* 0x00000002020c7825 */ /* 0x001fe200078e0212 */
[----:B------:R-:W-:-:S04]  /*4e7f0*/  PRMT R2, R24, 0x7632, R2 ;  /* 0x0000763218027816 */ /* 0x000fc80000000002 */
[----:B---3--:R0:W-:Y:S01]  /*4e800*/  @P6 STG.E.U16 [R12.64], R23 ;  /* 0x000000170c006986 */ /* 0x0081e2000c101506 */
[----:B------:R-:W-:Y:S02]  /*4e810*/  ISETP.LT.AND P6, PT, R28, c[0x0][0x178], !P4 ;  /* 0x00005e001c007a0c */ /* 0x000fe400067c1270 */
[----:B------:R-:W-:Y:S01]  /*4e820*/  ISETP.LT.AND P4, PT, R29, c[0x0][0x178], !P4 ;  /* 0x00005e001d007a0c */ /* 0x000fe20006781270 */
[----:B------:R1:W-:Y:S01]  /*4e830*/  @P1 STG.E.U16 [R14.64], R2 ;  /* 0x000000020e001986 */ /* 0x0003e2000c101506 */
[----:B------:R-:W-:Y:S01]  /*4e840*/  PRMT R22, R23, 0x7632, R22 ;  /* 0x0000763217167816 */ /* 0x000fe20000000016 */
[C---:B0-----:R-:W-:Y:S01]  /*4e850*/  IMAD.WIDE R12, R20.reuse, 0x2, R18 ;  /* 0x00000002140c7825 */ /* 0x041fe200078e0212 */
[----:B-1----:R-:W-:-:S04]  /*4e860*/  IADD3 R2, R20, c[0x0][0x198], RZ ;  /* 0x0000660014027a10 */ /* 0x002fc80007ffe0ff */
[----:B------:R-:W-:Y:S01]  /*4e870*/  @P5 STG.E.U16 [R12.64], R22 ;  /* 0x000000160c005986 */ /* 0x000fe2000c101506 */
[----:B------:R-:W-:-:S04]  /*4e880*/  IMAD.WIDE R14, R2, 0x2, R16 ;  /* 0x00000002020e7825 */ /* 0x000fc800078e0210 */
[----:B------:R-:W-:Y:S01]  /*4e890*/  IMAD.WIDE R20, R2, 0x2, R18 ;  /* 0x0000000202147825 */ /* 0x000fe200078e0212 */
[----:B------:R-:W-:-:S04]  /*4e8a0*/  IADD3 R24, R3, 0x15, RZ ;  /* 0x0000001503187810 */ /* 0x000fc80007ffe0ff */
[----:B------:R-:W-:Y:S01]  /*4e8b0*/  ISETP.GE.AND P5, PT, R24, c[0x0][0x17c], PT ;  /* 0x00005f0018007a0c */ /* 0x000fe20003fa6270 */
[----:B----4-:R0:W-:Y:S04]  /*4e8c0*/  @P6 STG.E.U16 [R14.64], R26 ;  /* 0x0000001a0e006986 */ /* 0x0101e8000c101506 */
[----:B------:R1:W-:Y:S01]  /*4e8d0*/  @P4 STG.E.U16 [R20.64], R11 ;  /* 0x0000000b14004986 */ /* 0x0003e2000c101506 */
[----:B------:R-:W-:Y:S02]  /*4e8e0*/  ISETP.LT.AND P4, PT, R28, c[0x0][0x178], !P0 ;  /* 0x00005e001c007a0c */ /* 0x000fe40004781270 */
[----:B------:R-:W-:Y:S02]  /*4e8f0*/  PRMT R24, R26, 0x7632, R24 ;  /* 0x000076321a187816 */ /* 0x000fe40000000018 */
[----:B0-----:R-:W-:-:S02]  /*4e900*/  IADD3 R14, R2, c[0x0][0x198], RZ ;  /* 0x00006600020e7a10 */ /* 0x001fc40007ffe0ff */
[----:B------:R-:W-:-:S03]  /*4e910*/  IADD3 R26, R3, 0x16, RZ ;  /* 0x00000016031a7810 */ /* 0x000fc60007ffe0ff */
[----:B------:R-:W-:Y:S01]  /*4e920*/  IMAD.WIDE R12, R14, 0x2, R16 ;  /* 0x000000020e0c7825 */ /* 0x000fe200078e0210 */
[----:B------:R-:W-:Y:S02]  /*4e930*/  PRMT R25, R11, 0x7632, R25 ;  /* 0x000076320b197816 */ /* 0x000fe40000000019 */
[----:B-1----:R-:W2:Y:S04]  /*4e940*/  LDL.LU R11, [R1+0xd0] ;  /* 0x0000d000010b7983 */ /* 0x002ea80000300800 */
[----:B------:R0:W-:Y:S01]  /*4e950*/  @P4 STG.E.U16 [R12.64], R24 ;  /* 0x000000180c004986 */ /* 0x0001e2000c101506 */
[----:B------:R-:W-:-:S03]  /*4e960*/  ISETP.GE.AND P4, PT, R26, c[0x0][0x17c], PT ;  /* 0x00005f001a007a0c */ /* 0x000fc60003f86270 */
[----:B0-----:R-:W3:Y:S04]  /*4e970*/  LDL.LU R24, [R1+0xe0] ;  /* 0x0000e00001187983 */ /* 0x001ee80000300800 */
[----:B------:R-:W4:Y:S01]  /*4e980*/  LDL.LU R26, [R1+0x300] ;  /* 0x00030000011a7983 */ /* 0x000f220000300800 */
[----:B------:R-:W-:Y:S02]  /*4e990*/  ISETP.LT.AND P0, PT, R29, c[0x0][0x178], !P0 ;  /* 0x00005e001d007a0c */ /* 0x000fe40004701270 */
[----:B------:R-:W-:Y:S02]  /*4e9a0*/  ISETP.LT.AND P6, PT, R28, c[0x0][0x178], !P3 ;  /* 0x00005e001c007a0c */ /* 0x000fe40005fc1270 */
[C---:B------:R-:W-:Y:S01]  /*4e9b0*/  IADD3 R2, R14.reuse, c[0x0][0x198], RZ ;  /* 0x000066000e027a10 */ /* 0x040fe20007ffe0ff */
[----:B------:R-:W-:-:S04]  /*4e9c0*/  IMAD.WIDE R14, R14, 0x2, R18 ;  /* 0x000000020e0e7825 */ /* 0x000fc800078e0212 */
[----:B------:R-:W-:Y:S01]  /*4e9d0*/  IMAD.WIDE R20, R2, 0x2, R16 ;  /* 0x0000000202147825 */ /* 0x000fe200078e0210 */
[----:B------:R-:W-:-:S03]  /*4e9e0*/  ISETP.LT.AND P3, PT, R29, c[0x0][0x178], !P3 ;  /* 0x00005e001d007a0c */ /* 0x000fc60005f61270 */
[----:B------:R-:W-:Y:S01]  /*4e9f0*/  @P0 STG.E.U16 [R14.64], R25 ;  /* 0x000000190e000986 */ /* 0x000fe2000c101506 */
[----:B------:R-:W-:-:S04]  /*4ea00*/  IADD3 R23, R3, 0x14, RZ ;  /* 0x0000001403177810 */ /* 0x000fc80007ffe0ff */
[----:B------:R-:W-:Y:S01]  /*4ea10*/  ISETP.GE.AND P1, PT, R23, c[0x0][0x17c], PT ;  /* 0x00005f0017007a0c */ /* 0x000fe20003f26270 */
[----:B------:R-:W-:Y:S01]  /*4ea20*/  IMAD.WIDE R22, R2, 0x2, R18 ;  /* 0x0000000202167825 */ /* 0x000fe200078e0212 */
[----:B----4-:R0:W-:Y:S01]  /*4ea30*/  @P6 STG.E.U16 [R20.64], R26 ;  /* 0x0000001a14006986 */ /* 0x0101e2000c101506 */
[----:B------:R-:W-:Y:S02]  /*4ea40*/  ISETP.LT.AND P6, PT, R28, c[0x0][0x178], !P2 ;  /* 0x00005e001c007a0c */ /* 0x000fe400057c1270 */
[----:B------:R-:W-:Y:S02]  /*4ea50*/  PRMT R12, R26, 0x7632, R12 ;  /* 0x000076321a0c7816 */ /* 0x000fe4000000000c */
[----:B0-----:R-:W-:Y:S01]  /*4ea60*/  IADD3 R20, R2, c[0x0][0x198], RZ ;  /* 0x0000660002147a10 */ /* 0x001fe20007ffe0ff */
[----:B---3--:R-:W-:Y:S04]  /*4ea70*/  @P3 STG.E.U16 [R22.64], R24 ;  /* 0x0000001816003986 */ /* 0x008fe8000c101506 */
[----:B------:R-:W-:Y:S01]  /*4ea80*/  IMAD.WIDE R14, R20, 0x2, R16 ;  /* 0x00000002140e7825 */ /* 0x000fe200078e0210 */
[----:B------:R-:W3:Y:S04]  /*4ea90*/  LDL.LU R26, [R1+0xf0] ;  /* 0x0000f000011a7983 */ /* 0x000ee80000300800 */
[----:B------:R0:W-:Y:S04]  /*4eaa0*/  @P6 STG.E.U16 [R14.64], R12 ;  /* 0x0000000c0e006986 */ /* 0x0001e8000c101506 */
[----:B0-----:R-:W4:Y:S01]  /*4eab0*/  LDL.LU R15, [R1+0x310] ;  /* 0x00031000010f7983 */ /* 0x001f220000300800 */
[----:B------:R-:W-:-:S02]  /*4eac0*/  ISETP.LT.AND P2, PT, R29, c[0x0][0x178], !P2 ;  /* 0x00005e001d007a0c */ /* 0x000fc40005741270 */
[----:B------:R-:W-:Y:S02]  /*4ead0*/  ISETP.LT.AND P3, PT, R28, c[0x0][0x178], !P1 ;  /* 0x00005e001c007a0c */ /* 0x000fe40004f61270 */
[----:B------:R-:W-:Y:S02]  /*4eae0*/  PRMT R13, R24, 0x7632, R13 ;  /* 0x00007632180d7816 */ /* 0x000fe4000000000d */
[C---:B------:R-:W-:Y:S02]  /*4eaf0*/  IADD3 R22, R3.reuse, 0x17, RZ ;  /* 0x0000001703167810 */ /* 0x040fe40007ffe0ff */
[C---:B------:R-:W-:Y:S02]  /*4eb00*/  IADD3 R24, R20.reuse, c[0x0][0x198], RZ ;  /* 0x0000660014187a10 */ /* 0x040fe40007ffe0ff */
[----:B------:R-:W-:Y:S01]  /*4eb10*/  IADD3 R2, R3, 0x18, RZ ;  /* 0x0000001803027810 */ /* 0x000fe20007ffe0ff */
[----:B------:R-:W-:Y:S01]  /*4eb20*/  IMAD.WIDE R20, R20, 0x2, R18 ;  /* 0x0000000214147825 */ /* 0x000fe200078e0212 */
[----:B------:R-:W-:-:S02]  /*4eb30*/  ISETP.GE.AND P0, PT, R22, c[0x0][0x17c], PT ;  /* 0x00005f0016007a0c */ /* 0x000fc40003f06270 */
[----:B------:R-:W-:Y:S01]  /*4eb40*/  ISETP.GE.AND P6, PT, R2, c[0x0][0x17c], PT ;  /* 0x00005f0002007a0c */ /* 0x000fe20003fc6270 */
[C---:B------:R-:W-:Y:S01]  /*4eb50*/  IMAD.WIDE R22, R24.reuse, 0x2, R16 ;  /* 0x0000000218167825 */ /* 0x040fe200078e0210 */
[----:B------:R-:W-:Y:S01]  /*4eb60*/  IADD3 R2, R3, 0x19, RZ ;  /* 0x0000001903027810 */ /* 0x000fe20007ffe0ff */
[----:B------:R0:W-:Y:S01]  /*4eb70*/  @P2 STG.E.U16 [R20.64], R13 ;  /* 0x0000000d14002986 */ /* 0x0001e2000c101506 */
[----:B------:R-:W-:Y:S01]  /*4eb80*/  ISETP.LT.AND P1, PT, R29, c[0x0][0x178], !P1 ;  /* 0x00005e001d007a0c */ /* 0x000fe20004f21270 */
[----:B0-----:R-:W-:Y:S01]  /*4eb90*/  IMAD.WIDE R12, R24, 0x2, R18 ;  /* 0x00000002180c7825 */ /* 0x001fe200078e0212 */
[----:B--2---:R-:W-:Y:S01]  /*4eba0*/  PRMT R21, R11, 0x7632, R21 ;  /* 0x000076320b157816 */ /* 0x004fe20000000015 */
[----:B----4-:R-:W-:Y:S01]  /*4ebb0*/  @P3 STG.E.U16 [R22.64], R15 ;  /* 0x0000000f16003986 */ /* 0x010fe2000c101506 */
[----:B------:R-:W-:Y:S02]  /*4ebc0*/  ISETP.GE.AND P3, PT, R2, c[0x0][0x17c], PT ;  /* 0x00005f0002007a0c */ /* 0x000fe40003f66270 */
[----:B------:R-:W-:-:S02]  /*4ebd0*/  IADD3 R2, R24, c[0x0][0x198], RZ ;  /* 0x0000660018027a10 */ /* 0x000fc40007ffe0ff */
[----:B------:R-:W2:Y:S05]  /*4ebe0*/  LDL.LU R24, [R1+0x3c0] ;  /* 0x0003c00001187983 */ /* 0x000eaa0000300800 */
[----:B------:R0:W-:Y:S04]  /*4ebf0*/  @P1 STG.E.U16 [R12.64], R11 ;  /* 0x0000000b0c001986 */ /* 0x0001e8000c101506 */
[----:B0-----:R-:W4:Y:S04]  /*4ec00*/  LDL.LU R11, [R1+0x3d0] ;  /* 0x0003d000010b7983 */ /* 0x001f280000300800 */
[----:B------:R-:W4:Y:S01]  /*4ec10*/  LDL.LU R23, [R1+0x100] ;  /* 0x0001000001177983 */ /* 0x000f220000300800 */
[----:B------:R-:W-:-:S02]  /*4ec20*/  ISETP.LT.AND P2, PT, R28, c[0x0][0x178], !P5 ;  /* 0x00005e001c007a0c */ /* 0x000fc40006f41270 */
[----:B------:R-:W-:Y:S02]  /*4ec30*/  ISETP.LT.AND P5, PT, R29, c[0x0][0x178], !P5 ;  /* 0x00005e001d007a0c */ /* 0x000fe40006fa1270 */
[----:B------:R-:W-:Y:S01]  /*4ec40*/  PRMT R20, R15, 0x7632, R20 ;  /* 0x000076320f147816 */ /* 0x000fe20000000014 */
[----:B------:R-:W-:Y:S01]  /*4ec50*/  IMAD.WIDE R14, R2, 0x2, R16 ;  /* 0x00000002020e7825 */ /* 0x000fe200078e0210 */
[----:B------:R-:W-:Y:S02]  /*4ec60*/  ISETP.LT.AND P1, PT, R28, c[0x0][0x178], !P4 ;  /* 0x00005e001c007a0c */ /* 0x000fe40006721270 */
[----:B------:R-:W-:Y:S01]  /*4ec70*/  ISETP.LT.AND P4, PT, R29, c[0x0][0x178], !P4 ;  /* 0x00005e001d007a0c */ /* 0x000fe20006781270 */
[C---:B------:R-:W-:Y:S01]  /*4ec80*/  IMAD.WIDE R12, R2.reuse, 0x2, R18 ;  /* 0x00000002020c7825 */ /* 0x040fe200078e0212 */
[----:B------:R-:W-:-:S03]  /*4ec90*/  IADD3 R2, R2, c[0x0][0x198], RZ ;  /* 0x0000660002027a10 */ /* 0x000fc60007ffe0ff */
[----:B------:R0:W-:Y:S04]  /*4eca0*/  @P2 STG.E.U16 [R14.64], R20 ;  /* 0x000000140e002986 */ /* 0x0001e8000c101506 */
[----:B------:R1:W-:Y:S01]  /*4ecb0*/  @P5 STG.E.U16 [R12.64], R21 ;  /* 0x000000150c005986 */ /* 0x0003e2000c101506 */
[----:B------:R-:W-:Y:S02]  /*4ecc0*/  ISETP.LT.AND P5, PT, R28, c[0x0][0x178], !P0 ;  /* 0x00005e001c007a0c */ /* 0x000fe400047a1270 */
[----:B------:R-:W-:Y:S01]  /*4ecd0*/  ISETP.LT.AND P0, PT, R29, c[0x0][0x178], !P0 ;  /* 0x00005e001d007a0c */ /* 0x000fe20004701270 */
[----:B0-----:R-:W-:-:S04]  /*4ece0*/  IMAD.WIDE R14, R2, 0x2, R18 ;  /* 0x00000002020e7825 */ /* 0x001fc800078e0212 */
[C---:B-1----:R-:W-:Y:S01]  /*4ecf0*/  IMAD.WIDE R12, R2.reuse, 0x2, R16 ;  /* 0x00000002020c7825 */ /* 0x042fe200078e0210 */
[----:B------:R-:W-:Y:S02]  /*4ed00*/  IADD3 R2, R2, c[0x0][0x198], RZ ;  /* 0x0000660002027a10 */ /* 0x000fe40007ffe0ff */
[C---:B------:R-:W-:Y:S02]  /*4ed10*/  IADD3 R20, R3.reuse, 0x1b, RZ ;  /* 0x0000001b03147810 */ /* 0x040fe40007ffe0ff */
[----:B------:R-:W-:-:S04]  /*4ed20*/  IADD3 R22, R3, 0x1a, RZ ;  /* 0x0000001a03167810 */ /* 0x000fc80007ffe0ff */
[----:B------:R-:W-:Y:S01]  /*4ed30*/  ISETP.GE.AND P2, PT, R22, c[0x0][0x17c], PT ;  /* 0x00005f0016007a0c */ /* 0x000fe20003f46270 */
[----:B--2---:R0:W-:Y:S01]  /*4ed40*/  @P1 STG.E.U16 [R12.64], R24 ;  /* 0x000000180c001986 */ /* 0x0041e2000c101506 */
[----:B------:R-:W-:-:S03]  /*4ed50*/  PRMT R21, R24, 0x7632, R21 ;  /* 0x0000763218157816 */ /* 0x000fc60000000015 */
[----:B---3--:R1:W-:Y:S01]  /*4ed60*/  @P4 STG.E.U16 [R14.64], R26 ;  /* 0x0000001a0e004986 */ /* 0x0083e2000c101506 */
        /* <DEDUP_REMOVED lines=10> */
[----:B----4-:R-:W-:Y:S01]  /*4ee10*/  PRMT R22, R23, 0x7632, R22 ;  /* 0x0000763217167816 */ /* 0x010fe20000000016 */
[----:B------:R-:W2:Y:S01]  /*4ee20*/  LDL.LU R26, [R1+0x120] ;  /* 0x00012000011a7983 */ /* 0x000ea20000300800 */
[----:B0-----:R-:W-:Y:S01]  /*4ee30*/  IMAD.WIDE R12, R2, 0x2, R16 ;  /* 0x00000002020c7825 */ /* 0x001fe200078e0210 */
[----:B-1----:R-:W-:-:S04]  /*4ee40*/  IADD3 R14, R3, 0x1d, RZ ;  /* 0x0000001d030e7810 */ /* 0x002fc80007ffe0ff */
[----:B------:R0:W-:Y:S01]  /*4ee50*/  @P4 STG.E.U16 [R12.64], R11 ;  /* 0x0000000b0c004986 */ /* 0x0001e2000c101506 */
[----:B------:R-:W-:Y:S02]  /*4ee60*/  IADD3 R20, R2, c[0x0][0x198], RZ ;  /* 0x0000660002147a10 */ /* 0x000fe40007ffe0ff */
[----:B------:R-:W-:-:S03]  /*4ee70*/  ISETP.GE.AND P4, PT, R14, c[0x0][0x17c], PT ;  /* 0x00005f000e007a0c */ /* 0x000fc60003f86270 */
[----:B------:R-:W-:-:S04]  /*4ee80*/  IMAD.WIDE R14, R20, 0x2, R16 ;  /* 0x00000002140e7825 */ /* 0x000fc800078e0210 */
[----:B0-----:R-:W-:Y:S01]  /*4ee90*/  IMAD.WIDE R12, R2, 0x2, R18 ;  /* 0x00000002020c7825 */ /* 0x001fe200078e0212 */
[----:B------:R-:W-:Y:S02]  /*4eea0*/  PRMT R2, R11, 0x7632, R2 ;  /* 0x000076320b027816 */ /* 0x000fe40000000002 */
[----:B------:R-:W3:Y:S04]  /*4eeb0*/  LDL.LU R11, [R1+0x110] ;  /* 0x00011000010b7983 */ /* 0x000ee80000300800 */
[----:B------:R0:W-:Y:S04]  /*4eec0*/  @P6 STG.E.U16 [R12.64], R23 ;  /* 0x000000170c006986 */ /* 0x0001e8000c101506 */
[----:B------:R1:W-:Y:S01]  /*4eed0*/  @P0 STG.E.U16 [R14.64], R2 ;  /* 0x000000020e000986 */ /* 0x0003e2000c101506 */
[----:B0-----:R-:W-:-:S04]  /*4eee0*/  IADD3 R23, R3, 0x1e, RZ ;  /* 0x0000001e03177810 */ /* 0x001fc80007ffe0ff */
[----:B------:R-:W-:Y:S02]  /*4eef0*/  ISETP.GE.AND P0, PT, R23, c[0x0][0x17c], PT ;  /* 0x00005f0017007a0c */ /* 0x000fe40003f06270 */
[----:B------:R-:W4:Y:S01]  /*4ef00*/  LDL.LU R23, [R1+0x3e0] ;  /* 0x0003e00001177983 */ /* 0x000f220000300800 */
        /* <DEDUP_REMOVED lines=12> */
[----:B----4-:R0:W-:Y:S04]  /*4efd0*/  @P6 STG.E.U16 [R14.64], R23 ;  /* 0x000000170e006986 */ /* 0x0101e8000c101506 */
[----:B--2---:R-:W-:Y:S01]  /*4efe0*/  @P2 STG.E.U16 [R20.64], R26 ;  /* 0x0000001a14002986 */ /* 0x004fe2000c101506 */
        /* <DEDUP_REMOVED lines=27> */
[----:B-1----:R-:W4:Y:S04]  /*4f1a0*/  LDL.LU R14, [R1+0x400] ;  /* 0x00040000010e7983 */ /* 0x002f280000300800 */
[----:B------:R-:W2:Y:S01]  /*4f1b0*/  LDL.LU R15, [R1] ;  /* 0x00000000010f7983 */ /* 0x000ea20000300800 */
        /* <DEDUP_REMOVED lines=15> */
[----:B----4-:R0:W-:Y:S01]  /*4f2b0*/  @P5 STG.E.U16 [R22.64], R14 ;  /* 0x0000000e16005986 */ /* 0x0101e2000c101506 */
[----:B------:R-:W-:Y:S02]  /*4f2c0*/  ISETP.GE.AND P5, PT, R2, c[0x0][0x17c], PT ;  /* 0x00005f0002007a0c */ /* 0x000fe40003fa6270 */
[----:B------:R-:W-:Y:S02]  /*4f2d0*/  IADD3 R2, R24, c[0x0][0x198], RZ ;  /* 0x0000660018027a10 */ /* 0x000fe40007ffe0ff */
[----:B------:R-:W4:Y:S01]  /*4f2e0*/  LDL.LU R24, [R1+0x74] ;  /* 0x0000740001187983 */ /* 0x000f220000300800 */
[----:B------:R-:W-:-:S02]  /*4f2f0*/  PRMT R20, R14, 0x7632, R20 ;  /* 0x000076320e147816 */ /* 0x000fc40000000014 */
[----:B--2---:R-:W-:Y:S01]  /*4f300*/  PRMT R21, R15, 0x7632, R21 ;  /* 0x000076320f157816 */ /* 0x004fe20000000015 */
[----:B------:R1:W-:Y:S01]  /*4f310*/  @P0 STG.E.U16 [R12.64], R15 ;  /* 0x0000000f0c000986 */ /* 0x0003e2000c101506 */
[----:B------:R-:W-:Y:S02]  /*4f320*/  ISETP.LT.AND P0, PT, R28, c[0x0][0x178], !P2 ;  /* 0x00005e001c007a0c */ /* 0x000fe40005701270 */
[----:B------:R-:W-:Y:S01]  /*4f330*/  ISETP.LT.AND P2, PT, R29, c[0x0][0x178], !P2 ;  /* 0x00005e001d007a0c */ /* 0x000fe20005741270 */
[----:B0-----:R-:W2:Y:S01]  /*4f340*/  LDL.LU R23, [R1+0x34] ;  /* 0x0000340001177983 */ /* 0x001ea20000300800 */
        /* <DEDUP_REMOVED lines=8> */
[----:B---3--:R-:W-:-:S04]  /*4f3d0*/  PRMT R21, R26, 0x7632, R21 ;  /* 0x000076321a157816 */ /* 0x008fc80000000015 */
[----:B------:R0:W-:Y:S01]  /*4f3e0*/  @P0 STG.E.U16 [R12.64], R26 ;  /* 0x0000001a0c000986 */ /* 0x0001e2000c101506 */
[----:B------:R-:W-:Y:S02]  /*4f3f0*/  ISETP.GE.AND P0, PT, R20, c[0x0][0x17c], PT ;  /* 0x00005f0014007a0c */ /* 0x000fe40003f06270 */
[----:B------:R-:W-:Y:S01]  /*4f400*/  PRMT R20, R11, 0x7632, R20 ;  /* 0x000076320b147816 */ /* 0x000fe20000000014 */
[----:B------:R1:W-:Y:S04]  /*4f410*/  @P2 STG.E.U16 [R14.64], R11 ;  /* 0x0000000b0e002986 */ /* 0x0003e8000c101506 */
[----:B0-----:R-:W3:Y:S04]  /*4f420*/  LDL.LU R26, [R1+0x84] ;  /* 0x00008400011a7983 */ /* 0x001ee80000300800 */
[----:B-1----:R-:W3:Y:S01]  /*4f430*/  LDL.LU R11, [R1+0x24] ;  /* 0x00002400010b7983 */ /* 0x002ee20000300800 */
        /* <DEDUP_REMOVED lines=19> */
[----:B----4-:R0:W-:Y:S01]  /*4f570*/  @P2 STG.E.U16 [R12.64], R24 ;  /* 0x000000180c002986 */ /* 0x0101e2000c101506 */
[----:B------:R-:W-:Y:S01]  /*4f580*/  ISETP.GE.AND P2, PT, R14, c[0x0][0x17c], PT ;  /* 0x00005f000e007a0c */ /* 0x000fe20003f46270 */
[----:B------:R-:W-:-:S04]  /*4f590*/  IMAD.WIDE R14, R20, 0x2, R16 ;  /* 0x00000002140e7825 */ /* 0x000fc800078e0210 */
[----:B0-----:R-:W-:Y:S01]  /*4f5a0*/  IMAD.WIDE R12, R2, 0x2, R18 ;  /* 0x00000002020c7825 */ /* 0x001fe200078e0212 */
[----:B------:R-:W-:-:S04]  /*4f5b0*/  PRMT R2, R24, 0x7632, R2 ;  /* 0x0000763218027816 */ /* 0x000fc80000000002 */
[----:B--2---:R0:W-:Y:S01]  /*4f5c0*/  @P6 STG.E.U16 [R12.64], R23 ;  /* 0x000000170c006986 */ /* 0x0041e2000c101506 */
        /* <DEDUP_REMOVED lines=9> */
[----:B---3--:R0:W-:Y:S04]  /*4f660*/  @P6 STG.E.U16 [R14.64], R26 ;  /* 0x0000001a0e006986 */ /* 0x0081e8000c101506 */
[----:B------:R1:W-:Y:S01]  /*4f670*/  @P4 STG.E.U16 [R20.64], R11 ;  /* 0x0000000b14004986 */ /* 0x0003e2000c101506 */
[----:B------:R-:W-:Y:S02]  /*4f680*/  ISETP.LT.AND P4, PT, R28, c[0x0][0x178], !P0 ;  /* 0x00005e001c007a0c */ /* 0x000fe40004781270 */
[----:B0-----:R-:W-:Y:S02]  /*4f690*/  IADD3 R14, R2, c[0x0][0x198], RZ ;  /* 0x00006600020e7a10 */ /* 0x001fe40007ffe0ff */
[----:B------:R-:W-:-:S03]  /*4f6a0*/  PRMT R2, R26, 0x7632, R2 ;  /* 0x000076321a027816 */ /* 0x000fc60000000002 */
[----:B------:R-:W-:Y:S01]  /*4f6b0*/  IMAD.WIDE R12, R14, 0x2, R16 ;  /* 0x000000020e0c7825 */ /* 0x000fe200078e0210 */
[----:B------:R-:W-:Y:S02]  /*4f6c0*/  PRMT R25, R11, 0x7632, R25 ;  /* 0x000076320b197816 */ /* 0x000fe40000000019 */
[----:B-1----:R-:W2:Y:S04]  /*4f6d0*/  LDL.LU R11, [R1+0x64] ;  /* 0x00006400010b7983 */ /* 0x002ea80000300800 */
[----:B------:R0:W-:Y:S04]  /*4f6e0*/  @P4 STG.E.U16 [R12.64], R2 ;  /* 0x000000020c004986 */ /* 0x0001e8000c101506 */
[----:B0-----:R-:W3:Y:S04]  /*4f6f0*/  LDL.LU R12, [R1+0x1f4] ;  /* 0x0001f400010c7983 */ /* 0x001ee80000300800 */
[----:B------:R-:W4:Y:S01]  /*4f700*/  LDL.LU R13, [R1+0x54] ;  /* 0x00005400010d7983 */ /* 0x000f220000300800 */
[----:B------:R-:W-:-:S02]  /*4f710*/  IADD3 R24, R3, 0x29, RZ ;  /* 0x0000002903187810 */ /* 0x000fc40007ffe0ff */
[C---:B------:R-:W-:Y:S02]  /*4f720*/  ISETP.LT.AND P0, PT, R29.reuse, c[0x0][0x178], !P0 ;  /* 0x00005e001d007a0c */ /* 0x040fe40004701270 */
[----:B------:R-:W-:Y:S02]  /*4f730*/  ISETP.LT.AND P6, PT, R28, c[0x0][0x178], !P3 ;  /* 0x00005e001c007a0c */ /* 0x000fe40005fc1270 */
[----:B------:R-:W-:Y:S02]  /*4f740*/  ISETP.GE.AND P5, PT, R24, c[0x0][0x17c], PT ;  /* 0x00005f0018007a0c */ /* 0x000fe40003fa6270 */
[C---:B------:R-:W-:Y:S01]  /*4f750*/  IADD3 R24, R14.reuse, c[0x0][0x198], RZ ;  /* 0x000066000e187a10 */ /* 0x040fe20007ffe0ff */
[----:B------:R-:W-:Y:S01]  /*4f760*/  IMAD.WIDE R14, R14, 0x2, R18 ;  /* 0x000000020e0e7825 */ /* 0x000fe200078e0212 */
[----:B------:R-:W-:-:S03]  /*4f770*/  ISETP.LT.AND P3, PT, R29, c[0x0][0x178], !P3 ;  /* 0x00005e001d007a0c */ /* 0x000fc60005f61270 */
[C---:B------:R-:W-:Y:S01]  /*4f780*/  IMAD.WIDE R20, R24.reuse, 0x2, R16 ;  /* 0x0000000218147825 */ /* 0x040fe200078e0210 */
[----:B------:R-:W-:Y:S01]  /*4f790*/  IADD3 R23, R3, 0x28, RZ ;  /* 0x0000002803177810 */ /* 0x000fe20007ffe0ff */
[----:B------:R0:W-:Y:S03]  /*4f7a0*/  @P0 STG.E.U16 [R14.64], R25 ;  /* 0x000000190e000986 */ /* 0x0001e6000c101506 */
[----:B------:R-:W-:Y:S01]  /*4f7b0*/  ISETP.GE.AND P1, PT, R23, c[0x0][0x17c], PT ;  /* 0x00005f0017007a0c */ /* 0x000fe20003f26270 */
[C---:B------:R-:W-:Y:S01]  /*4f7c0*/  IMAD.WIDE R22, R24.reuse, 0x2, R18 ;  /* 0x0000000218167825 */ /* 0x040fe200078e0212 */
[----:B------:R-:W-:Y:S02]  /*4f7d0*/  IADD3 R26, R3, 0x2a, RZ ;  /* 0x0000002a031a7810 */ /* 0x000fe40007ffe0ff */
[----:B0-----:R-:W-:Y:S02]  /*4f7e0*/  IADD3 R14, R24, c[0x0][0x198], RZ ;  /* 0x00006600180e7a10 */ /* 0x001fe40007ffe0ff */
[----:B------:R-:W-:-:S02]  /*4f7f0*/  ISETP.GE.AND P4, PT, R26, c[0x0][0x17c], PT ;  /* 0x00005f001a007a0c */ /* 0x000fc40003f86270 */
[----:B------:R-:W2:Y:S04]  /*4f800*/  LDL.LU R26, [R1+0xa4] ;  /* 0x0000a400011a7983 */ /* 0x000ea80000300800 */
[----:B---3--:R-:W-:Y:S01]  /*4f810*/  @P6 STG.E.U16 [R20.64], R12 ;  /* 0x0000000c14006986 */ /* 0x008fe2000c101506 */
[----:B------:R-:W-:-:S03]  /*4f820*/  ISETP.LT.AND P6, PT, R28, c[0x0][0x178], !P2 ;  /* 0x00005e001c007a0c */ /* 0x000fc600057c1270 */
[----:B----4-:R0:W-:Y:S01]  /*4f830*/  @P3 STG.E.U16 [R22.64], R13 ;  /* 0x0000000d16003986 */ /* 0x0101e2000c101506 */
[----:B------:R-:W-:Y:S02]  /*4f840*/  PRMT R2, R13, 0x7632, R2 ;  /* 0x000076320d027816 */ /* 0x000fe40000000002 */
[----:B0-----:R-:W-:Y:S01]  /*4f850*/  PRMT R22, R12, 0x7632, R22 ;  /* 0x000076320c167816 */ /* 0x001fe20000000016 */
[----:B------:R-:W-:-:S06]  /*4f860*/  IMAD.WIDE R12, R14, 0x2, R16 ;  /* 0x000000020e0c7825 */ /* 0x000fcc00078e0210 */
[----:B------:R0:W-:Y:S04]  /*4f870*/  @P6 STG.E.U16 [R12.64], R22 ;  /* 0x000000160c006986 */ /* 0x0001e8000c101506 */
[----:B0-----:R-:W3:Y:S01]  /*4f880*/  LDL.LU R22, [R1+0x204] ;  /* 0x0002040001167983 */ /* 0x001ee20000300800 */
[----:B------:R-:W-:Y:S02]  /*4f890*/  ISETP.LT.AND P2, PT, R29, c[0x0][0x178], !P2 ;  /* 0x00005e001d007a0c */ /* 0x000fe40005741270 */
[----:B------:R-:W-:Y:S02]  /*4f8a0*/  ISETP.LT.AND P3, PT, R28, c[0x0][0x178], !P1 ;  /* 0x00005e001c007a0c */ /* 0x000fe40004f61270 */
[----:B------:R-:W-:Y:S02]  /*4f8b0*/  IADD3 R20, R3, 0x2b, RZ ;  /* 0x0000002b03147810 */ /* 0x000fe40007ffe0ff */
[C---:B------:R-:W-:Y:S01]  /*4f8c0*/  IADD3 R24, R14.reuse, c[0x0][0x198], RZ ;  /* 0x000066000e187a10 */ /* 0x040fe20007ffe0ff */
[----:B------:R-:W-:Y:S01]  /*4f8d0*/  IMAD.WIDE R14, R14, 0x2, R18 ;  /* 0x000000020e0e7825 */ /* 0x000fe200078e0212 */
[----:B------:R-:W-:-:S03]  /*4f8e0*/  ISETP.GE.AND P0, PT, R20, c[0x0][0x17c], PT ;  /* 0x00005f0014007a0c */ /* 0x000fc60003f06270 */
[C---:B------:R-:W-:Y:S02]  /*4f8f0*/  IMAD.WIDE R20, R24.reuse, 0x2, R16 ;  /* 0x0000000218147825 */ /* 0x040fe400078e0210 */
[----:B------:R0:W-:Y:S02]  /*4f900*/  @P2 STG.E.U16 [R14.64], R2 ;  /* 0x000000020e002986 */ /* 0x0001e4000c101506 */
[----:B------:R-:W-:Y:S01]  /*4f910*/  IMAD.WIDE R12, R24, 0x2, R18 ;  /* 0x00000002180c7825 */ /* 0x000fe200078e0212 */
[----:B------:R-:W-:Y:S02]  /*4f920*/  ISETP.LT.AND P1, PT, R29, c[0x0][0x178], !P1 ;  /* 0x00005e001d007a0c */ /* 0x000fe40004f21270 */
[C---:B0-----:R-:W-:Y:S02]  /*4f930*/  IADD3 R2, R3.reuse, 0x2d, RZ ;  /* 0x0000002d03027810 */ /* 0x041fe40007ffe0ff */
[----:B------:R-:W-:-:S04]  /*4f940*/  IADD3 R23, R3, 0x2c, RZ ;  /* 0x0000002c03177810 */ /* 0x000fc80007ffe0ff */
[----:B------:R-:W-:Y:S01]  /*4f950*/  ISETP.GE.AND P6, PT, R23, c[0x0][0x17c], PT ;  /* 0x00005f0017007a0c */ /* 0x000fe20003fc6270 */
[----:B---3--:R0:W-:Y:S01]  /*4f960*/  @P3 STG.E.U16 [R20.64], R22 ;  /* 0x0000001614003986 */ /* 0x0081e2000c101506 */
[----:B------:R-:W-:Y:S02]  /*4f970*/  ISETP.GE.AND P3, PT, R2, c[0x0][0x17c], PT ;  /* 0x00005f0002007a0c */ /* 0x000fe40003f66270 */
[----:B------:R-:W-:Y:S02]  /*4f980*/  IADD3 R2, R24, c[0x0][0x198], RZ ;  /* 0x0000660018027a10 */ /* 0x000fe40007ffe0ff */
[----:B------:R-:W3:Y:S04]  /*4f990*/  LDL.LU R24, [R1+0x214] ;  /* 0x0002140001187983 */ /* 0x000ee80000300800 */
[----:B--2---:R1:W-:Y:S01]  /*4f9a0*/  @P1 STG.E.U16 [R12.64], R11 ;  /* 0x0000000b0c001986 */ /* 0x0043e2000c101506 */
[----:B0-----:R-:W-:-:S03]  /*4f9b0*/  PRMT R21, R11, 0x7632, R21 ;  /* 0x000076320b157816 */ /* 0x001fc60000000015 */
[----:B-1----:R-:W2:Y:S04]  /*4f9c0*/  LDL.LU R11, [R1+0x224] ;  /* 0x00022400010b7983 */ /* 0x002ea80000300800 */
[----:B------:R-:W4:Y:S01]  /*4f9d0*/  LDL.LU R23, [R1+0x94] ;  /* 0x0000940001177983 */ /* 0x000f220000300800 */
[----:B------:R-:W-:Y:S02]  /*4f9e0*/  ISETP.LT.AND P2, PT, R28, c[0x0][0x178], !P5 ;  /* 0x00005e001c007a0c */ /* 0x000fe40006f41270 */
[C---:B------:R-:W-:Y:S01]  /*4f9f0*/  ISETP.LT.AND P5, PT, R29.reuse, c[0x0][0x178], !P5 ;  /* 0x00005e001d007a0c */ /* 0x040fe20006fa1270 */
[----:B------:R-:W-:Y:S01]  /*4fa00*/  IMAD.WIDE R14, R2, 0x2, R16 ;  /* 0x00000002020e7825 */ /* 0x000fe200078e0210 */
[----:B------:R-:W-:Y:S02]  /*4fa10*/  ISETP.LT.AND P1, PT, R28, c[0x0][0x178], !P4 ;  /* 0x00005e001c007a0c */ /* 0x000fe40006721270 */
[----:B------:R-:W-:Y:S01]  /*4fa20*/  PRMT R20, R22, 0x7632, R20 ;  /* 0x0000763216147816 */ /* 0x000fe20000000014 */
[----:B------:R-:W-:Y:S01]  /*4fa30*/  IMAD.WIDE R12, R2, 0x2, R18 ;  /* 0x00000002020c7825 */ /* 0x000fe200078e0212 */
[----:B------:R-:W-:-:S02]  /*4fa40*/  ISETP.LT.AND P4, PT, R29, c[0x0][0x178], !P4 ;  /* 0x00005e001d007a0c */ /* 0x000fc40006781270 */
        /* <DEDUP_REMOVED lines=11> */
[----:B---3--:R0:W-:Y:S01]  /*4fb00*/  @P1 STG.E.U16 [R12.64], R24 ;  /* 0x000000180c001986 */ /* 0x0081e2000c101506 */
        /* <DEDUP_REMOVED lines=13> */
[----:B------:R-:W3:Y:S01]  /*4fbe0*/  LDL.LU R26, [R1+0xb4] ;  /* 0x0000b400011a7983 */ /* 0x000ee20000300800 */
[----:B0-----:R-:W-:Y:S01]  /*4fbf0*/  IMAD.WIDE R12, R2, 0x2, R16 ;  /* 0x00000002020c7825 */ /* 0x001fe200078e0210 */
[----:B-1----:R-:W-:-:S04]  /*4fc00*/  IADD3 R14, R3, 0x31, RZ ;  /* 0x00000031030e7810 */ /* 0x002fc80007ffe0ff */
[----:B--2---:R0:W-:Y:S01]  /*4fc10*/  @P4 STG.E.U16 [R12.64], R11 ;  /* 0x0000000b0c004986 */ /* 0x0041e2000c101506 */
[----:B------:R-:W-:Y:S02]  /*4fc20*/  IADD3 R20, R2, c[0x0][0x198], RZ ;  /* 0x0000660002147a10 */ /* 0x000fe40007ffe0ff */
[----:B------:R-:W-:-:S03]  /*4fc30*/  ISETP.GE.AND P4, PT, R14, c[0x0][0x17c], PT ;  /* 0x00005f000e007a0c */ /* 0x000fc60003f86270 */
[----:B------:R-:W-:-:S04]  /*4fc40*/  IMAD.WIDE R14, R20, 0x2, R16 ;  /* 0x00000002140e7825 */ /* 0x000fc800078e0210 */
[----:B0-----:R-:W-:Y:S01]  /*4fc50*/  IMAD.WIDE R12, R2, 0x2, R18 ;  /* 0x00000002020c7825 */ /* 0x001fe200078e0212 */
[----:B------:R-:W-:Y:S02]  /*4fc60*/  PRMT R2, R11, 0x7632, R2 ;  /* 0x000076320b027816 */ /* 0x000fe40000000002 */
[----:B------:R-:W2:Y:S04]  /*4fc70*/  LDL.LU R11, [R1+0xc4] ;  /* 0x0000c400010b7983 */ /* 0x000ea80000300800 */
        /* <DEDUP_REMOVED lines=15> */
[----:B----4-:R0:W-:Y:S04]  /*4fd70*/  @P6 STG.E.U16 [R14.64], R23 ;  /* 0x000000170e006986 */ /* 0x0101e8000c101506 */
[----:B---3--:R-:W-:Y:S01]  /*4fd80*/  @P2 STG.E.U16 [R20.64], R26 ;  /* 0x0000001a14002986 */ /* 0x008fe2000c101506 */
[----:B------:R-:W-:-:S02]  /*4fd90*/  ISETP.LT.AND P2, PT, R28, c[0x0][0x178], !P1 ;  /* 0x00005e001c007a0c */ /* 0x000fc40004f41270 */
[----:B0-----:R-:W-:Y:S02]  /*4fda0*/  IADD3 R14, R2, c[0x0][0x198], RZ ;  /* 0x00006600020e7a10 */ /* 0x001fe40007ffe0ff */
[----:B------:R-:W-:-:S03]  /*4fdb0*/  PRMT R2, R23, 0x7632, R2 ;  /* 0x0000763217027816 */ /* 0x000fc60000000002 */
[----:B------:R-:W-:-:S06]  /*4fdc0*/  IMAD.WIDE R12, R14, 0x2, R16 ;  /* 0x000000020e0c7825 */ /* 0x000fcc00078e0210 */
[----:B------:R0:W-:Y:S04]  /*4fdd0*/  @P2 STG.E.U16 [R12.64], R2 ;  /* 0x000000020c002986 */ /* 0x0001e8000c101506 */
[----:B0-----:R-:W3:Y:S01]  /*4fde0*/  LDL.LU R13, [R1+0x2f4] ;  /* 0x0002f400010d7983 */ /* 0x001ee20000300800 */
[----:B------:R-:W-:Y:S02]  /*4fdf0*/  IADD3 R24, R3, 0x33, RZ ;  /* 0x0000003303187810 */ /* 0x000fe40007ffe0ff */
[----:B------:R-:W-:Y:S02]  /*4fe00*/  ISETP.LT.AND P1, PT, R29, c[0x0][0x178], !P1 ;  /* 0x00005e001d007a0c */ /* 0x000fe40004f21270 */
[----:B------:R-:W-:Y:S02]  /*4fe10*/  ISETP.LT.AND P6, PT, R28, c[0x0][0x178], !P5 ;  /* 0x00005e001c007a0c */ /* 0x000fe40006fc1270 */
[----:B------:R-:W-:-:S02]  /*4fe20*/  ISETP.GE.AND P3, PT, R24, c[0x0][0x17c], PT ;  /* 0x00005f0018007a0c */ /* 0x000fc40003f66270 */
[C---:B------:R-:W-:Y:S01]  /*4fe30*/  IADD3 R24, R14.reuse, c[0x0][0x198], RZ ;  /* 0x000066000e187a10 */ /* 0x040fe20007ffe0ff */
[----:B------:R-:W-:Y:S01]  /*4fe40*/  IMAD.WIDE R14, R14, 0x2, R18 ;  /* 0x000000020e0e7825 */ /* 0x000fe200078e0212 */
[----:B------:R-:W-:Y:S02]  /*4fe50*/  ISETP.LT.AND P5, PT, R29, c[0x0][0x178], !P5 ;  /* 0x00005e001d007a0c */ /* 0x000fe40006fa1270 */
[----:B------:R-:W-:Y:S01]  /*4fe60*/  PRMT R25, R26, 0x7632, R25 ;  /* 0x000076321a197816 */ /* 0x000fe20000000019 */
[----:B------:R-:W-:-:S04]  /*4fe70*/  IMAD.WIDE R20, R24, 0x2, R16 ;  /* 0x0000000218147825 */ /* 0x000fc800078e0210 */
[----:B------:R0:W-:Y:S01]  /*4fe80*/  @P1 STG.E.U16 [R14.64], R25 ;  /* 0x000000190e001986 */ /* 0x0001e2000c101506 */
[C---:B------:R-:W-:Y:S01]  /*4fe90*/  IMAD.WIDE R22, R24.reuse, 0x2, R18 ;  /* 0x0000000218167825 */ /* 0x040fe200078e0212 */
[----:B------:R-:W-:Y:S02]  /*4fea0*/  IADD3 R26, R3, 0x34, RZ ;  /* 0x00000034031a7810 */ /* 0x000fe40007ffe0ff */
[----:B0-----:R-:W-:Y:S02]  /*4feb0*/  IADD3 R14, R24, c[0x0][0x198], RZ ;  /* 0x00006600180e7a10 */ /* 0x001fe40007ffe0ff */
[----:B------:R-:W-:Y:S02]  /*4fec0*/  ISETP.GE.AND P2, PT, R26, c[0x0][0x17c], PT ;  /* 0x00005f001a007a0c */ /* 0x000fe40003f46270 */
[----:B--2---:R-:W-:Y:S01]  /*4fed0*/  PRMT R2, R11, 0x7632, R2 ;  /* 0x000076320b027816 */ /* 0x004fe20000000002 */
[----:B------:R-:W2:Y:S04]  /*4fee0*/  LDL.LU R26, [R1+0x314] ;  /* 0x00031400011a7983 */ /* 0x000ea80000300800 */
[----:B---3--:R-:W-:Y:S01]  /*4fef0*/  @P6 STG.E.U16 [R20.64], R13 ;  /* 0x0000000d14006986 */ /* 0x008fe2000c101506 */
[----:B------:R-:W-:-:S03]  /*4ff00*/  ISETP.LT.AND P6, PT, R28, c[0x0][0x178], !P4 ;  /* 0x00005e001c007a0c */ /* 0x000fc600067c1270 */
[----:B------:R0:W-:Y:S02]  /*4ff10*/  @P5 STG.E.U16 [R22.64], R11 ;  /* 0x0000000b16005986 */ /* 0x0001e4000c101506 */
[----:B0-----:R-:W-:Y:S01]  /*4ff20*/  PRMT R22, R13, 0x7632, R22 ;  /* 0x000076320d167816 */ /* 0x001fe20000000016 */
[----:B------:R-:W-:Y:S01]  /*4ff30*/  IMAD.WIDE R12, R14, 0x2, R16 ;  /* 0x000000020e0c7825 */ /* 0x000fe200078e0210 */
[----:B------:R-:W-:Y:S01]  /*4ff40*/  IADD3 R23, R3, 0x36, RZ ;  /* 0x0000003603177810 */ /* 0x000fe20007ffe0ff */
[----:B------:R-:W3:Y:S05]  /*4ff50*/  LDL.LU R11, [R1+0xd4] ;  /* 0x0000d400010b7983 */ /* 0x000eea0000300800 */
[----:B------:R0:W-:Y:S01]  /*4ff60*/  @P6 STG.E.U16 [R12.64], R22 ;  /* 0x000000160c006986 */ /* 0x0001e2000c101506 */
[----:B------:R-:W-:-:S03]  /*4ff70*/  ISETP.GE.AND P6, PT, R23, c[0x0][0x17c], PT ;  /* 0x00005f0017007a0c */ /* 0x000fc60003fc6270 */
[----:B0-----:R-:W4:Y:S04]  /*4ff80*/  LDL.LU R22, [R1+0xe4] ;  /* 0x0000e40001167983 */ /* 0x001f280000300800 */
[----:B------:R-:W2:Y:S01]  /*4ff90*/  LDL.LU R23, [R1+0x304] ;  /* 0x0003040001177983 */ /* 0x000ea20000300800 */
[----:B------:R-:W-:Y:S02]  /*4ffa0*/  ISETP.LT.AND P4, PT, R29, c[0x0][0x178], !P4 ;  /* 0x00005e001d007a0c */ /* 0x000fe40006781270 */
[----:B------:R-:W-:Y:S02]  /*4ffb0*/  ISETP.LT.AND P5, PT, R28, c[0x0][0x178], !P0 ;  /* 0x00005e001c007a0c */ /* 0x000fe400047a1270 */
[----:B------:R-:W-:Y:S02]  /*4ffc0*/  IADD3 R20, R3, 0x35, RZ ;  /* 0x0000003503147810 */ /* 0x000fe40007ffe0ff */
[C---:B------:R-:W-:Y:S01]  /*4ffd0*/  IADD3 R24, R14.reuse, c[0x0][0x198], RZ ;  /* 0x000066000e187a10 */ /* 0x040fe20007ffe0ff */
[----:B------:R-:W-:Y:S01]  /*4ffe0*/  IMAD.WIDE R14, R14, 0x2, R18 ;  /* 0x000000020e0e7825 */ /* 0x000fe200078e0212 */
[----:B------:R-:W-:-:S02]  /*4fff0*/  ISETP.LT.AND P0, PT, R29, c[0x0][0x178], !P0 ;  /* 0x00005e001d007a0c */ /* 0x000fc40004701270 */
[----:B------:R-:W-:Y:S01]  /*50000*/  ISETP.GE.AND P1, PT, R20, c[0x0][0x17c], PT ;  /* 0x00005f0014007a0c */ /* 0x000fe20003f26270 */
[----:B------:R-:W-:Y:S02]  /*50010*/  IMAD.WIDE R20, R24, 0x2, R16 ;  /* 0x0000000218147825 */ /* 0x000fe400078e0210 */
[----:B------:R0:W-:Y:S01]  /*50020*/  @P4 STG.E.U16 [R14.64], R2 ;  /* 0x000000020e004986 */ /* 0x0001e2000c101506 */
[----:B------:R-:W-:Y:S01]  /*50030*/  ISETP.LT.AND P4, PT, R28, c[0x0][0x178], !P3 ;  /* 0x00005e001c007a0c */ /* 0x000fe20005f81270 */
[----:B------:R-:W-:Y:S01]  /*50040*/  IMAD.WIDE R12, R24, 0x2, R18 ;  /* 0x00000002180c7825 */ /* 0x000fe200078e0212 */
[----:B------:R-:W-:Y:S02]  /*50050*/  ISETP.LT.AND P3, PT, R29, c[0x0][0x178], !P3 ;  /* 0x00005e001d007a0c */ /* 0x000fe40005f61270 */
[----:B0-----:R-:W-:Y:S01]  /*50060*/  IADD3 R2, R3, 0x37, RZ ;  /* 0x0000003703027810 */ /* 0x001fe20007ffe0ff */
[----:B--2---:R0:W-:Y:S03]  /*50070*/  @P5 STG.E.U16 [R20.64], R23 ;  /* 0x0000001714005986 */ /* 0x0041e6000c101506 */
[----:B------:R-:W-:-:S02]  /*50080*/  ISETP.GE.AND P5, PT, R2, c[0x0][0x17c], PT ;  /* 0x00005f0002007a0c */ /* 0x000fc40003fa6270 */
[----:B------:R-:W-:Y:S02]  /*50090*/  IADD3 R2, R24, c[0x0][0x198], RZ ;  /* 0x0000660018027a10 */ /* 0x000fe40007ffe0ff */
[----:B------:R-:W2:Y:S04]  /*500a0*/  LDL.LU R24, [R1+0x3c4] ;  /* 0x0003c40001187983 */ /* 0x000ea80000300800 */
[----:B----4-:R1:W-:Y:S01]  /*500b0*/  @P0 STG.E.U16 [R12.64], R22 ;  /* 0x000000160c000986 */ /* 0x0103e2000c101506 */
[----:B------:R-:W-:Y:S01]  /*500c0*/  ISETP.LT.AND P0, PT, R28, c[0x0][0x178], !P2 ;  /* 0x00005e001c007a0c */ /* 0x000fe20005701270 */
[----:B------:R-:W-:Y:S01]  /*500d0*/  IMAD.WIDE R14, R2, 0x2, R16 ;  /* 0x00000002020e7825 */ /* 0x000fe200078e0210 */
[----:B0-----:R-:W-:Y:S02]  /*500e0*/  PRMT R20, R23, 0x7632, R20 ;  /* 0x0000763217147816 */ /* 0x001fe40000000014 */
[----:B------:R-:W4:Y:S01]  /*500f0*/  LDL.LU R23, [R1+0xf4] ;  /* 0x0000f40001177983 */ /* 0x000f220000300800 */
[----:B------:R-:W-:-:S02]  /*50100*/  PRMT R21, R22, 0x7632, R21 ;  /* 0x0000763216157816 */ /* 0x000fc40000000015 */
[----:B------:R-:W-:Y:S01]  /*50110*/  ISETP.LT.AND P2, PT, R29, c[0x0][0x178], !P2 ;  /* 0x00005e001d007a0c */ /* 0x000fe20005741270 */
[C-C-:B-1----:R-:W-:Y:S01]  /*50120*/  IMAD.WIDE R12, R2.reuse, 0x2, R18.reuse ;  /* 0x00000002020c7825 */ /* 0x142fe200078e0212 */
        /* <DEDUP_REMOVED lines=9> */
[----:B---3--:R-:W-:Y:S01]  /*501c0*/  PRMT R20, R11, 0x7632, R20 ;  /* 0x000076320b147816 */ /* 0x008fe20000000014 */
        /* <DEDUP_REMOVED lines=27> */
[----:B----4-:R0:W-:Y:S01]  /*50380*/  @P6 STG.E.U16 [R12.64], R23 ;  /* 0x000000170c006986 */ /* 0x0101e2000c101506 */
        /* <DEDUP_REMOVED lines=45> */
[C---:B------:R-:W-:Y:S01]  /*50660*/  IADD3 R24, R14.reuse, c[0x0][0x198], RZ ;  /* 0x000066000e187a10 */ /* 0x040fe20007ffe0ff */
[--C-:B------:R-:W-:Y:S01]  /*50670*/  IMAD.WIDE R14, R14, 0x2, R18.reuse ;  /* 0x000000020e0e7825 */ /* 0x100fe200078e0212 */
[----:B------:R-:W-:Y:S02]  /*50680*/  IADD3 R20, R3, 0x3f, RZ ;  /* 0x0000003f03147810 */ /* 0x000fe40007ffe0ff */
[----:B------:R-:W-:Y:S01]  /*50690*/  ISETP.LT.AND P3, PT, R28, c[0x0][0x178], !P1 ;  /* 0x00005e001c007a0c */ /* 0x000fe20004f61270 */
[----:B------:R-:W-:Y:S01]  /*506a0*/  IMAD.WIDE R12, R24, 0x2, R18 ;  /* 0x00000002180c7825 */ /* 0x000fe200078e0212 */
[----:B------:R-:W-:-:S05]  /*506b0*/  ISETP.GE.AND P0, PT, R20, c[0x0][0x17c], PT ;  /* 0x00005f0014007a0c */ /* 0x000fca0003f06270 */
[----:B------:R0:W-:Y:S01]  /*506c0*/  @P2 STG.E.U16 [R14.64], R2 ;  /* 0x000000020e002986 */ /* 0x0001e2000c101506 */
[----:B------:R-:W-:Y:S01]  /*506d0*/  IMAD.WIDE R20, R24, 0x2, R16 ;  /* 0x0000000218147825 */ /* 0x000fe200078e0210 */
[----:B------:R-:W-:Y:S02]  /*506e0*/  ISETP.LT.AND P1, PT, R29, c[0x0][0x178], !P1 ;  /* 0x00005e001d007a0c */ /* 0x000fe40004f21270 */
[----:B0-----:R-:W-:-:S04]  /*506f0*/  IADD3 R2, R3, 0x41, RZ ;  /* 0x0000004103027810 */ /* 0x001fc80007ffe0ff */
[----:B------:R-:W-:Y:S02]  /*50700*/  ISETP.GE.AND P2, PT, R2, c[0x0][0x17c], PT ;  /* 0x00005f0002007a0c */ /* 0x000fe40003f46270 */
[----:B------:R-:W-:Y:S02]  /*50710*/  IADD3 R2, R24, c[0x0][0x198], RZ ;  /* 0x0000660018027a10 */ /* 0x000fe40007ffe0ff */
[----:B------:R-:W4:Y:S01]  /*50720*/  LDL.LU R24, [R1+0x404] ;  /* 0x0004040001187983 */ /* 0x000f220000300800 */
[----:B------:R-:W-:-:S04]  /*50730*/  IADD3 R23, R3, 0x40, RZ ;  /* 0x0000004003177810 */ /* 0x000fc80007ffe0ff */
[----:B------:R-:W-:Y:S01]  /*50740*/  ISETP.GE.AND P6, PT, R23, c[0x0][0x17c], PT ;  /* 0x00005f0017007a0c */ /* 0x000fe20003fc6270 */
[----:B---3--:R0:W-:Y:S04]  /*50750*/  @P3 STG.E.U16 [R20.64], R22 ;  /* 0x0000001614003986 */ /* 0x0081e8000c101506 */
[----:B--2---:R1:W-:Y:S01]  /*50760*/  @P1 STG.E.U16 [R12.64], R11 ;  /* 0x0000000b0c001986 */ /* 0x0043e2000c101506 */
[----:B0-----:R-:W-:-:S03]  /*50770*/  PRMT R21, R11, 0x7632, R21 ;  /* 0x000076320b157816 */ /* 0x001fc60000000015 */
[----:B-1----:R-:W2:Y:S04]  /*50780*/  LDL.LU R11, [R1+0x48] ;  /* 0x00004800010b7983 */ /* 0x002ea80000300800 */
[----:B------:R-:W3:Y:S01]  /*50790*/  LDL.LU R23, [R1+0x18] ;  /* 0x0000180001177983 */ /* 0x000ee20000300800 */
        /* <DEDUP_REMOVED lines=14> */
[----:B------:R-:W-:Y:S02]  /*50880*/  IADD3 R20, R3, 0x43, RZ ;  /* 0x0000004303147810 */ /* 0x000fe40007ffe0ff */
[----:B------:R-:W-:Y:S02]  /*50890*/  IADD3 R2, R2, c[0x0][0x198], RZ ;  /* 0x0000660002027a10 */ /* 0x000fe40007ffe0ff */
[----:B----4-:R0:W-:Y:S01]  /*508a0*/  @P1 STG.E.U16 [R12.64], R24 ;  /* 0x000000180c001986 */ /* 0x0101e2000c101506 */
[----:B------:R-:W-:-:S03]  /*508b0*/  ISETP.GE.AND P1, PT, R20, c[0x0][0x17c], PT ;  /* 0x00005f0014007a0c */ /* 0x000fc60003f26270 */
[----:B------:R1:W-:Y:S01]  /*508c0*/  @P4 STG.E.U16 [R14.64], R26 ;  /* 0x0000001a0e004986 */ /* 0x0003e2000c101506 */
[----:B------:R-:W-:Y:S02]  /*508d0*/  ISETP.LT.AND P4, PT, R28, c[0x0][0x178], !P6 ;  /* 0x00005e001c007a0c */ /* 0x000fe40007781270 */
[----:B------:R-:W-:Y:S02]  /*508e0*/  PRMT R20, R24, 0x7632, R20 ;  /* 0x0000763218147816 */ /* 0x000fe40000000014 */
        /* <DEDUP_REMOVED lines=9> */
[----:B------:R-:W4:Y:S01]  /*50980*/  LDL.LU R26, [R1+0x38] ;  /* 0x00003800011a7983 */ /* 0x000f220000300800 */
[----:B0-----:R-:W-:Y:S01]  /*50990*/  IMAD.WIDE R12, R2, 0x2, R16 ;  /* 0x00000002020c7825 */ /* 0x001fe200078e0210 */
[C---:B------:R-:W-:Y:S02]  /*509a0*/  IADD3 R20, R3.reuse, 0x44, RZ ;  /* 0x0000004403147810 */ /* 0x040fe40007ffe0ff */
[----:B-1----:R-:W-:Y:S02]  /*509b0*/  IADD3 R14, R3, 0x45, RZ ;  /* 0x00000045030e7810 */ /* 0x002fe40007ffe0ff */
[----:B------:R-:W-:-:S02]  /*509c0*/  ISETP.GE.AND P5, PT, R20, c[0x0][0x17c], PT ;  /* 0x00005f0014007a0c */ /* 0x000fc40003fa6270 */
[----:B------:R-:W-:Y:S02]  /*509d0*/  IADD3 R20, R2, c[0x0][0x198], RZ ;  /* 0x0000660002147a10 */ /* 0x000fe40007ffe0ff */
[----:B------:R-:W-:Y:S01]  /*509e0*/  ISETP.GE.AND P3, PT, R22, c[0x0][0x17c], PT ;  /* 0x00005f0016007a0c */ /* 0x000fe20003f66270 */
[----:B--2---:R0:W-:Y:S01]  /*509f0*/  @P4 STG.E.U16 [R12.64], R11 ;  /* 0x0000000b0c004986 */ /* 0x0041e2000c101506 */
[----:B------:R-:W-:Y:S01]  /*50a00*/  ISETP.GE.AND P4, PT, R14, c[0x0][0x17c], PT ;  /* 0x00005f000e007a0c */ /* 0x000fe20003f86270 */
[----:B------:R-:W-:Y:S01]  /*50a10*/  IMAD.WIDE R14, R20, 0x2, R16 ;  /* 0x00000002140e7825 */ /* 0x000fe200078e0210 */
[----:B---3--:R-:W-:-:S03]  /*50a20*/  PRMT R22, R23, 0x7632, R22 ;  /* 0x0000763217167816 */ /* 0x008fc60000000016 */
[----:B0-----:R-:W-:Y:S01]  /*50a30*/  IMAD.WIDE R12, R2, 0x2, R18 ;  /* 0x00000002020c7825 */ /* 0x001fe200078e0212 */
[----:B------:R-:W-:Y:S02]  /*50a40*/  PRMT R2, R11, 0x7632, R2 ;  /* 0x000076320b027816 */ /* 0x000fe40000000002 */
[----:B------:R-:W2:Y:S04]  /*50a50*/  LDL.LU R11, [R1+0x28] ;  /* 0x00002800010b7983 */ /* 0x000ea80000300800 */
[----:B------:R0:W-:Y:S04]  /*50a60*/  @P6 STG.E.U16 [R12.64], R23 ;  /* 0x000000170c006986 */ /* 0x0001e8000c101506 */
[----:B------:R1:W-:Y:S01]  /*50a70*/  @P0 STG.E.U16 [R14.64], R2 ;  /* 0x000000020e000986 */ /* 0x0003e2000c101506 */
[----:B0-----:R-:W-:-:S04]  /*50a80*/  IADD3 R23, R3, 0x46, RZ ;  /* 0x0000004603177810 */ /* 0x001fc80007ffe0ff */
[----:B------:R-:W-:Y:S02]  /*50a90*/  ISETP.GE.AND P0, PT, R23, c[0x0][0x17c], PT ;  /* 0x00005f0017007a0c */ /* 0x000fe40003f06270 */
[----:B------:R-:W3:Y:S01]  /*50aa0*/  LDL.LU R23, [R1+0x78] ;  /* 0x0000780001177983 */ /* 0x000ee20000300800 */
[C---:B------:R-:W-:Y:S02]  /*50ab0*/  ISETP.LT.AND P2, PT, R29.reuse, c[0x0][0x178], !P2 ;  /* 0x00005e001d007a0c */ /* 0x040fe40005741270 */
[----:B------:R-:W-:Y:S02]  /*50ac0*/  ISETP.LT.AND P6, PT, R28, c[0x0][0x178], !P3 ;  /* 0x00005e001c007a0c */ /* 0x000fe40005fc1270 */
[----:B------:R-:W-:Y:S02]  /*50ad0*/  ISETP.LT.AND P3, PT, R29, c[0x0][0x178], !P3 ;  /* 0x00005e001d007a0c */ /* 0x000fe40005f61270 */
[C---:B-1----:R-:W-:Y:S01]  /*50ae0*/  IADD3 R2, R20.reuse, c[0x0][0x198], RZ ;  /* 0x0000660014027a10 */ /* 0x042fe20007ffe0ff */
[----:B------:R-:W-:-:S04]  /*50af0*/  IMAD.WIDE R12, R20, 0x2, R18 ;  /* 0x00000002140c7825 */ /* 0x000fc800078e0212 */
[----:B------:R-:W-:-:S04]  /*50b00*/  IMAD.WIDE R14, R2, 0x2, R16 ;  /* 0x00000002020e7825 */ /* 0x000fc800078e0210 */
[----:B------:R-:W-:Y:S01]  /*50b10*/  IMAD.WIDE R20, R2, 0x2, R18 ;  /* 0x0000000202147825 */ /* 0x000fe200078e0212 */
[----:B------:R-:W-:Y:S04]  /*50b20*/  @P2 STG.E.U16 [R12.64], R22 ;  /* 0x000000160c002986 */ /* 0x000fe8000c101506 */
[----:B---3--:R0:W-:Y:S04]  /*50b30*/  @P6 STG.E.U16 [R14.64], R23 ;  /* 0x000000170e006986 */ /* 0x0081e8000c101506 */
[----:B----4-:R-:W-:Y:S01]  /*50b40*/  @P3 STG.E.U16 [R20.64], R26 ;  /* 0x0000001a14003986 */ /* 0x010fe2000c101506 */
[----:B------:R-:W-:-:S02]  /*50b50*/  ISETP.LT.AND P3, PT, R28, c[0x0][0x178], !P1 ;  /* 0x00005e001c007a0c */ /* 0x000fc40004f61270 */
[----:B0-----:R-:W-:Y:S02]  /*50b60*/  IADD3 R14, R2, c[0x0][0x198], RZ ;  /* 0x00006600020e7a10 */ /* 0x001fe40007ffe0ff */
[----:B------:R-:W-:-:S03]  /*50b70*/  PRMT R2, R23, 0x7632, R2 ;  /* 0x0000763217027816 */ /* 0x000fc60000000002 */
[----:B------:R-:W-:-:S06]  /*50b80*/  IMAD.WIDE R12, R14, 0x2, R16 ;  /* 0x000000020e0c7825 */ /* 0x000fcc00078e0210 */
[----:B------:R0:W-:Y:S04]  /*50b90*/  @P3 STG.E.U16 [R12.64], R2 ;  /* 0x000000020c003986 */ /* 0x0001e8000c101506 */
[----:B0-----:R-:W3:Y:S01]  /*50ba0*/  LDL.LU R13, [R1+0x88] ;  /* 0x00008800010d7983 */ /* 0x001ee20000300800 */
[----:B------:R-:W-:Y:S02]  /*50bb0*/  IADD3 R24, R3, 0x47, RZ ;  /* 0x0000004703187810 */ /* 0x000fe40007ffe0ff */
[C---:B------:R-:W-:Y:S02]  /*50bc0*/  ISETP.LT.AND P1, PT, R29.reuse, c[0x0][0x178], !P1 ;  /* 0x00005e001d007a0c */ /* 0x040fe40004f21270 */
[----:B------:R-:W-:Y:S02]  /*50bd0*/  ISETP.LT.AND P6, PT, R28, c[0x0][0x178], !P5 ;  /* 0x00005e001c007a0c */ /* 0x000fe40006fc1270 */
[----:B------:R-:W-:-:S02]  /*50be0*/  ISETP.LT.AND P5, PT, R29, c[0x0][0x178], !P5 ;  /* 0x00005e001d007a0c */ /* 0x000fc40006fa1270 */
[----:B------:R-:W-:Y:S02]  /*50bf0*/  ISETP.GE.AND P2, PT, R24, c[0x0][0x17c], PT ;  /* 0x00005f0018007a0c */ /* 0x000fe40003f46270 */
[C---:B------:R-:W-:Y:S01]  /*50c00*/  IADD3 R24, R14.reuse, c[0x0][0x198], RZ ;  /* 0x000066000e187a10 */ /* 0x040fe20007ffe0ff */
[----:B------:R-:W-:Y:S01]  /*50c10*/  IMAD.WIDE R14, R14, 0x2, R18 ;  /* 0x000000020e0e7825 */ /* 0x000fe200078e0212 */
[----:B------:R-:W-:-:S03]  /*50c20*/  PRMT R25, R26, 0x7632, R25 ;  /* 0x000076321a197816 */ /* 0x000fc60000000019 */
[----:B------:R-:W-:-:S04]  /*50c30*/  IMAD.WIDE R20, R24, 0x2, R16 ;  /* 0x0000000218147825 */ /* 0x000fc800078e0210 */
[C---:B------:R-:W-:Y:S01]  /*50c40*/  IMAD.WIDE R22, R24.reuse, 0x2, R18 ;  /* 0x0000000218167825 */ /* 0x040fe200078e0212 */
[----:B------:R0:W-:Y:S01]  /*50c50*/  @P1 STG.E.U16 [R14.64], R25 ;  /* 0x000000190e001986 */ /* 0x0001e2000c101506 */
[C---:B------:R-:W-:Y:S02]  /*50c60*/  IADD3 R26, R3.reuse, 0x48, RZ ;  /* 0x00000048031a7810 */ /* 0x040fe40007ffe0ff */
[----:B0-----:R-:W-:Y:S02]  /*50c70*/  IADD3 R14, R24, c[0x0][0x198], RZ ;  /* 0x00006600180e7a10 */ /* 0x001fe40007ffe0ff */
[----:B------:R-:W-:Y:S02]  /*50c80*/  IADD3 R24, R3, 0x4a, RZ ;  /* 0x0000004a03187810 */ /* 0x000fe40007ffe0ff */
[----:B------:R-:W-:Y:S02]  /*50c90*/  ISETP.GE.AND P3, PT, R26, c[0x0][0x17c], PT ;  /* 0x00005f001a007a0c */ /* 0x000fe40003f66270 */
[----:B------:R-:W4:Y:S04]  /*50ca0*/  LDL.LU R26, [R1+0x208] ;  /* 0x00020800011a7983 */ /* 0x000f280000300800 */
[----:B---3--:R0:W-:Y:S04]  /*50cb0*/  @P6 STG.E.U16 [R20.64], R13 ;  /* 0x0000000d14006986 */ /* 0x0081e8000c101506 */
[----:B--2---:R1:W-:Y:S01]  /*50cc0*/  @P5 STG.E.U16 [R22.64], R11 ;  /* 0x0000000b16005986 */ /* 0x0043e2000c101506 */
[----:B------:R-:W-:-:S02]  /*50cd0*/  ISETP.LT.AND P5, PT, R28, c[0x0][0x178], !P4 ;  /* 0x00005e001c007a0c */ /* 0x000fc400067a1270 */
[----:B------:R-:W-:Y:S02]  /*50ce0*/  ISETP.LT.AND P4, PT, R29, c[0x0][0x178], !P4 ;  /* 0x00005e001d007a0c */ /* 0x000fe40006781270 */
[----:B------:R-:W-:Y:S01]  /*50cf0*/  PRMT R2, R13, 0x7632, R2 ;  /* 0x000076320d027816 */ /* 0x000fe20000000002 */
[C---:B0-----:R-:W-:Y:S01]  /*50d00*/  IMAD.WIDE R12, R14.reuse, 0x2, R16 ;  /* 0x000000020e0c7825 */ /* 0x041fe200078e0210 */
[----:B-1----:R-:W-:-:S03]  /*50d10*/  IADD3 R23, R14, c[0x0][0x198], RZ ;  /* 0x000066000e177a10 */ /* 0x002fc60007ffe0ff */
[----:B------:R-:W-:Y:S01]  /*50d20*/  IMAD.WIDE R14, R14, 0x2, R18 ;  /* 0x000000020e0e7825 */ /* 0x000fe200078e0212 */
[----:B------:R-:W-:-:S03]  /*50d30*/  PRMT R22, R11, 0x7632, R22 ;  /* 0x000076320b167816 */ /* 0x000fc60000000016 */
[----:B------:R-:W-:Y:S01]  /*50d40*/  @P5 STG.E.U16 [R12.64], R2 ;  /* 0x000000020c005986 */ /* 0x000fe2000c101506 */
[----:B------:R-:W-:-:S03]  /*50d50*/  ISETP.GE.AND P5, PT, R24, c[0x0][0x17c], PT ;  /* 0x00005f0018007a0c */ /* 0x000fc60003fa6270 */
[----:B------:R-:W2:Y:S04]  /*50d60*/  LDL.LU R11, [R1+0x68] ;  /* 0x00006800010b7983 */ /* 0x000ea80000300800 */
[----:B------:R-:W3:Y:S04]  /*50d70*/  LDL.LU R24, [R1+0x58] ;  /* 0x0000580001187983 */ /* 0x000ee80000300800 */
[----:B------:R0:W-:Y:S04]  /*50d80*/  @P4 STG.E.U16 [R14.64], R22 ;  /* 0x000000160e004986 */ /* 0x0001e8000c101506 */
[----:B0-----:R-:W2:Y:S01]  /*50d90*/  LDL.LU R15, [R1+0x1f8] ;  /* 0x0001f800010f7983 */ /* 0x001ea20000300800 */
[----:B------:R-:W-:-:S02]  /*50da0*/  ISETP.LT.AND P6, PT, R28, c[0x0][0x178], !P0 ;  /* 0x00005e001c007a0c */ /* 0x000fc400047c1270 */
[----:B------:R-:W-:Y:S02]  /*50db0*/  IADD3 R20, R3, 0x49, RZ ;  /* 0x0000004903147810 */ /* 0x000fe40007ffe0ff */
[----:B------:R-:W-:Y:S02]  /*50dc0*/  ISETP.LT.AND P0, PT, R29, c[0x0][0x178], !P0 ;  /* 0x00005e001d007a0c */ /* 0x000fe40004701270 */
[----:B------:R-:W-:Y:S01]  /*50dd0*/  ISETP.GE.AND P1, PT, R20, c[0x0][0x17c], PT ;  /* 0x00005f0014007a0c */ /* 0x000fe20003f26270 */
[----:B------:R-:W-:Y:S01]  /*50de0*/  IMAD.WIDE R20, R23, 0x2, R16 ;  /* 0x0000000217147825 */ /* 0x000fe200078e0210 */
[----:B------:R-:W-:Y:S02]  /*50df0*/  IADD3 R2, R3, 0x4b, RZ ;  /* 0x0000004b03027810 */ /* 0x000fe40007ffe0ff */
[----:B------:R-:W-:Y:S01]  /*50e00*/  ISETP.LT.AND P4, PT, R28, c[0x0][0x178], !P2 ;  /* 0x00005e001c007a0c */ /* 0x000fe20005781270 */
[----:B------:R-:W-:Y:S01]  /*50e10*/  IMAD.WIDE R12, R23, 0x2, R18 ;  /* 0x00000002170c7825 */ /* 0x000fe200078e0212 */
[----:B------:R-:W-:Y:S01]  /*50e20*/  ISETP.LT.AND P2, PT, R29, c[0x0][0x178], !P2 ;  /* 0x00005e001d007a0c */ /* 0x000fe20005741270 */
[----:B--2---:R0:W-:Y:S01]  /*50e30*/  @P6 STG.E.U16 [R20.64], R15 ;  /* 0x0000000f14006986 */ /* 0x0041e2000c101506 */
[----:B------:R-:W-:-:S02]  /*50e40*/  ISETP.GE.AND P6, PT, R2, c[0x0][0x17c], PT ;  /* 0x00005f0002007a0c */ /* 0x000fc40003fc6270 */
[----:B------:R-:W-:Y:S02]  /*50e50*/  IADD3 R2, R23, c[0x0][0x198], RZ ;  /* 0x0000660017027a10 */ /* 0x000fe40007ffe0ff */
[----:B------:R-:W2:Y:S04]  /*50e60*/  LDL.LU R23, [R1+0x218] ;  /* 0x0002180001177983 */ /* 0x000ea80000300800 */
[----:B---3--:R1:W-:Y:S01]  /*50e70*/  @P0 STG.E.U16 [R12.64], R24 ;  /* 0x000000180c000986 */ /* 0x0083e2000c101506 */
[----:B------:R-:W-:Y:S02]  /*50e80*/  ISETP.LT.AND P0, PT, R28, c[0x0][0x178], !P3 ;  /* 0x00005e001c007a0c */ /* 0x000fe40005f01270 */
[----:B0-----:R-:W-:Y:S01]  /*50e90*/  PRMT R20, R15, 0x7632, R20 ;  /* 0x000076320f147816 */ /* 0x001fe20000000014 */
[----:B------:R-:W-:Y:S01]  /*50ea0*/  IMAD.WIDE R14, R2, 0x2, R18 ;  /* 0x00000002020e7825 */ /* 0x000fe200078e0212 */
[----:B------:R-:W-:-:S02]  /*50eb0*/  PRMT R21, R24, 0x7632, R21 ;  /* 0x0000763218157816 */ /* 0x000fc40000000015 */
[----:B-1----:R-:W3:Y:S01]  /*50ec0*/  LDL.LU R24, [R1+0xa8] ;  /* 0x0000a80001187983 */ /* 0x002ee20000300800 */
[C---:B------:R-:W-:Y:S01]  /*50ed0*/  IMAD.WIDE R12, R2.reuse, 0x2, R16 ;  /* 0x00000002020c7825 */ /* 0x040fe200078e0210 */
[----:B------:R-:W-:-:S04]  /*50ee0*/  IADD3 R2, R2, c[0x0][0x198], RZ ;  /* 0x0000660002027a10 */ /* 0x000fc80007ffe0ff */
[----:B------:R0:W-:Y:S01]  /*50ef0*/  @P4 STG.E.U16 [R12.64], R20 ;  /* 0x000000140c004986 */ /* 0x0001e2000c101506 */
[----:B------:R-:W-:-:S03]  /*50f00*/  ISETP.LT.AND P3, PT, R29, c[0x0][0x178], !P3 ;  /* 0x00005e001d007a0c */ /* 0x000fc60005f61270 */
[----:B------:R1:W-:Y:S01]  /*50f10*/  @P2 STG.E.U16 [R14.64], R21 ;  /* 0x000000150e002986 */ /* 0x0003e2000c101506 */
[----:B0-----:R-:W-:Y:S01]  /*50f20*/  IMAD.WIDE R12, R2, 0x2, R16 ;  /* 0x00000002020c7825 */ /* 0x001fe200078e0210 */
[----:B------:R-:W-:-:S04]  /*50f30*/  IADD3 R20, R3, 0x4d, RZ ;  /* 0x0000004d03147810 */ /* 0x000fc80007ffe0ff */
[----:B----4-:R0:W-:Y:S01]  /*50f40*/  @P0 STG.E.U16 [R12.64], R26 ;  /* 0x0000001a0c000986 */ /* 0x0101e2000c101506 */
[----:B------:R-:W-:Y:S02]  /*50f50*/  ISETP.GE.AND P0, PT, R20, c[0x0][0x17c], PT ;  /* 0x00005f0014007a0c */ /* 0x000fe40003f06270 */
[----:B------:R-:W-:Y:S01]  /*50f60*/  PRMT R20, R26, 0x7632, R20 ;  /* 0x000076321a147816 */ /* 0x000fe20000000014 */
[----:B-1----:R-:W-:Y:S01]  /*50f70*/  IMAD.WIDE R14, R2, 0x2, R18 ;  /* 0x00000002020e7825 */ /* 0x002fe200078e0212 */
[----:B0-----:R-:W4:Y:S01]  /*50f80*/  LDL.LU R26, [R1+0x228] ;  /* 0x00022800011a7983 */ /* 0x001f220000300800 */
[----:B------:R-:W-:-:S03]  /*50f90*/  PRMT R21, R11, 0x7632, R21 ;  /* 0x000076320b157816 */ /* 0x000fc60000000015 */
[----:B------:R0:W-:Y:S04]  /*50fa0*/  @P3 STG.E.U16 [R14.64], R11 ;  /* 0x0000000b0e003986 */ /* 0x0001e8000c101506 */
[----:B0-----:R-:W4:Y:S01]  /*50fb0*/  LDL.LU R11, [R1+0x98] ;  /* 0x00009800010b7983 */ /* 0x001f220000300800 */
[----:B------:R-:W-:Y:S02]  /*50fc0*/  ISETP.LT.AND P2, PT, R28, c[0x0][0x178], !P1 ;  /* 0x00005e001c007a0c */ /* 0x000fe40004f41270 */
        /* <DEDUP_REMOVED lines=10> */
[C---:B------:R-:W-:Y:S02]  /*51070*/  IADD3 R22, R3.reuse, 0x4c, RZ ;  /* 0x0000004c03167810 */ /* 0x040fe40007ffe0ff */
[----:B0-----:R-:W-:Y:S01]  /*51080*/  IADD3 R20, R3, 0x4e, RZ ;  /* 0x0000004e03147810 */ /* 0x001fe20007ffe0ff */
[----:B------:R-:W-:-:S03]  /*51090*/  IMAD.WIDE R12, R2, 0x2, R16 ;  /* 0x00000002020c7825 */ /* 0x000fc600078e0210 */
[----:B------:R-:W-:Y:S02]  /*510a0*/  ISETP.GE.AND P2, PT, R20, c[0x0][0x17c], PT ;  /* 0x00005f0014007a0c */ /* 0x000fe40003f46270 */
[----:B-1----:R-:W-:Y:S02]  /*510b0*/  IADD3 R14, R3, 0x4f, RZ ;  /* 0x0000004f030e7810 */ /* 0x002fe40007ffe0ff */
[----:B------:R-:W-:Y:S02]  /*510c0*/  IADD3 R20, R2, c[0x0][0x198], RZ ;  /* 0x0000660002147a10 */ /* 0x000fe40007ffe0ff */
[----:B------:R-:W-:Y:S02]  /*510d0*/  ISETP.GE.AND P4, PT, R22, c[0x0][0x17c], PT ;  /* 0x00005f0016007a0c */ /* 0x000fe40003f86270 */
[----:B------:R-:W-:Y:S01]  /*510e0*/  ISETP.LT.AND P6, PT, R29, c[0x0][0x178], !P6 ;  /* 0x00005e001d007a0c */ /* 0x000fe200077c1270 */
[----:B--2---:R0:W-:Y:S01]  /*510f0*/  @P3 STG.E.U16 [R12.64], R23 ;  /* 0x000000170c003986 */ /* 0x0041e2000c101506 */
[----:B------:R-:W-:Y:S01]  /*51100*/  ISETP.GE.AND P3, PT, R14, c[0x0][0x17c], PT ;  /* 0x00005f000e007a0c */ /* 0x000fe20003f66270 */
[----:B------:R-:W-:-:S04]  /*51110*/  IMAD.WIDE R14, R20, 0x2, R16 ;  /* 0x00000002140e7825 */ /* 0x000fc800078e0210 */
[----:B0-----:R-:W-:Y:S01]  /*51120*/  IMAD.WIDE R12, R2, 0x2, R18 ;  /* 0x00000002020c7825 */ /* 0x001fe200078e0212 */
[----:B------:R-:W-:-:S04]  /*51130*/  PRMT R2, R23, 0x7632, R2 ;  /* 0x0000763217027816 */ /* 0x000fc80000000002 */
[----:B---3--:R0:W-:Y:S01]  /*51140*/  @P5 STG.E.U16 [R12.64], R24 ;  /* 0x000000180c005986 */ /* 0x0081e2000c101506 */
[----:B------:R-:W-:-:S03]  /*51150*/  ISETP.LT.AND P5, PT, R28, c[0x0][0x178], !P4 ;  /* 0x00005e001c007a0c */ /* 0x000fc600067a1270 */
[----:B------:R1:W-:Y:S01]  /*51160*/  @P1 STG.E.U16 [R14.64], R2 ;  /* 0x000000020e001986 */ /* 0x0003e2000c101506 */
[----:B------:R-:W-:Y:S01]  /*51170*/  PRMT R22, R24, 0x7632, R22 ;  /* 0x0000763218167816 */ /* 0x000fe20000000016 */
[C---:B0-----:R-:W-:Y:S01]  /*51180*/  IMAD.WIDE R12, R20.reuse, 0x2, R18 ;  /* 0x00000002140c7825 */ /* 0x041fe200078e0212 */
[----:B-1----:R-:W-:-:S04]  /*51190*/  IADD3 R2, R20, c[0x0][0x198], RZ ;  /* 0x0000660014027a10 */ /* 0x002fc80007ffe0ff */
[----:B------:R-:W-:Y:S01]  /*511a0*/  @P6 STG.E.U16 [R12.64], R22 ;  /* 0x000000160c006986 */ /* 0x000fe2000c101506 */
[----:B------:R-:W-:Y:S01]  /*511b0*/  IMAD.WIDE R14, R2, 0x2, R16 ;  /* 0x00000002020e7825 */ /* 0x000fe200078e0210 */
[----:B------:R-:W-:-:S03]  /*511c0*/  ISETP.LT.AND P4, PT, R29, c[0x0][0x178], !P4 ;  /* 0x00005e001d007a0c */ /* 0x000fc60006781270 */
[----:B------:R-:W-:Y:S01]  /*511d0*/  IMAD.WIDE R20, R2, 0x2, R18 ;  /* 0x0000000202147825 */ /* 0x000fe200078e0212 */
[----:B----4-:R0:W-:Y:S01]  /*511e0*/  @P5 STG.E.U16 [R14.64], R26 ;  /* 0x0000001a0e005986 */ /* 0x0101e2000c101506 */
[----:B------:R-:W-:Y:S02]  /*511f0*/  ISETP.LT.AND P5, PT, R28, c[0x0][0x178], !P0 ;  /* 0x00005e001c007a0c */ /* 0x000fe400047a1270 */
[----:B0-----:R-:W-:Y:S02]  /*51200*/  IADD3 R14, R2, c[0x0][0x198], RZ ;  /* 0x00006600020e7a10 */ /* 0x001fe40007ffe0ff */
[----:B------:R-:W-:-:S03]  /*51210*/  PRMT R2, R26, 0x7632, R2 ;  /* 0x000076321a027816 */ /* 0x000fc60000000002 */
[----:B------:R-:W-:Y:S01]  /*51220*/  IMAD.WIDE R12, R14, 0x2, R16 ;  /* 0x000000020e0c7825 */ /* 0x000fe200078e0210 */
[----:B------:R0:W-:Y:S01]  /*51230*/  @P4 STG.E.U16 [R20.64], R11 ;  /* 0x0000000b14004986 */ /* 0x0001e2000c101506 */
[----:B------:R-:W-:-:S04]  /*51240*/  PRMT R25, R11, 0x7632, R25 ;  /* 0x000076320b197816 */ /* 0x000fc80000000019 */
[----:B------:R1:W-:Y:S04]  /*51250*/  @P5 STG.E.U16 [R12.64], R2 ;  /* 0x000000020c005986 */ /* 0x0003e8000c101506 */
[----:B0-----:R-:W2:Y:S04]  /*51260*/  LDL.LU R11, [R1+0xc8] ;  /* 0x0000c800010b7983 */ /* 0x001ea80000300800 */
[----:B-1----:R-:W3:Y:S04]  /*51270*/  LDL.LU R12, [R1+0x2e8] ;  /* 0x0002e800010c7983 */ /* 0x002ee80000300800 */
[----:B------:R-:W4:Y:S01]  /*51280*/  LDL.LU R13, [R1+0xb8] ;  /* 0x0000b800010d7983 */ /* 0x000f220000300800 */
[----:B------:R-:W-:-:S04]  /*51290*/  IADD3 R26, R3, 0x52, RZ ;  /* 0x00000052031a7810 */ /* 0x000fc80007ffe0ff */
[----:B------:R-:W-:Y:S02]  /*512a0*/  ISETP.GE.AND P5, PT, R26, c[0x0][0x17c], PT ;  /* 0x00005f001a007a0c */ /* 0x000fe40003fa6270 */
[----:B------:R-:W2:Y:S01]  /*512b0*/  LDL.LU R26, [R1+0x2f8] ;  /* 0x0002f800011a7983 */ /* 0x000ea20000300800 */
[----:B------:R-:W-:Y:S02]  /*512c0*/  IADD3 R24, R3, 0x51, RZ ;  /* 0x0000005103187810 */ /* 0x000fe40007ffe0ff */
[C---:B------:R-:W-:Y:S02]  /*512d0*/  ISETP.LT.AND P0, PT, R29.reuse, c[0x0][0x178], !P0 ;  /* 0x00005e001d007a0c */ /* 0x040fe40004701270 */
[----:B------:R-:W-:Y:S02]  /*512e0*/  ISETP.LT.AND P4, PT, R28, c[0x0][0x178], !P2 ;  /* 0x00005e001c007a0c */ /* 0x000fe40005781270 */
[----:B------:R-:W-:Y:S02]  /*512f0*/  ISETP.GE.AND P6, PT, R24, c[0x0][0x17c], PT ;  /* 0x00005f0018007a0c */ /* 0x000fe40003fc6270 */
[C---:B------:R-:W-:Y:S01]  /*51300*/  IADD3 R24, R14.reuse, c[0x0][0x198], RZ ;  /* 0x000066000e187a10 */ /* 0x040fe20007ffe0ff */
[----:B------:R-:W-:Y:S01]  /*51310*/  IMAD.WIDE R14, R14, 0x2, R18 ;  /* 0x000000020e0e7825 */ /* 0x000fe200078e0212 */
[----:B------:R-:W-:-:S03]  /*51320*/  ISETP.LT.AND P2, PT, R29, c[0x0][0x178], !P2 ;  /* 0x00005e001d007a0c */ /* 0x000fc60005741270 */
[----:B------:R-:W-:Y:S01]  /*51330*/  IMAD.WIDE R20, R24, 0x2, R16 ;  /* 0x0000000218147825 */ /* 0x000fe200078e0210 */
[----:B------:R-:W-:Y:S01]  /*51340*/  IADD3 R23, R3, 0x50, RZ ;  /* 0x0000005003177810 */ /* 0x000fe20007ffe0ff */
[----:B------:R0:W-:Y:S01]  /*51350*/  @P0 STG.E.U16 [R14.64], R25 ;  /* 0x000000190e000986 */ /* 0x0001e2000c101506 */
[----:B------:R-:W-:Y:S02]  /*51360*/  ISETP.LT.AND P0, PT, R28, c[0x0][0x178], !P3 ;  /* 0x00005e001c007a0c */ /* 0x000fe40005f01270 */
[----:B------:R-:W-:Y:S02]  /*51370*/  ISETP.LT.AND P3, PT, R29, c[0x0][0x178], !P3 ;  /* 0x00005e001d007a0c */ /* 0x000fe40005f61270 */
[----:B------:R-:W-:Y:S01]  /*51380*/  ISETP.GE.AND P1, PT, R23, c[0x0][0x17c], PT ;  /* 0x00005f0017007a0c */ /* 0x000fe20003f26270 */
[----:B------:R-:W-:Y:S01]  /*51390*/  IMAD.WIDE R22, R24, 0x2, R18 ;  /* 0x0000000218167825 */ /* 0x000fe200078e0212 */
[----:B0-----:R-:W2:Y:S04]  /*513a0*/  LDL.LU R25, [R1+0xe8] ;  /* 0x0000e80001197983 */ /* 0x001ea80000300800 */
[----:B---3--:R0:W-:Y:S01]  /*513b0*/  @P4 STG.E.U16 [R20.64], R12 ;  /* 0x0000000c14004986 */ /* 0x0081e2000c101506 */
[----:B------:R-:W-:-:S02]  /*513c0*/  ISETP.LT.AND P4, PT, R28, c[0x0][0x178], !P1 ;  /* 0x00005e001c007a0c */ /* 0x000fc40004f81270 */
[----:B------:R-:W-:Y:S01]  /*513d0*/  ISETP.LT.AND P1, PT, R29, c[0x0][0x178], !P1 ;  /* 0x00005e001d007a0c */ /* 0x000fe20004f21270 */
[----:B----4-:R1:W-:Y:S01]  /*513e0*/  @P2 STG.E.U16 [R22.64], R13 ;  /* 0x0000000d16002986 */ /* 0x0103e2000c101506 */
[----:B0-----:R-:W-:Y:S02]  /*513f0*/  PRMT R21, R12, 0x7632, R21 ;  /* 0x000076320c157816 */ /* 0x001fe40000000015 */
[----:B------:R-:W-:Y:S02]  /*51400*/  IADD3 R12, R24, c[0x0][0x198], RZ ;  /* 0x00006600180c7a10 */ /* 0x000fe40007ffe0ff */
[----:B------:R-:W-:Y:S02]  /*51410*/  PRMT R20, R13, 0x7632, R20 ;  /* 0x000076320d147816 */ /* 0x000fe40000000014 */
[C---:B------:R-:W-:Y:S01]  /*51420*/  IADD3 R2, R12.reuse, c[0x0][0x198], RZ ;  /* 0x000066000c027a10 */ /* 0x040fe20007ffe0ff */
[----:B------:R-:W-:-:S04]  /*51430*/  IMAD.WIDE R14, R12, 0x2, R16 ;  /* 0x000000020c0e7825 */ /* 0x000fc800078e0210 */
[----:B-1----:R-:W-:Y:S01]  /*51440*/  IMAD.WIDE R12, R12, 0x2, R18 ;  /* 0x000000020c0c7825 */ /* 0x002fe200078e0212 */
[----:B------:R0:W-:Y:S04]  /*51450*/  @P0 STG.E.U16 [R14.64], R21 ;  /* 0x000000150e000986 */ /* 0x0001e8000c101506 */
[----:B------:R1:W-:Y:S01]  /*51460*/  @P3 STG.E.U16 [R12.64], R20 ;  /* 0x000000140c003986 */ /* 0x0003e2000c101506 */
[----:B------:R-:W-:Y:S02]  /*51470*/  ISETP.LT.AND P3, PT, R28, c[0x0][0x178], !P6 ;  /* 0x00005e001c007a0c */ /* 0x000fe40007761270 */
[----:B------:R-:W-:Y:S01]  /*51480*/  IADD3 R22, R3, 0x53, RZ ;  /* 0x0000005303167810 */ /* 0x000fe20007ffe0ff */
[----:B0-----:R-:W-:-:S04]  /*51490*/  IMAD.WIDE R14, R2, 0x2, R16 ;  /* 0x00000002020e7825 */ /* 0x001fc800078e0210 */
[C---:B-1----:R-:W-:Y:S01]  /*514a0*/  IMAD.WIDE R12, R2.reuse, 0x2, R18 ;  /* 0x00000002020c7825 */ /* 0x042fe200078e0212 */
[----:B------:R-:W-:Y:S01]  /*514b0*/  IADD3 R2, R2, c[0x0][0x198], RZ ;  /* 0x0000660002027a10 */ /* 0x000fe20007ffe0ff */
[----:B--2---:R0:W-:Y:S01]  /*514c0*/  @P4 STG.E.U16 [R14.64], R26 ;  /* 0x0000001a0e004986 */ /* 0x0041e2000c101506 */
[----:B------:R-:W-:Y:S02]  /*514d0*/  ISETP.GE.AND P2, PT, R22, c[0x0][0x17c], PT ;  /* 0x00005f0016007a0c */ /* 0x000fe40003f46270 */
[----:B------:R-:W-:Y:S01]  /*514e0*/  IADD3 R20, R3, 0x55, RZ ;  /* 0x0000005503147810 */ /* 0x000fe20007ffe0ff */
[----:B------:R1:W-:Y:S01]  /*514f0*/  @P1 STG.E.U16 [R12.64], R11 ;  /* 0x0000000b0c001986 */ /* 0x0003e2000c101506 */
[----:B------:R-:W-:Y:S02]  /*51500*/  PRMT R22, R26, 0x7632, R22 ;  /* 0x000076321a167816 */ /* 0x000fe40000000016 */
[----:B------:R-:W-:Y:S02]  /*51510*/  ISETP.GE.AND P4, PT, R20, c[0x0][0x17c], PT ;  /* 0x00005f0014007a0c */ /* 0x000fe40003f86270 */
[----:B------:R-:W-:Y:S01]  /*51520*/  PRMT R20, R11, 0x7632, R20 ;  /* 0x000076320b147816 */ /* 0x000fe20000000014 */
[----:B0-----:R-:W2:Y:S01]  /*51530*/  LDL.LU R26, [R1+0x318] ;  /* 0x00031800011a7983 */ /* 0x001ea20000300800 */
[----:B-1----:R-:W-:-:S03]  /*51540*/  IMAD.WIDE R12, R2, 0x2, R16 ;  /* 0x00000002020c7825 */ /* 0x002fc600078e0210 */
[----:B------:R-:W3:Y:S04]  /*51550*/  LDL.LU R11, [R1+0xd8] ;  /* 0x0000d800010b7983 */ /* 0x000ee80000300800 */
[----:B------:R0:W-:Y:S04]  /*51560*/  @P3 STG.E.U16 [R12.64], R22 ;  /* 0x000000160c003986 */ /* 0x0001e8000c101506 */
[----:B0-----:R-:W4:Y:S01]  /*51570*/  LDL.LU R22, [R1+0x308] ;  /* 0x0003080001167983 */ /* 0x001f220000300800 */
[----:B------:R-:W-:Y:S01]  /*51580*/  ISETP.LT.AND P6, PT, R29, c[0x0][0x178], !P6 ;  /* 0x00005e001d007a0c */ /* 0x000fe200077c1270 */
[----:B------:R-:W-:Y:S01]  /*51590*/  IMAD.WIDE R14, R2, 0x2, R18 ;  /* 0x00000002020e7825 */ /* 0x000fe200078e0212 */
[----:B------:R-:W-:-:S02]  /*515a0*/  ISETP.LT.AND P1, PT, R28, c[0x0][0x178], !P5 ;  /* 0x00005e001c007a0c */ /* 0x000fc40006f21270 */
[----:B------:R-:W-:Y:S02]  /*515b0*/  ISETP.LT.AND P5, PT, R29, c[0x0][0x178], !P5 ;  /* 0x00005e001d007a0c */ /* 0x000fe40006fa1270 */
[----:B------:R-:W-:Y:S02]  /*515c0*/  IADD3 R12, R2, c[0x0][0x198], RZ ;  /* 0x00006600020c7a10 */ /* 0x000fe40007ffe0ff */
[----:B------:R-:W-:Y:S02]  /*515d0*/  IADD3 R21, R3, 0x56, RZ ;  /* 0x0000005603157810 */ /* 0x000fe40007ffe0ff */
[----:B------:R-:W-:-:S03]  /*515e0*/  IADD3 R2, R12, c[0x0][0x198], RZ ;  /* 0x000066000c027a10 */ /* 0x000fc60007ffe0ff */
[----:B------:R0:W-:Y:S01]  /*515f0*/  @P6 STG.E.U16 [R14.64], R20 ;  /* 0x000000140e006986 */ /* 0x0001e2000c101506 */
[----:B------:R-:W-:Y:S02]  /*51600*/  ISETP.LT.AND P6, PT, R28, c[0x0][0x178], !P2 ;  /* 0x00005e001c007a0c */ /* 0x000fe400057c1270 */
[----:B------:R-:W-:Y:S02]  /*51610*/  ISETP.LT.AND P2, PT, R29, c[0x0][0x178], !P2 ;  /* 0x00005e001d007a0c */ /* 0x000fe40005741270 */
[----:B------:R-:W-:Y:S02]  /*51620*/  IADD3 R23, R3, 0x54, RZ ;  /* 0x0000005403177810 */ /* 0x000fe40007ffe0ff */
[----:B------:R-:W-:Y:S01]  /*51630*/  ISETP.GE.AND P3, PT, R21, c[0x0][0x17c], PT ;  /* 0x00005f0015007a0c */ /* 0x000fe20003f66270 */
[----:B0-----:R-:W-:Y:S01]  /*51640*/  IMAD.WIDE R14, R12, 0x2, R16 ;  /* 0x000000020c0e7825 */ /* 0x001fe200078e0210 */
[----:B------:R-:W-:-:S03]  /*51650*/  IADD3 R20, R3, 0x57, RZ ;  /* 0x0000005703147810 */ /* 0x000fc60007ffe0ff */
[----:B------:R-:W-:Y:S01]  /*51660*/  IMAD.WIDE R12, R12, 0x2, R18 ;  /* 0x000000020c0c7825 */ /* 0x000fe200078e0212 */
[----:B------:R-:W-:Y:S02]  /*51670*/  ISETP.GE.AND P0, PT, R23, c[0x0][0x17c], PT ;  /* 0x00005f0017007a0c */ /* 0x000fe40003f06270 */
[----:B--2---:R-:W-:Y:S01]  /*51680*/  PRMT R23, R26, 0x7632, R23 ;  /* 0x000076321a177816 */ /* 0x004fe20000000017 */
[----:B----4-:R0:W-:Y:S01]  /*51690*/  @P1 STG.E.U16 [R14.64], R22 ;  /* 0x000000160e001986 */ /* 0x0101e2000c101506 */
[----:B------:R-:W-:Y:S02]  /*516a0*/  PRMT R21, R22, 0x7632, R21 ;  /* 0x0000763216157816 */ /* 0x000fe40000000015 */
[----:B------:R-:W-:Y:S01]  /*516b0*/  ISETP.GE.AND P1, PT, R20, c[0x0][0x17c], PT ;  /* 0x00005f0014007a0c */ /* 0x000fe20003f26270 */
[----:B------:R1:W-:Y:S01]  /*516c0*/  @P5 STG.E.U16 [R12.64], R25 ;  /* 0x000000190c005986 */ /* 0x0003e2000c101506 */
[----:B------:R-:W-:Y:S02]  /*516d0*/  PRMT R20, R25, 0x7632, R20 ;  /* 0x0000763219147816 */ /* 0x000fe40000000014 */
[----:B------:R-:W-:Y:S01]  /*516e0*/  ISETP.LT.AND P5, PT, R28, c[0x0][0x178], !P0 ;  /* 0x00005e001c007a0c */ /* 0x000fe200047a1270 */
[----:B0-----:R-:W-:-:S04]  /*516f0*/  IMAD.WIDE R14, R2, 0x2, R16 ;  /* 0x00000002020e7825 */ /* 0x001fc800078e0210 */
[----:B-1----:R-:W-:Y:S01]  /*51700*/  IMAD.WIDE R12, R2, 0x2, R18 ;  /* 0x00000002020c7825 */ /* 0x002fe200078e0212 */
[----:B------:R0:W-:Y:S01]  /*51710*/  @P6 STG.E.U16 [R14.64], R21 ;  /* 0x000000150e006986 */ /* 0x0001e2000c101506 */
[----:B------:R-:W-:-:S03]  /*51720*/  ISETP.LT.AND P0, PT, R29, c[0x0][0x178], !P0 ;  /* 0x00005e001d007a0c */ /* 0x000fc60004701270 */
[----:B------:R1:W-:Y:S01]  /*51730*/  @P2 STG.E.U16 [R12.64], R20 ;  /* 0x000000140c002986 */ /* 0x0003e2000c101506 */
[----:B------:R-:W-:-:S03]  /*51740*/  ISETP.LT.AND P2, PT, R28, c[0x0][0x178], !P4 ;  /* 0x00005e001c007a0c */ /* 0x000fc60006741270 */
[----:B------:R-:W2:Y:S01]  /*51750*/  LDL.LU R25, [R1+0xf8] ;  /* 0x0000f80001197983 */ /* 0x000ea20000300800 */
[----:B0-----:R-:W-:Y:S02]  /*51760*/  IADD3 R15, R2, c[0x0][0x198], RZ ;  /* 0x00006600020f7a10 */ /* 0x001fe40007ffe0ff */
[----:B------:R-:W-:Y:S02]  /*51770*/  IADD3 R14, R3, 0x58, RZ ;  /* 0x00000058030e7810 */ /* 0x000fe40007ffe0ff */
[C---:B------:R-:W-:Y:S01]  /*51780*/  IADD3 R22, R15.reuse, c[0x0][0x198], RZ ;  /* 0x000066000f167a10 */ /* 0x040fe20007ffe0ff */
[----:B-1----:R-:W-:Y:S01]  /*51790*/  IMAD.WIDE R12, R15, 0x2, R16 ;  /* 0x000000020f0c7825 */ /* 0x002fe200078e0210 */
[----:B------:R-:W-:-:S03]  /*517a0*/  ISETP.GE.AND P6, PT, R14, c[0x0][0x17c], PT ;  /* 0x00005f000e007a0c */ /* 0x000fc60003fc6270 */
[----:B------:R-:W-:Y:S01]  /*517b0*/  IMAD.WIDE R14, R15, 0x2, R18 ;  /* 0x000000020f0e7825 */ /* 0x000fe200078e0212 */
[----:B------:R-:W-:Y:S03]  /*517c0*/  @P5 STG.E.U16 [R12.64], R26 ;  /* 0x0000001a0c005986 */ /* 0x000fe6000c101506 */
[----:B------:R-:W-:Y:S01]  /*517d0*/  IMAD.WIDE R20, R22, 0x2, R16 ;  /* 0x0000000216147825 */ /* 0x000fe200078e0210 */
[----:B---3--:R-:W-:Y:S04]  /*517e0*/  @P0 STG.E.U16 [R14.64], R11 ;  /* 0x0000000b0e000986 */ /* 0x008fe8000c101506 */
[----:B------:R0:W-:Y:S04]  /*517f0*/  @P2 STG.E.U16 [R20.64], R23 ;  /* 0x0000001714002986 */ /* 0x0001e8000c101506 */
[----:B0-----:R-:W3:Y:S04]  /*51800*/  LDL.LU R23, [R1+0x3c8] ;  /* 0x0003c80001177983 */ /* 0x001ee80000300800 */
[----:B------:R-:W4:Y:S01]  /*51810*/  LDL.LU R26, [R1+0x3d8] ;  /* 0x0003d800011a7983 */ /* 0x000f220000300800 */
[----:B------:R-:W-:-:S03]  /*51820*/  PRMT R20, R11, 0x7632, R20 ;  /* 0x000076320b147816 */ /* 0x000fc60000000014 */
[----:B------:R-:W4:Y:S01]  /*51830*/  LDL.LU R11, [R1+0x108] ;  /* 0x00010800010b7983 */ /* 0x000f220000300800 */
[----:B------:R-:W-:Y:S02]  /*51840*/  ISETP.LT.AND P4, PT, R29, c[0x0][0x178], !P4 ;  /* 0x00005e001d007a0c */ /* 0x000fe40006781270 */
[----:B------:R-:W-:Y:S02]  /*51850*/  IADD3 R2, R3, 0x59, RZ ;  /* 0x0000005903027810 */ /* 0x000fe40007ffe0ff */
[----:B------:R-:W-:Y:S01]  /*51860*/  ISETP.LT.AND P0, PT, R28, c[0x0][0x178], !P3 ;  /* 0x00005e001c007a0c */ /* 0x000fe20005f01270 */
[----:B------:R-:W-:Y:S01]  /*51870*/  IMAD.WIDE R12, R22, 0x2, R18 ;  /* 0x00000002160c7825 */ /* 0x000fe200078e0212 */
[----:B------:R-:W-:Y:S02]  /*51880*/  ISETP.GE.AND P5, PT, R2, c[0x0][0x17c], PT ;  /* 0x00005f0002007a0c */ /* 0x000fe40003fa6270 */
[----:B------:R-:W-:Y:S02]  /*51890*/  IADD3 R2, R22, c[0x0][0x198], RZ ;  /* 0x0000660016027a10 */ /* 0x000fe40007ffe0ff */
[----:B------:R-:W-:-:S02]  /*518a0*/  ISETP.LT.AND P3, PT, R29, c[0x0][0x178], !P3 ;  /* 0x00005e001d007a0c */ /* 0x000fc40005f61270 */
[----:B------:R-:W-:Y:S01]  /*518b0*/  ISETP.LT.AND P2, PT, R28, c[0x0][0x178], !P1 ;  /* 0x00005e001c007a0c */ /* 0x000fe20004f41270 */
[C---:B------:R-:W-:Y:S01]  /*518c0*/  IMAD.WIDE R14, R2.reuse, 0x2, R16 ;  /* 0x00000002020e7825 */ /* 0x040fe200078e0210 */
[----:B------:R0:W-:Y:S01]  /*518d0*/  @P4 STG.E.U16 [R12.64], R20 ;  /* 0x000000140c004986 */ /* 0x0001e2000c101506 */
[----:B------:R-:W-:Y:S02]  /*518e0*/  ISETP.LT.AND P1, PT, R29, c[0x0][0x178], !P1 ;  /* 0x00005e001d007a0c */ /* 0x000fe40004f21270 */
[----:B------:R-:W-:Y:S02]  /*518f0*/  IADD3 R21, R3, 0x5a, RZ ;  /* 0x0000005a03157810 */ /* 0x000fe40007ffe0ff */
[C---:B0-----:R-:W-:Y:S01]  /*51900*/  IADD3 R20, R2.reuse, c[0x0][0x198], RZ ;  /* 0x0000660002147a10 */ /* 0x041fe20007ffe0ff */
[----:B------:R-:W-:Y:S01]  /*51910*/  IMAD.WIDE R12, R2, 0x2, R18 ;  /* 0x00000002020c7825 */ /* 0x000fe200078e0212 */
[----:B------:R-:W-:Y:S02]  /*51920*/  ISETP.GE.AND P4, PT, R21, c[0x0][0x17c], PT ;  /* 0x00005f0015007a0c */ /* 0x000fe40003f86270 */
[----:B------:R-:W-:-:S02]  /*51930*/  IADD3 R21, R3, 0x5b, RZ ;  /* 0x0000005b03157810 */ /* 0x000fc40007ffe0ff */
[----:B--2---:R-:W-:Y:S01]  /*51940*/  PRMT R22, R25, 0x7632, R22 ;  /* 0x0000763219167816 */ /* 0x004fe20000000016 */
[----:B---3--:R0:W-:Y:S01]  /*51950*/  @P0 STG.E.U16 [R14.64], R23 ;  /* 0x000000170e000986 */ /* 0x0081e2000c101506 */
[----:B------:R-:W-:-:S03]  /*51960*/  PRMT R2, R23, 0x7632, R2 ;  /* 0x0000763217027816 */ /* 0x000fc60000000002 */
[----:B------:R1:W-:Y:S01]  /*51970*/  @P3 STG.E.U16 [R12.64], R25 ;  /* 0x000000190c003986 */ /* 0x0003e2000c101506 */
[----:B------:R-:W-:Y:S01]  /*51980*/  ISETP.LT.AND P3, PT, R28, c[0x0][0x178], !P6 ;  /* 0x00005e001c007a0c */ /* 0x000fe20007761270 */
[----:B0-----:R-:W-:Y:S01]  /*51990*/  IMAD.WIDE R14, R20, 0x2, R16 ;  /* 0x00000002140e7825 */ /* 0x001fe200078e0210 */
[----:B------:R-:W-:Y:S02]  /*519a0*/  ISETP.GE.AND P0, PT, R21, c[0x0][0x17c], PT ;  /* 0x00005f0015007a0c */ /* 0x000fe40003f06270 */
[----:B----4-:R-:W-:Y:S01]  /*519b0*/  PRMT R24, R26, 0x7632, R24 ;  /* 0x000076321a187816 */ /* 0x010fe20000000018 */
[----:B-1----:R-:W2:Y:S04]  /*519c0*/  LDL.LU R25, [R1+0x128] ;  /* 0x0001280001197983 */ /* 0x002ea80000300800 */
[----:B------:R0:W-:Y:S01]  /*519d0*/  @P2 STG.E.U16 [R14.64], R2 ;  /* 0x000000020e002986 */ /* 0x0001e2000c101506 */
[----:B------:R-:W-:Y:S01]  /*519e0*/  IMAD.WIDE R12, R20, 0x2, R18 ;  /* 0x00000002140c7825 */ /* 0x000fe200078e0212 */
[----:B------:R-:W-:-:S02]  /*519f0*/  ISETP.LT.AND P6, PT, R29, c[0x0][0x178], !P6 ;  /* 0x00005e001d007a0c */ /* 0x000fc400077c1270 */
[----:B------:R-:W-:Y:S02]  /*51a00*/  IADD3 R21, R3, 0x5c, RZ ;  /* 0x0000005c03157810 */ /* 0x000fe40007ffe0ff */
[----:B0-----:R-:W-:Y:S01]  /*51a10*/  IADD3 R2, R20, c[0x0][0x198], RZ ;  /* 0x0000660014027a10 */ /* 0x001fe20007ffe0ff */
[----:B------:R-:W-:Y:S04]  /*51a20*/  @P1 STG.E.U16 [R12.64], R22 ;  /* 0x000000160c001986 */ /* 0x000fe8000c101506 */
[----:B------:R-:W-:Y:S01]  /*51a30*/  IMAD.WIDE R14, R2, 0x2, R16 ;  /* 0x00000002020e7825 */ /* 0x000fe200078e0210 */
[----:B------:R-:W-:-:S04]  /*51a40*/  ISETP.GE.AND P2, PT, R21, c[0x0][0x17c], PT ;  /* 0x00005f0015007a0c */ /* 0x000fc80003f46270 */
[----:B------:R0:W-:Y:S01]  /*51a50*/  @P3 STG.E.U16 [R14.64], R26 ;  /* 0x0000001a0e003986 */ /* 0x0001e2000c101506 */
[----:B------:R-:W-:Y:S01]  /*51a60*/  ISETP.LT.AND P3, PT, R28, c[0x0][0x178], !P5 ;  /* 0x00005e001c007a0c */ /* 0x000fe20006f61270 */
[----:B------:R-:W-:-:S05]  /*51a70*/  IMAD.WIDE R20, R2, 0x2, R18 ;  /* 0x0000000202147825 */ /* 0x000fca00078e0212 */
[----:B------:R1:W-:Y:S01]  /*51a80*/  @P6 STG.E.U16 [R20.64], R11 ;  /* 0x0000000b14006986 */ /* 0x0003e2000c101506 */
[----:B0-----:R-:W-:-:S03]  /*51a90*/  IADD3 R14, R2, c[0x0][0x198], RZ ;  /* 0x00006600020e7a10 */ /* 0x001fc60007ffe0ff */
[----:B------:R-:W3:Y:S01]  /*51aa0*/  LDL.LU R26, [R1+0x3f8] ;  /* 0x0003f800011a7983 */ /* 0x000ee20000300800 */
[----:B------:R-:W-:Y:S01]  /*51ab0*/  PRMT R22, R11, 0x7632, R22 ;  /* 0x000076320b167816 */ /* 0x000fe20000000016 */
[----:B-1----:R-:W-:Y:S02]  /*51ac0*/  IMAD.WIDE R20, R14, 0x2, R16 ;  /* 0x000000020e147825 */ /* 0x002fe400078e0210 */
[----:B------:R-:W4:Y:S04]  /*51ad0*/  LDL.LU R11, [R1+0x118] ;  /* 0x00011800010b7983 */ /* 0x000f280000300800 */
[----:B------:R0:W-:Y:S04]  /*51ae0*/  @P3 STG.E.U16 [R20.64], R24 ;  /* 0x0000001814003986 */ /* 0x0001e8000c101506 */
[----:B0-----:R-:W2:Y:S01]  /*51af0*/  LDL.LU R24, [R1+0x3e8] ;  /* 0x0003e80001187983 */ /* 0x001ea20000300800 */
[----:B------:R-:W-:-:S02]  /*51b00*/  ISETP.LT.AND P5, PT, R29, c[0x0][0x178], !P5 ;  /* 0x00005e001d007a0c */ /* 0x000fc40006fa1270 */
[----:B------:R-:W-:Y:S02]  /*51b10*/  ISETP.LT.AND P6, PT, R28, c[0x0][0x178], !P4 ;  /* 0x00005e001c007a0c */ /* 0x000fe400067c1270 */
[----:B------:R-:W-:Y:S02]  /*51b20*/  ISETP.LT.AND P4, PT, R29, c[0x0][0x178], !P4 ;  /* 0x00005e001d007a0c */ /* 0x000fe40006781270 */
[C---:B------:R-:W-:Y:S01]  /*51b30*/  IADD3 R2, R14.reuse, c[0x0][0x198], RZ ;  /* 0x000066000e027a10 */ /* 0x040fe20007ffe0ff */
[----:B------:R-:W-:-:S04]  /*51b40*/  IMAD.WIDE R14, R14, 0x2, R18 ;  /* 0x000000020e0e7825 */ /* 0x000fc800078e0212 */
[----:B------:R-:W-:-:S04]  /*51b50*/  IMAD.WIDE R12, R2, 0x2, R16 ;  /* 0x00000002020c7825 */ /* 0x000fc800078e0210 */
[----:B------:R-:W-:Y:S01]  /*51b60*/  IMAD.WIDE R20, R2, 0x2, R18 ;  /* 0x0000000202147825 */ /* 0x000fe200078e0212 */
[----:B------:R0:W-:Y:S02]  /*51b70*/  @P5 STG.E.U16 [R14.64], R22 ;  /* 0x000000160e005986 */ /* 0x0001e4000c101506 */
[----:B0-----:R-:W-:-:S04]  /*51b80*/  IADD3 R22, R3, 0x5f, RZ ;  /* 0x0000005f03167810 */ /* 0x001fc80007ffe0ff */
[----:B------:R-:W-:Y:S01]  /*51b90*/  ISETP.GE.AND P5, PT, R22, c[0x0][0x17c], PT ;  /* 0x00005f0016007a0c */ /* 0x000fe20003fa6270 */
[----:B--2---:R0:W-:Y:S01]  /*51ba0*/  @P6 STG.E.U16 [R12.64], R24 ;  /* 0x000000180c006986 */ /* 0x0041e2000c101506 */
[----:B------:R-:W-:-:S03]  /*51bb0*/  ISETP.LT.AND P6, PT, R28, c[0x0][0x178], !P0 ;  /* 0x00005e001c007a0c */ /* 0x000fc600047c1270 */
[----:B------:R1:W-:Y:S01]  /*51bc0*/  @P4 STG.E.U16 [R20.64], R25 ;  /* 0x0000001914004986 */ /* 0x0003e2000c101506 */
[----:B------:R-:W-:Y:S02]  /*51bd0*/  ISETP.LT.AND P0, PT, R29, c[0x0][0x178], !P0 ;  /* 0x00005e001d007a0c */ /* 0x000fe40004701270 */
[----:B------:R-:W-:Y:S02]  /*51be0*/  ISETP.LT.AND P4, PT, R28, c[0x0][0x178], !P2 ;  /* 0x00005e001c007a0c */ /* 0x000fe40005781270 */
[----:B0-----:R-:W-:Y:S02]  /*51bf0*/  IADD3 R12, R2, c[0x0][0x198], RZ ;  /* 0x00006600020c7a10 */ /* 0x001fe40007ffe0ff */
[----:B-1----:R-:W-:Y:S02]  /*51c00*/  PRMT R21, R24, 0x7632, R21 ;  /* 0x0000763218157816 */ /* 0x002fe40000000015 */
[----:B------:R-:W2:Y:S01]  /*51c10*/  LDL.LU R24, [R1+0x408] ;  /* 0x0004080001187983 */ /* 0x000ea20000300800 */
[----:B------:R-:W-:Y:S01]  /*51c20*/  PRMT R20, R25, 0x7632, R20 ;  /* 0x0000763219147816 */ /* 0x000fe20000000014 */
[----:B------:R-:W-:-:S02]  /*51c30*/  IMAD.WIDE R14, R12, 0x2, R16 ;  /* 0x000000020c0e7825 */ /* 0x000fc400078e0210 */
[----:B------:R-:W2:Y:S01]  /*51c40*/  LDL.LU R25, [R1+0x8] ;  /* 0x0000080001197983 */ /* 0x000ea20000300800 */
[C---:B------:R-:W-:Y:S01]  /*51c50*/  IADD3 R2, R12.reuse, c[0x0][0x198], RZ ;  /* 0x000066000c027a10 */ /* 0x040fe20007ffe0ff */
[----:B------:R-:W-:Y:S02]  /*51c60*/  IMAD.WIDE R12, R12, 0x2, R18 ;  /* 0x000000020c0c7825 */ /* 0x000fe400078e0212 */
[----:B------:R0:W-:Y:S01]  /*51c70*/  @P6 STG.E.U16 [R14.64], R21 ;  /* 0x000000150e006986 */ /* 0x0001e2000c101506 */
[----:B------:R-:W-:-:S03]  /*51c80*/  ISETP.LT.AND P2, PT, R29, c[0x0][0x178], !P2 ;  /* 0x00005e001d007a0c */ /* 0x000fc60005741270 */
[----:B------:R1:W-:Y:S01]  /*51c90*/  @P0 STG.E.U16 [R12.64], R20 ;  /* 0x000000140c000986 */ /* 0x0003e2000c101506 */
[----:B0-----:R-:W-:-:S05]  /*51ca0*/  IMAD.WIDE R14, R2, 0x2, R16 ;  /* 0x00000002020e7825 */ /* 0x001fca00078e0210 */
[----:B---3--:R0:W-:Y:S01]  /*51cb0*/  @P4 STG.E.U16 [R14.64], R26 ;  /* 0x0000001a0e004986 */ /* 0x0081e2000c101506 */
[----:B-1----:R-:W-:Y:S01]  /*51cc0*/  IMAD.WIDE R12, R2, 0x2, R18 ;  /* 0x00000002020c7825 */ /* 0x002fe200078e0212 */
[----:B----4-:R-:W-:Y:S02]  /*51cd0*/  PRMT R22, R11, 0x7632, R22 ;  /* 0x000076320b167816 */ /* 0x010fe40000000016 */
[----:B0-----:R-:W-:Y:S02]  /*51ce0*/  PRMT R15, R26, 0x7632, R15 ;  /* 0x000076321a0f7816 */ /* 0x001fe4000000000f */
[----:B------:R-:W3:Y:S04]  /*51cf0*/  LDL.LU R26, [R1+0x4c] ;  /* 0x00004c00011a7983 */ /* 0x000ee80000300800 */
[----:B------:R0:W-:Y:S04]  /*51d00*/  @P2 STG.E.U16 [R12.64], R11 ;  /* 0x0000000b0c002986 */ /* 0x0001e8000c101506 */
[----:B0-----:R-:W4:Y:S01]  /*51d10*/  LDL.LU R11, [R1+0x1c] ;  /* 0x00001c00010b7983 */ /* 0x001f220000300800 */
[----:B------:R-:W-:-:S04]  /*51d20*/  IADD3 R23, R3, 0x5d, RZ ;  /* 0x0000005d03177810 */ /* 0x000fc80007ffe0ff */
[----:B------:R-:W-:Y:S02]  /*51d30*/  ISETP.GE.AND P1, PT, R23, c[0x0][0x17c], PT ;  /* 0x00005f0017007a0c */ /* 0x000fe40003f26270 */
[----:B------:R-:W-:Y:S02]  /*51d40*/  IADD3 R23, R3, 0x5e, RZ ;  /* 0x0000005e03177810 */ /* 0x000fe40007ffe0ff */
[----:B------:R-:W-:Y:S02]  /*51d50*/  ISETP.LT.AND P6, PT, R28, c[0x0][0x178], !P1 ;  /* 0x00005e001c007a0c */ /* 0x000fe40004fc1270 */
[----:B------:R-:W-:Y:S02]  /*51d60*/  ISETP.GE.AND P3, PT, R23, c[0x0][0x17c], PT ;  /* 0x00005f0017007a0c */ /* 0x000fe40003f66270 */
[----:B------:R-:W-:Y:S02]  /*51d70*/  IADD3 R14, R2, c[0x0][0x198], RZ ;  /* 0x00006600020e7a10 */ /* 0x000fe40007ffe0ff */
[----:B------:R-:W-:-:S02]  /*51d80*/  IADD3 R2, R3, 0x61, RZ ;  /* 0x0000006103027810 */ /* 0x000fc40007ffe0ff */
[C---:B------:R-:W-:Y:S01]  /*51d90*/  ISETP.LT.AND P1, PT, R29.reuse, c[0x0][0x178], !P1 ;  /* 0x00005e001d007a0c */ /* 0x040fe20004f21270 */
[----:B------:R-:W-:Y:S01]  /*51da0*/  IMAD.WIDE R12, R14, 0x2, R16 ;  /* 0x000000020e0c7825 */ /* 0x000fe200078e0210 */
[----:B------:R-:W-:Y:S02]  /*51db0*/  ISETP.LT.AND P2, PT, R28, c[0x0][0x178], !P3 ;  /* 0x00005e001c007a0c */ /* 0x000fe40005f41270 */
[----:B------:R-:W-:Y:S02]  /*51dc0*/  ISETP.GE.AND P4, PT, R2, c[0x0][0x17c], PT ;  /* 0x00005f0002007a0c */ /* 0x000fe40003f86270 */
[----:B------:R-:W-:Y:S01]  /*51dd0*/  IADD3 R2, R14, c[0x0][0x198], RZ ;  /* 0x000066000e027a10 */ /* 0x000fe20007ffe0ff */
[----:B------:R0:W-:Y:S01]  /*51de0*/  @P6 STG.E.U16 [R12.64], R15 ;  /* 0x0000000f0c006986 */ /* 0x0001e2000c101506 */
[----:B------:R-:W-:Y:S02]  /*51df0*/  ISETP.LT.AND P3, PT, R29, c[0x0][0x178], !P3 ;  /* 0x00005e001d007a0c */ /* 0x000fe40005f61270 */
[----:B------:R-:W-:-:S02]  /*51e00*/  IADD3 R21, R3, 0x60, RZ ;  /* 0x0000006003157810 */ /* 0x000fc40007ffe0ff */
[----:B------:R-:W-:Y:S01]  /*51e10*/  IADD3 R20, R3, 0x62, RZ ;  /* 0x0000006203147810 */ /* 0x000fe20007ffe0ff */
[----:B0-----:R-:W-:-:S04]  /*51e20*/  IMAD.WIDE R12, R14, 0x2, R18 ;  /* 0x000000020e0c7825 */ /* 0x001fc800078e0212 */
[----:B------:R-:W-:Y:S01]  /*51e30*/  IMAD.WIDE R14, R2, 0x2, R16 ;  /* 0x00000002020e7825 */ /* 0x000fe200078e0210 */
[----:B------:R0:W-:Y:S01]  /*51e40*/  @P1 STG.E.U16 [R12.64], R22 ;  /* 0x000000160c001986 */ /* 0x0001e2000c101506 */
[----:B------:R-:W-:Y:S02]  /*51e50*/  ISETP.GE.AND P0, PT, R21, c[0x0][0x17c], PT ;  /* 0x00005f0015007a0c */ /* 0x000fe40003f06270 */
[----:B------:R-:W-:Y:S01]  /*51e60*/  ISETP.GE.AND P6, PT, R20, c[0x0][0x17c], PT ;  /* 0x00005f0014007a0c */ /* 0x000fe20003fc6270 */
[C---:B------:R-:W-:Y:S01]  /*51e70*/  IMAD.WIDE R20, R2.reuse, 0x2, R18 ;  /* 0x0000000202147825 */ /* 0x040fe200078e0212 */
[----:B0-----:R-:W-:Y:S02]  /*51e80*/  IADD3 R12, R2, c[0x0][0x198], RZ ;  /* 0x00006600020c7a10 */ /* 0x001fe40007ffe0ff */
[C---:B------:R-:W-:Y:S02]  /*51e90*/  IADD3 R22, R3.reuse, 0x64, RZ ;  /* 0x0000006403167810 */ /* 0x040fe40007ffe0ff */
[----:B------:R-:W-:-:S04]  /*51ea0*/  IADD3 R23, R3, 0x63, RZ ;  /* 0x0000006303177810 */ /* 0x000fc80007ffe0ff */
[----:B------:R-:W-:Y:S01]  /*51eb0*/  ISETP.GE.AND P1, PT, R23, c[0x0][0x17c], PT ;  /* 0x00005f0017007a0c */ /* 0x000fe20003f26270 */
[----:B--2---:R0:W-:Y:S01]  /*51ec0*/  @P2 STG.E.U16 [R14.64], R24 ;  /* 0x000000180e002986 */ /* 0x0041e2000c101506 */
[C---:B------:R-:W-:Y:S02]  /*51ed0*/  ISETP.LT.AND P2, PT, R28.reuse, c[0x0][0x178], !P5 ;  /* 0x00005e001c007a0c */ /* 0x040fe40006f41270 */
[----:B------:R-:W-:Y:S01]  /*51ee0*/  ISETP.LT.AND P5, PT, R29, c[0x0][0x178], !P5 ;  /* 0x00005e001d007a0c */ /* 0x000fe20006fa1270 */
[----:B------:R1:W-:Y:S01]  /*51ef0*/  @P3 STG.E.U16 [R20.64], R25 ;  /* 0x0000001914003986 */ /* 0x0003e2000c101506 */
[----:B------:R-:W-:Y:S02]  /*51f00*/  ISETP.LT.AND P3, PT, R28, c[0x0][0x178], !P0 ;  /* 0x00005e001c007a0c */ /* 0x000fe40004761270 */
[----:B------:R-:W-:Y:S01]  /*51f10*/  PRMT R2, R25, 0x7632, R2 ;  /* 0x0000763219027816 */ /* 0x000fe20000000002 */
[----:B0-----:R-:W-:Y:S01]  /*51f20*/  IMAD.WIDE R14, R12, 0x2, R16 ;  /* 0x000000020c0e7825 */ /* 0x001fe200078e0210 */
[----:B-1----:R-:W-:-:S02]  /*51f30*/  PRMT R21, R24, 0x7632, R21 ;  /* 0x0000763218157816 */ /* 0x002fc40000000015 */
[C---:B------:R-:W-:Y:S01]  /*51f40*/  IADD3 R20, R12.reuse, c[0x0][0x198], RZ ;  /* 0x000066000c147a10 */ /* 0x040fe20007ffe0ff */
[----:B------:R-:W-:Y:S01]  /*51f50*/  IMAD.WIDE R12, R12, 0x2, R18 ;  /* 0x000000020c0c7825 */ /* 0x000fe200078e0212 */
[----:B------:R-:W-:Y:S01]  /*51f60*/  ISETP.LT.AND P0, PT, R29, c[0x0][0x178], !P0 ;  /* 0x00005e001d007a0c */ /* 0x000fe20004701270 */
[----:B------:R0:W-:Y:S04]  /*51f70*/  @P2 STG.E.U16 [R14.64], R21 ;  /* 0x000000150e002986 */ /* 0x0001e8000c101506 */
[----:B------:R1:W-:Y:S01]  /*51f80*/  @P5 STG.E.U16 [R12.64], R2 ;  /* 0x000000020c005986 */ /* 0x0003e2000c101506 */
[----:B0-----:R-:W-:-:S05]  /*51f90*/  IMAD.WIDE R14, R20, 0x2, R16 ;  /* 0x00000002140e7825 */ /* 0x001fca00078e0210 */
[----:B---3--:R0:W-:Y:S01]  /*51fa0*/  @P3 STG.E.U16 [R14.64], R26 ;  /* 0x0000001a0e003986 */ /* 0x0081e2000c101506 */
[----:B------:R-:W-:Y:S01]  /*51fb0*/  ISETP.LT.AND P3, PT, R28, c[0x0][0x178], !P4 ;  /* 0x00005e001c007a0c */ /* 0x000fe20006761270 */
[----:B-1----:R-:W-:Y:S01]  /*51fc0*/  IMAD.WIDE R12, R20, 0x2, R18 ;  /* 0x00000002140c7825 */ /* 0x002fe200078e0212 */
[----:B------:R-:W-:Y:S02]  /*51fd0*/  ISETP.LT.AND P4, PT, R29, c[0x0][0x178], !P4 ;  /* 0x00005e001d007a0c */ /* 0x000fe40006781270 */
[----:B------:R-:W-:Y:S02]  /*51fe0*/  ISETP.GE.AND P2, PT, R22, c[0x0][0x17c], PT ;  /* 0x00005f0016007a0c */ /* 0x000fe40003f46270 */
[----:B------:R-:W-:Y:S02]  /*51ff0*/  PRMT R2, R26, 0x7632, R2 ;  /* 0x000076321a027816 */ /* 0x000fe40000000002 */
[----:B0-----:R-:W-:Y:S01]  /*52000*/  IADD3 R14, R20, c[0x0][0x198], RZ ;  /* 0x00006600140e7a10 */ /* 0x001fe20007ffe0ff */
[----:B------:R-:W2:Y:S01]  /*52010*/  LDL.LU R26, [R1+0x8c] ;  /* 0x00008c00011a7983 */ /* 0x000ea20000300800 */
[----:B------:R-:W-:-:S03]  /*52020*/  IADD3 R24, R3, 0x66, RZ ;  /* 0x0000006603187810 */ /* 0x000fc60007ffe0ff */
[----:B----4-:R0:W-:Y:S01]  /*52030*/  @P0 STG.E.U16 [R12.64], R11 ;  /* 0x0000000b0c000986 */ /* 0x0101e2000c101506 */
[C---:B------:R-:W-:Y:S02]  /*52040*/  IADD3 R22, R14.reuse, c[0x0][0x198], RZ ;  /* 0x000066000e167a10 */ /* 0x040fe40007ffe0ff */
[----:B------:R-:W-:Y:S01]  /*52050*/  PRMT R23, R11, 0x7632, R23 ;  /* 0x000076320b177816 */ /* 0x000fe20000000017 */
[C---:B0-----:R-:W-:Y:S01]  /*52060*/  IMAD.WIDE R12, R14.reuse, 0x2, R16 ;  /* 0x000000020e0c7825 */ /* 0x041fe200078e0210 */
[----:B------:R-:W3:Y:S03]  /*52070*/  LDL.LU R11, [R1+0x2c] ;  /* 0x00002c00010b7983 */ /* 0x000ee60000300800 */
[----:B------:R-:W-:Y:S01]  /*52080*/  IMAD.WIDE R14, R14, 0x2, R18 ;  /* 0x000000020e0e7825 */ /* 0x000fe200078e0212 */
[----:B------:R-:W-:Y:S01]  /*52090*/  @P3 STG.E.U16 [R12.64], R2 ;  /* 0x000000020c003986 */ /* 0x000fe2000c101506 */
[----:B------:R-:W-:-:S03]  /*520a0*/  ISETP.GE.AND P3, PT, R24, c[0x0][0x17c], PT ;  /* 0x00005f0018007a0c */ /* 0x000fc60003f66270 */
[----:B------:R-:W4:Y:S04]  /*520b0*/  LDL.LU R24, [R1+0x3c] ;  /* 0x00003c0001187983 */ /* 0x000f280000300800 */
[----:B------:R0:W-:Y:S04]  /*520c0*/  @P4 STG.E.U16 [R14.64], R23 ;  /* 0x000000170e004986 */ /* 0x0001e8000c101506 */
[----:B0-----:R-:W2:Y:S01]  /*520d0*/  LDL.LU R15, [R1+0x7c] ;  /* 0x00007c00010f7983 */ /* 0x001ea20000300800 */
[----:B------:R-:W-:Y:S02]  /*520e0*/  ISETP.LT.AND P0, PT, R28, c[0x0][0x178], !P6 ;  /* 0x00005e001c007a0c */ /* 0x000fe40007701270 */
[----:B------:R-:W-:-:S02]  /*520f0*/  IADD3 R21, R3, 0x65, RZ ;  /* 0x0000006503157810 */ /* 0x000fc40007ffe0ff */
[----:B------:R-:W-:Y:S02]  /*52100*/  ISETP.LT.AND P6, PT, R29, c[0x0][0x178], !P6 ;  /* 0x00005e001d007a0c */ /* 0x000fe400077c1270 */
[----:B------:R-:W-:Y:S01]  /*52110*/  ISETP.GE.AND P5, PT, R21, c[0x0][0x17c], PT ;  /* 0x00005f0015007a0c */ /* 0x000fe20003fa6270 */
[----:B------:R-:W-:-:S04]  /*52120*/  IMAD.WIDE R20, R22, 0x2, R16 ;  /* 0x0000000216147825 */ /* 0x000fc800078e0210 */
[C---:B------:R-:W-:Y:S01]  /*52130*/  IMAD.WIDE R12, R22.reuse, 0x2, R18 ;  /* 0x00000002160c7825 */ /* 0x040fe200078e0212 */
[----:B------:R-:W-:Y:S02]  /*52140*/  IADD3 R22, R22, c[0x0][0x198], RZ ;  /* 0x0000660016167a10 */ /* 0x000fe40007ffe0ff */
[----:B------:R-:W-:Y:S02]  /*52150*/  IADD3 R23, R3, 0x68, RZ ;  /* 0x0000006803177810 */ /* 0x000fe40007ffe0ff */
[----:B----4-:R-:W-:Y:S01]  /*52160*/  PRMT R2, R24, 0x7632, R2 ;  /* 0x0000763218027816 */ /* 0x010fe20000000002 */
[----:B--2---:R0:W-:Y:S01]  /*52170*/  @P0 STG.E.U16 [R20.64], R15 ;  /* 0x0000000f14000986 */ /* 0x0041e2000c101506 */
[C---:B------:R-:W-:Y:S02]  /*52180*/  ISETP.LT.AND P0, PT, R28.reuse, c[0x0][0x178], !P1 ;  /* 0x00005e001c007a0c */ /* 0x040fe40004f01270 */
[----:B------:R-:W-:Y:S01]  /*52190*/  ISETP.LT.AND P1, PT, R29, c[0x0][0x178], !P1 ;  /* 0x00005e001d007a0c */ /* 0x000fe20004f21270 */
[----:B------:R1:W-:Y:S01]  /*521a0*/  @P6 STG.E.U16 [R12.64], R24 ;  /* 0x000000180c006986 */ /* 0x0003e2000c101506 */
[----:B------:R-:W-:-:S02]  /*521b0*/  ISETP.LT.AND P6, PT, R28, c[0x0][0x178], !P2 ;  /* 0x00005e001c007a0c */ /* 0x000fc400057c1270 */
[----:B0-----:R-:W-:Y:S01]  /*521c0*/  PRMT R21, R15, 0x7632, R21 ;  /* 0x000076320f157816 */ /* 0x001fe20000000015 */
[C---:B------:R-:W-:Y:S01]  /*521d0*/  IMAD.WIDE R14, R22.reuse, 0x2, R16 ;  /* 0x00000002160e7825 */ /* 0x040fe200078e0210 */
[C---:B------:R-:W-:Y:S02]  /*521e0*/  IADD3 R20, R22.reuse, c[0x0][0x198], RZ ;  /* 0x0000660016147a10 */ /* 0x040fe40007ffe0ff */
[----:B------:R-:W-:Y:S01]  /*521f0*/  ISETP.LT.AND P2, PT, R29, c[0x0][0x178], !P2 ;  /* 0x00005e001d007a0c */ /* 0x000fe20005741270 */
[----:B-1----:R-:W-:Y:S02]  /*52200*/  IMAD.WIDE R12, R22, 0x2, R18 ;  /* 0x00000002160c7825 */ /* 0x002fe400078e0212 */
[----:B------:R0:W-:Y:S04]  /*52210*/  @P0 STG.E.U16 [R14.64], R21 ;  /* 0x000000150e000986 */ /* 0x0001e8000c101506 */
[----:B------:R1:W-:Y:S01]  /*52220*/  @P1 STG.E.U16 [R12.64], R2 ;  /* 0x000000020c001986 */ /* 0x0003e2000c101506 */
[----:B0-----:R-:W-:-:S05]  /*52230*/  IMAD.WIDE R14, R20, 0x2, R16 ;  /* 0x00000002140e7825 */ /* 0x001fca00078e0210 */
[----:B------:R0:W-:Y:S01]  /*52240*/  @P6 STG.E.U16 [R14.64], R26 ;  /* 0x0000001a0e006986 */ /* 0x0001e2000c101506 */
[----:B------:R-:W-:Y:S01]  /*52250*/  ISETP.LT.AND P6, PT, R28, c[0x0][0x178], !P5 ;  /* 0x00005e001c007a0c */ /* 0x000fe20006fc1270 */
[----:B-1----:R-:W-:Y:S01]  /*52260*/  IMAD.WIDE R12, R20, 0x2, R18 ;  /* 0x00000002140c7825 */ /* 0x002fe200078e0212 */
[----:B------:R-:W-:Y:S02]  /*52270*/  ISETP.LT.AND P5, PT, R29, c[0x0][0x178], !P5 ;  /* 0x00005e001d007a0c */ /* 0x000fe40006fa1270 */
[----:B------:R-:W-:Y:S02]  /*52280*/  PRMT R2, R26, 0x7632, R2 ;  /* 0x000076321a027816 */ /* 0x000fe40000000002 */
[----:B---3--:R1:W-:Y:S01]  /*52290*/  @P2 STG.E.U16 [R12.64], R11 ;  /* 0x0000000b0c002986 */ /* 0x0083e2000c101506 */
[----:B0-----:R-:W-:-:S03]  /*522a0*/  IADD3 R14, R20, c[0x0][0x198], RZ ;  /* 0x00006600140e7a10 */ /* 0x001fc60007ffe0ff */
[----:B------:R-:W2:Y:S01]  /*522b0*/  LDL.LU R26, [R1+0x20c] ;  /* 0x00020c00011a7983 */ /* 0x000ea20000300800 */
[----:B------:R-:W-:Y:S02]  /*522c0*/  ISETP.GE.AND P0, PT, R23, c[0x0][0x17c], PT ;  /* 0x00005f0017007a0c */ /* 0x000fe40003f06270 */
[----:B------:R-:W-:Y:S02]  /*522d0*/  IADD3 R24, R3, 0x6a, RZ ;  /* 0x0000006a03187810 */ /* 0x000fe40007ffe0ff */
[C---:B------:R-:W-:Y:S01]  /*522e0*/  IADD3 R22, R14.reuse, c[0x0][0x198], RZ ;  /* 0x000066000e167a10 */ /* 0x040fe20007ffe0ff */
[C---:B-1----:R-:W-:Y:S01]  /*522f0*/  IMAD.WIDE R12, R14.reuse, 0x2, R16 ;  /* 0x000000020e0c7825 */ /* 0x042fe200078e0210 */
[----:B------:R-:W-:Y:S02]  /*52300*/  PRMT R23, R11, 0x7632, R23 ;  /* 0x000076320b177816 */ /* 0x000fe40000000017 */
[----:B------:R-:W3:Y:S01]  /*52310*/  LDL.LU R11, [R1+0x6c] ;  /* 0x00006c00010b7983 */ /* 0x000ee20000300800 */
[----:B------:R-:W-:-:S03]  /*52320*/  IMAD.WIDE R14, R14, 0x2, R18 ;  /* 0x000000020e0e7825 */ /* 0x000fc600078e0212 */
[----:B------:R-:W-:Y:S01]  /*52330*/  @P6 STG.E.U16 [R12.64], R2 ;  /* 0x000000020c006986 */ /* 0x000fe2000c101506 */
[----:B------:R-:W-:-:S03]  /*52340*/  ISETP.GE.AND P6, PT, R24, c[0x0][0x17c], PT ;  /* 0x00005f0018007a0c */ /* 0x000fc60003fc6270 */
[----:B------:R-:W4:Y:S04]  /*52350*/  LDL.LU R24, [R1+0x5c] ;  /* 0x00005c0001187983 */ /* 0x000f280000300800 */
[----:B------:R0:W-:Y:S04]  /*52360*/  @P5 STG.E.U16 [R14.64], R23 ;  /* 0x000000170e005986 */ /* 0x0001e8000c101506 */
[----:B0-----:R-:W2:Y:S01]  /*52370*/  LDL.LU R15, [R1+0x1fc] ;  /* 0x0001fc00010f7983 */ /* 0x001ea20000300800 */
[----:B------:R-:W-:Y:S02]  /*52380*/  ISETP.LT.AND P2, PT, R28, c[0x0][0x178], !P3 ;  /* 0x00005e001c007a0c */ /* 0x000fe40005f41270 */
[----:B------:R-:W-:-:S02]  /*52390*/  IADD3 R21, R3, 0x69, RZ ;  /* 0x0000006903157810 */ /* 0x000fc40007ffe0ff */
[----:B------:R-:W-:Y:S02]  /*523a0*/  IADD3 R25, R3, 0x67, RZ ;  /* 0x0000006703197810 */ /* 0x000fe40007ffe0ff */
[----:B------:R-:W-:Y:S02]  /*523b0*/  ISETP.LT.AND P3, PT, R29, c[0x0][0x178], !P3 ;  /* 0x00005e001d007a0c */ /* 0x000fe40005f61270 */
[----:B------:R-:W-:Y:S01]  /*523c0*/  ISETP.GE.AND P1, PT, R21, c[0x0][0x17c], PT ;  /* 0x00005f0015007a0c */ /* 0x000fe20003f26270 */
[----:B------:R-:W-:Y:S01]  /*523d0*/  IMAD.WIDE R20, R22, 0x2, R16 ;  /* 0x0000000216147825 */ /* 0x000fe200078e0210 */
[----:B------:R-:W-:-:S03]  /*523e0*/  ISETP.GE.AND P4, PT, R25, c[0x0][0x17c], PT ;  /* 0x00005f0019007a0c */ /* 0x000fc60003f86270 */
        /* <DEDUP_REMOVED lines=239> */
[C---:B-1----:R-:W-:Y:S01]  /*532e0*/  IMAD.WIDE R12, R20.reuse, 0x2, R18 ;  /* 0x00000002140c7825 */ /* 0x042fe200078e0212 */
[----:B------:R-:W-:Y:S02]  /*532f0*/  ISETP.LT.AND P5, PT, R29, c[0x0][0x178], !P5 ;  /* 0x00005e001d007a0c */ /* 0x000fe40006fa1270 */
[----:B------:R-:W-:Y:S02]  /*53300*/  ISETP.GE.AND P0, PT, R23, c[0x0][0x17c], PT ;  /* 0x00005f0017007a0c */ /* 0x000fe40003f06270 */
[----:B---3--:R1:W-:Y:S01]  /*53310*/  @P2 STG.E.U16 [R12.64], R11 ;  /* 0x0000000b0c002986 */ /* 0x0083e2000c101506 */
[----:B0-----:R-:W-:Y:S02]  /*53320*/  IADD3 R14, R20, c[0x0][0x198], RZ ;  /* 0x00006600140e7a10 */ /* 0x001fe40007ffe0ff */
[----:B------:R-:W-:-:S02]  /*53330*/  PRMT R2, R26, 0x7632, R2 ;  /* 0x000076321a027816 */ /* 0x000fc40000000002 */
[----:B------:R-:W-:Y:S01]  /*53340*/  IADD3 R23, R3, 0x82, RZ ;  /* 0x0000008203177810 */ /* 0x000fe20007ffe0ff */
[----:B------:R-:W2:Y:S01]  /*53350*/  LDL.LU R26, [R1+0x180] ;  /* 0x00018000011a7983 */ /* 0x000ea20000300800 */
        /* <DEDUP_REMOVED lines=15> */
[C---:B------:R-:W-:Y:S01]  /*53450*/  IMAD.WIDE R20, R24.reuse, 0x2, R16 ;  /* 0x0000000218147825 */ /* 0x040fe200078e0210 */
[----:B------:R-:W-:Y:S02]  /*53460*/  ISETP.GE.AND P4, PT, R25, c[0x0][0x17c], PT ;  /* 0x00005f0019007a0c */ /* 0x000fe40003f86270 */
[C---:B------:R-:W-:Y:S01]  /*53470*/  IADD3 R2, R24.reuse, c[0x0][0x198], RZ ;  /* 0x0000660018027a10 */ /* 0x040fe20007ffe0ff */
[----:B------:R-:W-:Y:S02]  /*53480*/  IMAD.WIDE R12, R24, 0x2, R18 ;  /* 0x00000002180c7825 */ /* 0x000fe400078e0212 */
[----:B------:R-:W3:Y:S01]  /*53490*/  LDL.LU R24, [R1+0x190] ;  /* 0x0001900001187983 */ /* 0x000ee20000300800 */
[----:B----4-:R-:W-:-:S03]  /*534a0*/  PRMT R15, R23, 0x7632, R15 ;  /* 0x00007632170f7816 */ /* 0x010fc6000000000f */
[----:B--2---:R0:W-:Y:S01]  /*534b0*/  @P2 STG.E.U16 [R20.64], R22 ;  /* 0x0000001614002986 */ /* 0x0041e2000c101506 */
[C---:B------:R-:W-:Y:S02]  /*534c0*/  ISETP.LT.AND P2, PT, R28.reuse, c[0x0][0x178], !P4 ;  /* 0x00005e001c007a0c */ /* 0x040fe40006741270 */
[C---:B------:R-:W-:Y:S01]  /*534d0*/  ISETP.LT.AND P4, PT, R29.reuse, c[0x0][0x178], !P4 ;  /* 0x00005e001d007a0c */ /* 0x040fe20006781270 */
[----:B------:R1:W-:Y:S01]  /*534e0*/  @P3 STG.E.U16 [R12.64], R23 ;  /* 0x000000170c003986 */ /* 0x0003e2000c101506 */
[----:B------:R-:W-:Y:S02]  /*534f0*/  ISETP.LT.AND P3, PT, R28, c[0x0][0x178], !P0 ;  /* 0x00005e001c007a0c */ /* 0x000fe40004761270 */
[----:B------:R-:W-:Y:S02]  /*53500*/  PRMT R14, R22, 0x7632, R14 ;  /* 0x00007632160e7816 */ /* 0x000fe4000000000e */
[----:B------:R-:W-:Y:S01]  /*53510*/  ISETP.LT.AND P0, PT, R29, c[0x0][0x178], !P0 ;  /* 0x00005e001d007a0c */ /* 0x000fe20004701270 */
[C---:B0-----:R-:W-:Y:S01]  /*53520*/  IMAD.WIDE R20, R2.reuse, 0x2, R18 ;  /* 0x0000000202147825 */ /* 0x041fe200078e0212 */
[----:B-1----:R-:W2:Y:S03]  /*53530*/  LDL.LU R23, [R1+0x140] ;  /* 0x0001400001177983 */ /* 0x002ea60000300800 */
[C---:B------:R-:W-:Y:S01]  /*53540*/  IMAD.WIDE R12, R2.reuse, 0x2, R16 ;  /* 0x00000002020c7825 */ /* 0x040fe200078e0210 */
[----:B------:R-:W-:-:S04]  /*53550*/  IADD3 R2, R2, c[0x0][0x198], RZ ;  /* 0x0000660002027a10 */ /* 0x000fc80007ffe0ff */
[----:B------:R0:W-:Y:S04]  /*53560*/  @P2 STG.E.U16 [R12.64], R14 ;  /* 0x0000000e0c002986 */ /* 0x0001e8000c101506 */
[----:B------:R1:W-:Y:S01]  /*53570*/  @P4 STG.E.U16 [R20.64], R15 ;  /* 0x0000000f14004986 */ /* 0x0003e2000c101506 */
[----:B0-----:R-:W-:Y:S01]  /*53580*/  IMAD.WIDE R12, R2, 0x2, R16 ;  /* 0x00000002020c7825 */ /* 0x001fe200078e0210 */
[----:B-1----:R-:W-:-:S03]  /*53590*/  IADD3 R20, R3, 0x85, RZ ;  /* 0x0000008503147810 */ /* 0x002fc60007ffe0ff */
[----:B------:R-:W-:Y:S01]  /*535a0*/  IMAD.WIDE R14, R2, 0x2, R18 ;  /* 0x00000002020e7825 */ /* 0x000fe200078e0212 */
[----:B------:R0:W-:Y:S01]  /*535b0*/  @P3 STG.E.U16 [R12.64], R26 ;  /* 0x0000001a0c003986 */ /* 0x0001e2000c101506 */
[----:B------:R-:W-:Y:S02]  /*535c0*/  PRMT R21, R26, 0x7632, R21 ;  /* 0x000076321a157816 */ /* 0x000fe40000000015 */
[----:B------:R-:W-:Y:S01]  /*535d0*/  ISETP.GE.AND P3, PT, R20, c[0x0][0x17c], PT ;  /* 0x00005f0014007a0c */ /* 0x000fe20003f66270 */
[----:B---3--:R1:W-:Y:S01]  /*535e0*/  @P0 STG.E.U16 [R14.64], R11 ;  /* 0x0000000b0e000986 */ /* 0x0083e2000c101506 */
[----:B------:R-:W-:-:S03]  /*535f0*/  PRMT R20, R11, 0x7632, R20 ;  /* 0x000076320b147816 */ /* 0x000fc60000000014 */
[----:B0-----:R-:W3:Y:S04]  /*53600*/  LDL.LU R26, [R1+0x1c0] ;  /* 0x0001c000011a7983 */ /* 0x001ee80000300800 */
[----:B-1----:R-:W4:Y:S01]  /*53610*/  LDL.LU R11, [R1+0x170] ;  /* 0x00017000010b7983 */ /* 0x002f220000300800 */
[----:B------:R-:W-:Y:S02]  /*53620*/  ISETP.LT.AND P4, PT, R28, c[0x0][0x178], !P1 ;  /* 0x00005e001c007a0c */ /* 0x000fe40004f81270 */
[----:B------:R-:W-:Y:S02]  /*53630*/  ISETP.LT.AND P1, PT, R29, c[0x0][0x178], !P1 ;  /* 0x00005e001d007a0c */ /* 0x000fe40004f21270 */
[----:B------:R-:W-:Y:S02]  /*53640*/  IADD3 R2, R2, c[0x0][0x198], RZ ;  /* 0x0000660002027a10 */ /* 0x000fe40007ffe0ff */
[----:B------:R-:W-:-:S02]  /*53650*/  ISETP.LT.AND P0, PT, R28, c[0x0][0x178], !P6 ;  /* 0x00005e001c007a0c */ /* 0x000fc40007701270 */
[----:B------:R-:W-:Y:S01]  /*53660*/  IADD3 R25, R3, 0x83, RZ ;  /* 0x0000008303197810 */ /* 0x000fe20007ffe0ff */
[----:B------:R-:W-:-:S04]  /*53670*/  IMAD.WIDE R12, R2, 0x2, R16 ;  /* 0x00000002020c7825 */ /* 0x000fc800078e0210 */
[C---:B------:R-:W-:Y:S01]  /*53680*/  IMAD.WIDE R14, R2.reuse, 0x2, R18 ;  /* 0x00000002020e7825 */ /* 0x040fe200078e0212 */
[----:B------:R-:W-:Y:S02]  /*53690*/  IADD3 R2, R2, c[0x0][0x198], RZ ;  /* 0x0000660002027a10 */ /* 0x000fe40007ffe0ff */
[----:B------:R-:W-:Y:S01]  /*536a0*/  ISETP.GE.AND P5, PT, R25, c[0x0][0x17c], PT ;  /* 0x00005f0019007a0c */ /* 0x000fe20003fa6270 */
[----:B------:R0:W-:Y:S01]  /*536b0*/  @P4 STG.E.U16 [R12.64], R21 ;  /* 0x000000150c004986 */ /* 0x0001e2000c101506 */
[----:B------:R-:W-:-:S03]  /*536c0*/  ISETP.LT.AND P6, PT, R29, c[0x0][0x178], !P6 ;  /* 0x00005e001d007a0c */ /* 0x000fc600077c1270 */
[----:B------:R1:W-:Y:S01]  /*536d0*/  @P1 STG.E.U16 [R14.64], R20 ;  /* 0x000000140e001986 */ /* 0x0003e2000c101506 */
[----:B------:R-:W-:Y:S02]  /*536e0*/  ISETP.LT.AND P1, PT, R28, c[0x0][0x178], !P5 ;  /* 0x00005e001c007a0c */ /* 0x000fe40006f21270 */
[C---:B------:R-:W-:Y:S01]  /*536f0*/  IADD3 R22, R3.reuse, 0x84, RZ ;  /* 0x0000008403167810 */ /* 0x040fe20007ffe0ff */
[----:B0-----:R-:W-:Y:S01]  /*53700*/  IMAD.WIDE R12, R2, 0x2, R16 ;  /* 0x00000002020c7825 */ /* 0x001fe200078e0210 */
[----:B-1----:R-:W-:-:S04]  /*53710*/  IADD3 R14, R3, 0x87, RZ ;  /* 0x00000087030e7810 */ /* 0x002fc80007ffe0ff */
[----:B------:R0:W-:Y:S01]  /*53720*/  @P0 STG.E.U16 [R12.64], R24 ;  /* 0x000000180c000986 */ /* 0x0001e2000c101506 */
[----:B------:R-:W-:Y:S02]  /*53730*/  IADD3 R20, R2, c[0x0][0x198], RZ ;  /* 0x0000660002147a10 */ /* 0x000fe40007ffe0ff */
[----:B------:R-:W-:Y:S02]  /*53740*/  ISETP.GE.AND P2, PT, R22, c[0x0][0x17c], PT ;  /* 0x00005f0016007a0c */ /* 0x000fe40003f46270 */
[----:B------:R-:W-:Y:S01]  /*53750*/  ISETP.GE.AND P0, PT, R14, c[0x0][0x17c], PT ;  /* 0x00005f000e007a0c */ /* 0x000fe20003f06270 */
[----:B------:R-:W-:Y:S01]  /*53760*/  IMAD.WIDE R14, R20, 0x2, R16 ;  /* 0x00000002140e7825 */ /* 0x000fe200078e0210 */
[----:B------:R-:W-:-:S03]  /*53770*/  ISETP.LT.AND P5, PT, R29, c[0x0][0x178], !P5 ;  /* 0x00005e001d007a0c */ /* 0x000fc60006fa1270 */
[----:B0-----:R-:W-:Y:S01]  /*53780*/  IMAD.WIDE R12, R2, 0x2, R18 ;  /* 0x00000002020c7825 */ /* 0x001fe200078e0212 */
[----:B------:R-:W-:Y:S02]  /*53790*/  PRMT R2, R24, 0x7632, R2 ;  /* 0x0000763218027816 */ /* 0x000fe40000000002 */
[----:B------:R-:W-:-:S04]  /*537a0*/  IADD3 R21, R3, 0x86, RZ ;  /* 0x0000008603157810 */ /* 0x000fc80007ffe0ff */
[----:B------:R-:W-:Y:S02]  /*537b0*/  ISETP.GE.AND P4, PT, R21, c[0x0][0x17c], PT ;  /* 0x00005f0015007a0c */ /* 0x000fe40003f86270 */
[----:B------:R-:W-:Y:S01]  /*537c0*/  IADD3 R24, R3, 0x89, RZ ;  /* 0x0000008903187810 */ /* 0x000fe20007ffe0ff */
        /* <DEDUP_REMOVED lines=10> */
[----:B------:R-:W-:Y:S01]  /*53870*/  ISETP.GE.AND P5, PT, R24, c[0x0][0x17c], PT ;  /* 0x00005f0018007a0c */ /* 0x000fe20003fa6270 */
[----:B---3--:R0:W-:Y:S04]  /*53880*/  @P6 STG.E.U16 [R14.64], R26 ;  /* 0x0000001a0e006986 */ /* 0x0081e8000c101506 */
[----:B----4-:R1:W-:Y:S01]  /*53890*/  @P2 STG.E.U16 [R20.64], R11 ;  /* 0x0000000b14002986 */ /* 0x0103e2000c101506 */
        /* <DEDUP_REMOVED lines=121> */
[----:B------:R-:W-:Y:S02]  /*54030*/  IADD3 R2, R14, c[0x0][0x198], RZ ;  /* 0x000066000e027a10 */ /* 0x000fe40007ffe0ff */
[----:B------:R-:W-:Y:S01]  /*54040*/  PRMT R25, R26, 0x7632, R25 ;  /* 0x000076321a197816 */ /* 0x000fe20000000019 */
[----:B------:R-:W-:Y:S01]  /*54050*/  IMAD.WIDE R14, R14, 0x2, R18 ;  /* 0x000000020e0e7825 */ /* 0x000fe200078e0212 */
[----:B------:R-:W-:-:S03]  /*54060*/  IADD3 R26, R3, 0x91, RZ ;  /* 0x00000091031a7810 */ /* 0x000fc60007ffe0ff */
[----:B------:R-:W-:Y:S01]  /*54070*/  IMAD.WIDE R20, R2, 0x2, R16 ;  /* 0x0000000202147825 */ /* 0x000fe200078e0210 */
[----:B------:R-:W-:Y:S01]  /*54080*/  ISETP.GE.AND P2, PT, R26, c[0x0][0x17c], PT ;  /* 0x00005f001a007a0c */ /* 0x000fe20003f46270 */
[----:B------:R-:W-:Y:S01]  /*54090*/  @P3 STG.E.U16 [R14.64], R25 ;  /* 0x000000190e003986 */ /* 0x000fe2000c101506 */
[----:B------:R-:W-:Y:S01]  /*540a0*/  ISETP.LT.AND P4, PT, R29, c[0x0][0x178], !P4 ;  /* 0x00005e001d007a0c */ /* 0x000fe20006781270 */
[----:B------:R-:W-:Y:S01]  /*540b0*/  IMAD.WIDE R22, R2, 0x2, R18 ;  /* 0x0000000202167825 */ /* 0x000fe200078e0212 */
[----:B---3--:R-:W-:Y:S01]  /*540c0*/  PRMT R13, R11, 0x7632, R13 ;  /* 0x000076320b0d7816 */ /* 0x008fe2000000000d */
        /* <DEDUP_REMOVED lines=10> */
[----:B------:R-:W2:Y:S01]  /*54170*/  LDL.LU R15, [R1+0x260] ;  /* 0x00026000010f7983 */ /* 0x000ea20000300800 */
        /* <DEDUP_REMOVED lines=11> */
[----:B------:R0:W-:Y:S03]  /*54230*/  @P2 STG.E.U16 [R20.64], R13 ;  /* 0x0000000d14002986 */ /* 0x0001e6000c101506 */
[----:B------:R-:W-:Y:S02]  /*54240*/  ISETP.GE.AND P2, PT, R2, c[0x0][0x17c], PT ;  /* 0x00005f0002007a0c */ /* 0x000fe40003f46270 */
[C---:B------:R-:W-:Y:S01]  /*54250*/  IADD3 R2, R24.reuse, c[0x0][0x198], RZ ;  /* 0x0000660018027a10 */ /* 0x040fe20007ffe0ff */
[----:B0-----:R-:W-:Y:S02]  /*54260*/  IMAD.WIDE R12, R24, 0x2, R18 ;  /* 0x00000002180c7825 */ /* 0x001fe400078e0212 */
[----:B------:R-:W3:Y:S04]  /*54270*/  LDL.LU R24, [R1+0x490] ;  /* 0x0004900001187983 */ /* 0x000ee80000300800 */
[----:B----4-:R0:W-:Y:S01]  /*54280*/  @P3 STG.E.U16 [R22.64], R14 ;  /* 0x0000000e16003986 */ /* 0x0101e2000c101506 */
[----:B------:R-:W-:-:S02]  /*54290*/  ISETP.LT.AND P3, PT, R28, c[0x0][0x178], !P6 ;  /* 0x00005e001c007a0c */ /* 0x000fc40007761270 */
[----:B------:R-:W-:Y:S01]  /*542a0*/  ISETP.LT.AND P6, PT, R29, c[0x0][0x178], !P6 ;  /* 0x00005e001d007a0c */ /* 0x000fe200077c1270 */
[----:B--2---:R1:W-:Y:S01]  /*542b0*/  @P5 STG.E.U16 [R12.64], R15 ;  /* 0x0000000f0c005986 */ /* 0x0043e2000c101506 */
[----:B------:R-:W-:Y:S02]  /*542c0*/  PRMT R20, R14, 0x7632, R20 ;  /* 0x000076320e147816 */ /* 0x000fe40000000014 */
[----:B------:R-:W-:Y:S02]  /*542d0*/  PRMT R21, R15, 0x7632, R21 ;  /* 0x000076320f157816 */ /* 0x000fe40000000015 */
        /* <DEDUP_REMOVED lines=17> */
[----:B-1----:R-:W4:Y:S01]  /*543f0*/  LDL.LU R11, [R1+0x330] ;  /* 0x00033000010b7983 */ /* 0x002f220000300800 */
[----:B------:R-:W-:-:S04]  /*54400*/  IADD3 R22, R3, 0x95, RZ ;  /* 0x0000009503167810 */ /* 0x000fc80007ffe0ff */
[----:B------:R-:W-:-:S04]  /*54410*/  ISETP.GE.AND P3, PT, R22, c[0x0][0x17c], PT ;  /* 0x00005f0016007a0c */ /* 0x000fc80003f66270 */
        /* <DEDUP_REMOVED lines=10> */
[----:B------:R-:W-:Y:S01]  /*544c0*/  ISETP.LT.AND P3, PT, R28, c[0x0][0x178], !P4 ;  /* 0x00005e001c007a0c */ /* 0x000fe20006761270 */
[----:B0-----:R-:W-:Y:S01]  /*544d0*/  IMAD.WIDE R12, R2, 0x2, R16 ;  /* 0x00000002020c7825 */ /* 0x001fe200078e0210 */
[----:B-1----:R-:W-:-:S04]  /*544e0*/  IADD3 R14, R3, 0x98, RZ ;  /* 0x00000098030e7810 */ /* 0x002fc80007ffe0ff */
[----:B------:R0:W-:Y:S01]  /*544f0*/  @P2 STG.E.U16 [R12.64], R24 ;  /* 0x000000180c002986 */ /* 0x0001e2000c101506 */
[----:B------:R-:W-:Y:S02]  /*54500*/  IADD3 R20, R2, c[0x0][0x198], RZ ;  /* 0x0000660002147a10 */ /* 0x000fe40007ffe0ff */
[----:B------:R-:W-:-:S03]  /*54510*/  ISETP.GE.AND P2, PT, R14, c[0x0][0x17c], PT ;  /* 0x00005f000e007a0c */ /* 0x000fc60003f46270 */
        /* <DEDUP_REMOVED lines=11> */
[----:B------:R-:W-:Y:S02]  /*545d0*/  PRMT R22, R23, 0x7632, R22 ;  /* 0x0000763217167816 */ /* 0x000fe40000000016 */
[----:B0-----:R-:W-:-:S02]  /*545e0*/  IADD3 R23, R3, 0x99, RZ ;  /* 0x0000009903177810 */ /* 0x001fc40007ffe0ff */
[C---:B-1----:R-:W-:Y:S01]  /*545f0*/  IADD3 R2, R20.reuse, c[0x0][0x198], RZ ;  /* 0x0000660014027a10 */ /* 0x042fe20007ffe0ff */
[----:B------:R-:W-:Y:S01]  /*54600*/  IMAD.WIDE R12, R20, 0x2, R18 ;  /* 0x00000002140c7825 */ /* 0x000fe200078e0212 */
[----:B------:R-:W-:-:S03]  /*54610*/  ISETP.GE.AND P3, PT, R23, c[0x0][0x17c], PT ;  /* 0x00005f0017007a0c */ /* 0x000fc60003f66270 */
[C---:B------:R-:W-:Y:S01]  /*54620*/  IMAD.WIDE R14, R2.reuse, 0x2, R16 ;  /* 0x00000002020e7825 */ /* 0x040fe200078e0210 */
[----:B------:R-:W-:Y:S03]  /*54630*/  @P4 STG.E.U16 [R12.64], R22 ;  /* 0x000000160c004986 */ /* 0x000fe6000c101506 */
[----:B------:R-:W-:Y:S01]  /*54640*/  IMAD.WIDE R20, R2, 0x2, R18 ;  /* 0x0000000202147825 */ /* 0x000fe200078e0212 */
[----:B------:R-:W-:Y:S01]  /*54650*/  ISETP.GE.AND P4, PT, R24, c[0x0][0x17c], PT ;  /* 0x00005f0018007a0c */ /* 0x000fe20003f86270 */
[----:B---3--:R0:W-:Y:S04]  /*54660*/  @P5 STG.E.U16 [R14.64], R26 ;  /* 0x0000001a0e005986 */ /* 0x0081e8000c101506 */
[----:B----4-:R1:W-:Y:S01]  /*54670*/  @P2 STG.E.U16 [R20.64], R11 ;  /* 0x0000000b14002986 */ /* 0x0103e2000c101506 */
[----:B------:R-:W-:-:S02]  /*54680*/  ISETP.LT.AND P2, PT, R28, c[0x0][0x178], !P3 ;  /* 0x00005e001c007a0c */ /* 0x000fc40005f41270 */
[----:B------:R-:W-:Y:S02]  /*54690*/  PRMT R24, R26, 0x7632, R24 ;  /* 0x000076321a187816 */ /* 0x000fe40000000018 */
[----:B0-----:R-:W-:Y:S02]  /*546a0*/  IADD3 R14, R2, c[0x0][0x198], RZ ;  /* 0x00006600020e7a10 */ /* 0x001fe40007ffe0ff */
        /* <DEDUP_REMOVED lines=15> */
[----:B------:R-:W-:-:S03]  /*547a0*/  IMAD.WIDE R22, R2, 0x2, R18 ;  /* 0x0000000202167825 */ /* 0x000fc600078e0212 */
        /* <DEDUP_REMOVED lines=10> */
[C---:B------:R-:W-:Y:S02]  /*54850*/  IADD3 R2, R3.reuse, 0x9d, RZ ;  /* 0x0000009d03027810 */ /* 0x040fe40007ffe0ff */
[----:B------:R-:W-:Y:S02]  /*54860*/  PRMT R13, R24, 0x7632, R13 ;  /* 0x00007632180d7816 */ /* 0x000fe4000000000d */
[C---:B------:R-:W-:Y:S01]  /*54870*/  IADD3 R24, R20.reuse, c[0x0][0x198], RZ ;  /* 0x0000660014187a10 */ /* 0x040fe20007ffe0ff */
[----:B------:R-:W-:Y:S01]  /*54880*/  IMAD.WIDE R20, R20, 0x2, R18 ;  /* 0x0000000214147825 */ /* 0x000fe200078e0212 */
[----:B------:R-:W-:Y:S02]  /*54890*/  ISETP.GE.AND P5, PT, R2, c[0x0][0x17c], PT ;  /* 0x00005f0002007a0c */ /* 0x000fe40003fa6270 */
[C---:B------:R-:W-:Y:S02]  /*548a0*/  IADD3 R22, R3.reuse, 0xa1, RZ ;  /* 0x000000a103167810 */ /* 0x040fe40007ffe0ff */
[----:B------:R-:W-:Y:S01]  /*548b0*/  IADD3 R2, R3, 0x9e, RZ ;  /* 0x0000009e03027810 */ /* 0x000fe20007ffe0ff */
[----:B------:R0:W-:Y:S01]  /*548c0*/  @P2 STG.E.U16 [R20.64], R13 ;  /* 0x0000000d14002986 */ /* 0x0001e2000c101506 */
[----:B------:R-:W-:Y:S01]  /*548d0*/  ISETP.GE.AND P4, PT, R22, c[0x0][0x17c], PT ;  /* 0x00005f0016007a0c */ /* 0x000fe20003f86270 */
[----:B------:R-:W-:Y:S01]  /*548e0*/  IMAD.WIDE R22, R24, 0x2, R16 ;  /* 0x0000000218167825 */ /* 0x000fe200078e0210 */
[----:B------:R-:W-:-:S02]  /*548f0*/  ISETP.GE.AND P2, PT, R2, c[0x0][0x17c], PT ;  /* 0x00005f0002007a0c */ /* 0x000fc40003f46270 */
[----:B------:R-:W-:Y:S02]  /*54900*/  IADD3 R2, R24, c[0x0][0x198], RZ ;  /* 0x0000660018027a10 */ /* 0x000fe40007ffe0ff */
[----:B------:R-:W-:Y:S01]  /*54910*/  ISETP.LT.AND P3, PT, R28, c[0x0][0x178], !P6 ;  /* 0x00005e001c007a0c */ /* 0x000fe20007761270 */
[----:B0-----:R-:W-:Y:S02]  /*54920*/  IMAD.WIDE R12, R24, 0x2, R18 ;  /* 0x00000002180c7825 */ /* 0x001fe400078e0212 */
[----:B------:R-:W3:Y:S01]  /*54930*/  LDL.LU R24, [R1+0x4c0] ;  /* 0x0004c00001187983 */ /* 0x000ee20000300800 */
[----:B------:R-:W-:Y:S02]  /*54940*/  ISETP.LT.AND P6, PT, R29, c[0x0][0x178], !P6 ;  /* 0x00005e001d007a0c */ /* 0x000fe400077c1270 */
[----:B--2---:R-:W-:-:S07]  /*54950*/  PRMT R21, R11, 0x7632, R21 ;  /* 0x000076320b157816 */ /* 0x004fce0000000015 */
[----:B----4-:R-:W-:Y:S04]  /*54960*/  @P3 STG.E.U16 [R22.64], R15 ;  /* 0x0000000f16003986 */ /* 0x010fe8000c101506 */
[----:B------:R0:W-:Y:S04]  /*54970*/  @P6 STG.E.U16 [R12.64], R11 ;  /* 0x0000000b0c006986 */ /* 0x0001e8000c101506 */
[----:B0-----:R-:W2:Y:S04]  /*54980*/  LDL.LU R11, [R1+0x184] ;  /* 0x00018400010b7983 */ /* 0x001ea80000300800 */
[----:B------:R-:W4:Y:S01]  /*54990*/  LDL.LU R23, [R1+0x154] ;  /* 0x0001540001177983 */ /* 0x000f220000300800 */
[----:B------:R-:W-:-:S02]  /*549a0*/  ISETP.LT.AND P3, PT, R28, c[0x0][0x178], !P5 ;  /* 0x00005e001c007a0c */ /* 0x000fc40006f61270 */
[----:B------:R-:W-:Y:S02]  /*549b0*/  ISETP.LT.AND P5, PT, R29, c[0x0][0x178], !P5 ;  /* 0x00005e001d007a0c */ /* 0x000fe40006fa1270 */
[----:B------:R-:W-:Y:S01]  /*549c0*/  PRMT R20, R15, 0x7632, R20 ;  /* 0x000076320f147816 */ /* 0x000fe20000000014 */
[----:B------:R-:W-:Y:S01]  /*549d0*/  IMAD.WIDE R14, R2, 0x2, R16 ;  /* 0x00000002020e7825 */ /* 0x000fe200078e0210 */
[----:B------:R-:W-:-:S03]  /*549e0*/  ISETP.LT.AND P6, PT, R28, c[0x0][0x178], !P2 ;  /* 0x00005e001c007a0c */ /* 0x000fc600057c1270 */
[C---:B------:R-:W-:Y:S01]  /*549f0*/  IMAD.WIDE R12, R2.reuse, 0x2, R18 ;  /* 0x00000002020c7825 */ /* 0x040fe200078e0212 */
[----:B------:R-:W-:Y:S02]  /*54a00*/  IADD3 R2, R2, c[0x0][0x198], RZ ;  /* 0x0000660002027a10 */ /* 0x000fe40007ffe0ff */
[----:B------:R-:W-:Y:S02]  /*54a10*/  IADD3 R22, R3, 0x9f, RZ ;  /* 0x0000009f03167810 */ /* 0x000fe40007ffe0ff */
[----:B------:R-:W-:Y:S01]  /*54a20*/  ISETP.LT.AND P2, PT, R29, c[0x0][0x178], !P2 ;  /* 0x00005e001d007a0c */ /* 0x000fe20005741270 */
[----:B------:R0:W-:Y:S01]  /*54a30*/  @P3 STG.E.U16 [R14.64], R20 ;  /* 0x000000140e003986 */ /* 0x0001e2000c101506 */
[----:B------:R-:W-:-:S03]  /*54a40*/  ISETP.GE.AND P3, PT, R22, c[0x0][0x17c], PT ;  /* 0x00005f0016007a0c */ /* 0x000fc60003f66270 */
[----:B------:R1:W-:Y:S01]  /*54a50*/  @P5 STG.E.U16 [R12.64], R21 ;  /* 0x000000150c005986 */ /* 0x0003e2000c101506 */
[----:B------:R-:W-:Y:S02]  /*54a60*/  ISETP.LT.AND P5, PT, R28, c[0x0][0x178], !P3 ;  /* 0x00005e001c007a0c */ /* 0x000fe40005fa1270 */
[----:B------:R-:W-:Y:S02]  /*54a70*/  ISETP.LT.AND P3, PT, R29, c[0x0][0x178], !P3 ;  /* 0x00005e001d007a0c */ /* 0x000fe40005f61270 */
[----:B0-----:R-:W-:Y:S01]  /*54a80*/  IADD3 R20, R3, 0xa0, RZ ;  /* 0x000000a003147810 */ /* 0x001fe20007ffe0ff */
[----:B-1----:R-:W-:-:S04]  /*54a90*/  IMAD.WIDE R12, R2, 0x2, R16 ;  /* 0x00000002020c7825 */ /* 0x002fc800078e0210 */
[----:B------:R-:W-:Y:S01]  /*54aa0*/  IMAD.WIDE R14, R2, 0x2, R18 ;  /* 0x00000002020e7825 */ /* 0x000fe200078e0212 */
[----:B---3--:R0:W-:Y:S01]  /*54ab0*/  @P6 STG.E.U16 [R12.64], R24 ;  /* 0x000000180c006986 */ /* 0x0081e2000c101506 */
[----:B------:R-:W-:Y:S02]  /*54ac0*/  ISETP.GE.AND P6, PT, R20, c[0x0][0x17c], PT ;  /* 0x00005f0014007a0c */ /* 0x000fe40003fc6270 */
[----:B------:R-:W-:Y:S01]  /*54ad0*/  IADD3 R2, R2, c[0x0][0x198], RZ ;  /* 0x0000660002027a10 */ /* 0x000fe20007ffe0ff */
        /* <DEDUP_REMOVED lines=10> */
[----:B------:R-:W-:-:S03]  /*54b80*/  ISETP.LT.AND P3, PT, R28, c[0x0][0x178], !P4 ;  /* 0x00005e001c007a0c */ /* 0x000fc60006761270 */
[----:B------:R-:W3:Y:S01]  /*54b90*/  LDL.LU R26, [R1+0x144] ;  /* 0x00014400011a7983 */ /* 0x000ee20000300800 */
[----:B0-----:R-:W-:Y:S01]  /*54ba0*/  IMAD.WIDE R12, R2, 0x2, R16 ;  /* 0x00000002020c7825 */ /* 0x001fe200078e0210 */
[C---:B------:R-:W-:Y:S02]  /*54bb0*/  IADD3 R20, R3.reuse, 0xa6, RZ ;  /* 0x000000a603147810 */ /* 0x040fe40007ffe0ff */
[----:B-1----:R-:W-:Y:S02]  /*54bc0*/  IADD3 R14, R3, 0xa2, RZ ;  /* 0x000000a2030e7810 */ /* 0x002fe40007ffe0ff */
[----:B------:R-:W-:Y:S02]  /*54bd0*/  ISETP.GE.AND P5, PT, R20, c[0x0][0x17c], PT ;  /* 0x00005f0014007a0c */ /* 0x000fe40003fa6270 */
[----:B------:R-:W-:Y:S01]  /*54be0*/  IADD3 R20, R2, c[0x0][0x198], RZ ;  /* 0x0000660002147a10 */ /* 0x000fe20007ffe0ff */
[----:B--2---:R0:W-:Y:S01]  /*54bf0*/  @P2 STG.E.U16 [R12.64], R11 ;  /* 0x0000000b0c002986 */ /* 0x0041e2000c101506 */
[----:B------:R-:W-:-:S03]  /*54c00*/  ISETP.GE.AND P2, PT, R14, c[0x0][0x17c], PT ;  /* 0x00005f000e007a0c */ /* 0x000fc60003f46270 */
[----:B------:R-:W-:Y:S01]  /*54c10*/  IMAD.WIDE R14, R20, 0x2, R16 ;  /* 0x00000002140e7825 */ /* 0x000fe200078e0210 */
[----:B----4-:R-:W-:-:S03]  /*54c20*/  PRMT R22, R23, 0x7632, R22 ;  /* 0x0000763217167816 */ /* 0x010fc60000000016 */
        /* <DEDUP_REMOVED lines=24> */
[----:B------:R-:W-:-:S04]  /*54db0*/  IADD3 R24, R3, 0xa4, RZ ;  /* 0x000000a403187810 */ /* 0x000fc80007ffe0ff */
[----:B------:R-:W-:Y:S02]  /*54dc0*/  ISETP.GE.AND P4, PT, R24, c[0x0][0x17c], PT ;  /* 0x00005f0018007a0c */ /* 0x000fe40003f86270 */
[----:B------:R-:W-:Y:S02]  /*54dd0*/  ISETP.LT.AND P3, PT, R29, c[0x0][0x178], !P3 ;  /* 0x00005e001d007a0c */ /* 0x000fe40005f61270 */
[----:B------:R-:W-:Y:S02]  /*54de0*/  ISETP.LT.AND P6, PT, R28, c[0x0][0x178], !P4 ;  /* 0x00005e001c007a0c */ /* 0x000fe400067c1270 */
[----:B------:R-:W-:Y:S02]  /*54df0*/  IADD3 R24, R14, c[0x0][0x198], RZ ;  /* 0x000066000e187a10 */ /* 0x000fe40007ffe0ff */
[----:B------:R-:W-:Y:S01]  /*54e00*/  PRMT R25, R26, 0x7632, R25 ;  /* 0x000076321a197816 */ /* 0x000fe20000000019 */
[----:B------:R-:W-:Y:S01]  /*54e10*/  IMAD.WIDE R14, R14, 0x2, R18 ;  /* 0x000000020e0e7825 */ /* 0x000fe200078e0212 */
[----:B------:R-:W-:-:S02]  /*54e20*/  IADD3 R26, R3, 0xa5, RZ ;  /* 0x000000a5031a7810 */ /* 0x000fc40007ffe0ff */
[----:B------:R-:W-:Y:S01]  /*54e30*/  ISETP.LT.AND P4, PT, R29, c[0x0][0x178], !P4 ;  /* 0x00005e001d007a0c */ /* 0x000fe20006781270 */
[----:B------:R-:W-:Y:S01]  /*54e40*/  IMAD.WIDE R20, R24, 0x2, R16 ;  /* 0x0000000218147825 */ /* 0x000fe200078e0210 */
[----:B------:R-:W-:Y:S01]  /*54e50*/  ISETP.GE.AND P2, PT, R26, c[0x0][0x17c], PT ;  /* 0x00005f001a007a0c */ /* 0x000fe20003f46270 */
[----:B------:R0:W-:Y:S02]  /*54e60*/  @P3 STG.E.U16 [R14.64], R25 ;  /* 0x000000190e003986 */ /* 0x0001e4000c101506 */
[C---:B------:R-:W-:Y:S01]  /*54e70*/  IMAD.WIDE R22, R24.reuse, 0x2, R18 ;  /* 0x0000000218167825 */ /* 0x040fe200078e0212 */
[----:B--2---:R-:W-:Y:S01]  /*54e80*/  PRMT R2, R11, 0x7632, R2 ;  /* 0x000076320b027816 */ /* 0x004fe20000000002 */
[----:B------:R-:W2:Y:S01]  /*54e90*/  LDL.LU R26, [R1+0x244] ;  /* 0x00024400011a7983 */ /* 0x000ea20000300800 */
[----:B0-----:R-:W-:-:S03]  /*54ea0*/  IADD3 R14, R24, c[0x0][0x198], RZ ;  /* 0x00006600180e7a10 */ /* 0x001fc60007ffe0ff */
        /* <DEDUP_REMOVED lines=18> */
[C---:B------:R-:W-:Y:S02]  /*54fd0*/  IMAD.WIDE R20, R24.reuse, 0x2, R16 ;  /* 0x0000000218147825 */ /* 0x040fe400078e0210 */
[----:B------:R0:W-:Y:S02]  /*54fe0*/  @P2 STG.E.U16 [R14.64], R2 ;  /* 0x000000020e002986 */ /* 0x0001e4000c101506 */
[----:B------:R-:W-:Y:S01]  /*54ff0*/  IMAD.WIDE R12, R24, 0x2, R18 ;  /* 0x00000002180c7825 */ /* 0x000fe200078e0212 */
[----:B0-----:R-:W-:-:S04]  /*55000*/  IADD3 R2, R3, 0xa8, RZ ;  /* 0x000000a803027810 */ /* 0x001fc80007ffe0ff */
[----:B------:R-:W-:Y:S02]  /*55010*/  ISETP.GE.AND P2, PT, R2, c[0x0][0x17c], PT ;  /* 0x00005f0002007a0c */ /* 0x000fe40003f46270 */
[----:B------:R-:W-:Y:S02]  /*55020*/  IADD3 R2, R24, c[0x0][0x198], RZ ;  /* 0x0000660018027a10 */ /* 0x000fe40007ffe0ff */
[----:B------:R-:W3:Y:S03]  /*55030*/  LDL.LU R24, [R1+0x254] ;  /* 0x0002540001187983 */ /* 0x000ee60000300800 */
[----:B------:R-:W-:Y:S01]  /*55040*/  IMAD.WIDE R14, R2, 0x2, R16 ;  /* 0x00000002020e7825 */ /* 0x000fe200078e0210 */
[----:B--2---:R0:W-:Y:S01]  /*55050*/  @P3 STG.E.U16 [R20.64], R23 ;  /* 0x0000001714003986 */ /* 0x0041e2000c101506 */
[C---:B------:R-:W-:Y:S02]  /*55060*/  ISETP.LT.AND P3, PT, R28.reuse, c[0x0][0x178], !P6 ;  /* 0x00005e001c007a0c */ /* 0x040fe40007761270 */
[----:B------:R-:W-:Y:S01]  /*55070*/  ISETP.LT.AND P6, PT, R29, c[0x0][0x178], !P6 ;  /* 0x00005e001d007a0c */ /* 0x000fe200077c1270 */
[----:B----4-:R1:W-:Y:S01]  /*55080*/  @P5 STG.E.U16 [R12.64], R22 ;  /* 0x000000160c005986 */ /* 0x0103e2000c101506 */
[----:B------:R-:W-:-:S02]  /*55090*/  ISETP.LT.AND P5, PT, R28, c[0x0][0x178], !P2 ;  /* 0x00005e001c007a0c */ /* 0x000fc400057a1270 */
[----:B------:R-:W-:Y:S02]  /*550a0*/  ISETP.LT.AND P2, PT, R29, c[0x0][0x178], !P2 ;  /* 0x00005e001d007a0c */ /* 0x000fe40005741270 */
[----:B0-----:R-:W-:Y:S02]  /*550b0*/  PRMT R20, R23, 0x7632, R20 ;  /* 0x0000763217147816 */ /* 0x001fe40000000014 */
[----:B------:R-:W2:Y:S01]  /*550c0*/  LDL.LU R23, [R1+0x1a4] ;  /* 0x0001a40001177983 */ /* 0x000ea20000300800 */
[----:B------:R-:W-:Y:S01]  /*550d0*/  PRMT R21, R22, 0x7632, R21 ;  /* 0x0000763216157816 */ /* 0x000fe20000000015 */
        /* <DEDUP_REMOVED lines=37> */
[----:B------:R-:W-:Y:S01]  /*55330*/  ISETP.GE.AND P6, PT, R21, c[0x0][0x17c], PT ;  /* 0x00005f0015007a0c */ /* 0x000fe20003fc6270 */
[----:B--2---:R0:W-:Y:S01]  /*55340*/  @P5 STG.E.U16 [R12.64], R23 ;  /* 0x000000170c005986 */ /* 0x0041e2000c101506 */
[----:B------:R-:W-:Y:S02]  /*55350*/  ISETP.LT.AND P5, PT, R28, c[0x0][0x178], !P2 ;  /* 0x00005e001c007a0c */ /* 0x000fe400057a1270 */
[----:B------:R-:W-:Y:S01]  /*55360*/  ISETP.LT.AND P2, PT, R29, c[0x0][0x178], !P2 ;  /* 0x00005e001d007a0c */ /* 0x000fe20005741270 */
[----:B------:R1:W-:Y:S01]  /*55370*/  @P3 STG.E.U16 [R14.64], R2 ;  /* 0x000000020e003986 */ /* 0x0003e2000c101506 */
[----:B------:R-:W-:Y:S02]  /*55380*/  PRMT R22, R23, 0x7632, R22 ;  /* 0x0000763217167816 */ /* 0x000fe40000000016 */
[----:B0-----:R-:W-:Y:S02]  /*55390*/  IADD3 R23, R3, 0xad, RZ ;  /* 0x000000ad03177810 */ /* 0x001fe40007ffe0ff */
[C---:B-1----:R-:W-:Y:S01]  /*553a0*/  IADD3 R2, R20.reuse, c[0x0][0x198], RZ ;  /* 0x0000660014027a10 */ /* 0x042fe20007ffe0ff */
[----:B------:R-:W-:Y:S01]  /*553b0*/  IMAD.WIDE R12, R20, 0x2, R18 ;  /* 0x00000002140c7825 */ /* 0x000fe200078e0212 */
[----:B------:R-:W-:-:S03]  /*553c0*/  ISETP.GE.AND P3, PT, R23, c[0x0][0x17c], PT ;  /* 0x00005f0017007a0c */ /* 0x000fc60003f66270 */
[C---:B------:R-:W-:Y:S01]  /*553d0*/  IMAD.WIDE R14, R2.reuse, 0x2, R16 ;  /* 0x00000002020e7825 */ /* 0x040fe200078e0210 */
[----:B------:R-:W-:Y:S03]  /*553e0*/  @P4 STG.E.U16 [R12.64], R22 ;  /* 0x000000160c004986 */ /* 0x000fe6000c101506 */
[----:B------:R-:W-:Y:S01]  /*553f0*/  IMAD.WIDE R20, R2, 0x2, R18 ;  /* 0x0000000202147825 */ /* 0x000fe200078e0212 */
[----:B---3--:R0:W-:Y:S04]  /*55400*/  @P5 STG.E.U16 [R14.64], R26 ;  /* 0x0000001a0e005986 */ /* 0x0081e8000c101506 */
[----:B----4-:R1:W-:Y:S01]  /*55410*/  @P2 STG.E.U16 [R20.64], R11 ;  /* 0x0000000b14002986 */ /* 0x0103e2000c101506 */
[----:B------:R-:W-:-:S02]  /*55420*/  ISETP.LT.AND P2, PT, R28, c[0x0][0x178], !P3 ;  /* 0x00005e001c007a0c */ /* 0x000fc40005f41270 */
        /* <DEDUP_REMOVED lines=8> */
[----:B------:R-:W-:-:S04]  /*554b0*/  IADD3 R24, R3, 0xae, RZ ;  /* 0x000000ae03187810 */ /* 0x000fc80007ffe0ff */
[----:B------:R-:W-:Y:S02]  /*554c0*/  ISETP.GE.AND P4, PT, R24, c[0x0][0x17c], PT ;  /* 0x00005f0018007a0c */ /* 0x000fe40003f86270 */
[----:B------:R-:W-:Y:S02]  /*554d0*/  ISETP.LT.AND P3, PT, R29, c[0x0][0x178], !P3 ;  /* 0x00005e001d007a0c */ /* 0x000fe40005f61270 */
[----:B------:R-:W-:Y:S02]  /*554e0*/  ISETP.LT.AND P5, PT, R28, c[0x0][0x178], !P4 ;  /* 0x00005e001c007a0c */ /* 0x000fe400067a1270 */
[C---:B------:R-:W-:Y:S01]  /*554f0*/  IADD3 R24, R14.reuse, c[0x0][0x198], RZ ;  /* 0x000066000e187a10 */ /* 0x040fe20007ffe0ff */
[----:B------:R-:W-:Y:S01]  /*55500*/  IMAD.WIDE R14, R14, 0x2, R18 ;  /* 0x000000020e0e7825 */ /* 0x000fe200078e0212 */
[----:B------:R-:W-:Y:S02]  /*55510*/  IADD3 R26, R3, 0xaf, RZ ;  /* 0x000000af031a7810 */ /* 0x000fe40007ffe0ff */
[----:B------:R-:W-:Y:S01]  /*55520*/  ISETP.LT.AND P4, PT, R29, c[0x0][0x178], !P4 ;  /* 0x00005e001d007a0c */ /* 0x000fe20006781270 */
[----:B------:R-:W-:Y:S01]  /*55530*/  IMAD.WIDE R20, R24, 0x2, R16 ;  /* 0x0000000218147825 */ /* 0x000fe200078e0210 */
[----:B------:R-:W-:-:S02]  /*55540*/  ISETP.GE.AND P2, PT, R26, c[0x0][0x17c], PT ;  /* 0x00005f001a007a0c */ /* 0x000fc40003f46270 */
[----:B------:R-:W2:Y:S01]  /*55550*/  LDL.LU R26, [R1+0x264] ;  /* 0x00026400011a7983 */ /* 0x000ea20000300800 */
[----:B------:R-:W-:-:S03]  /*55560*/  IMAD.WIDE R22, R24, 0x2, R18 ;  /* 0x0000000218167825 */ /* 0x000fc600078e0212 */
[----:B------:R0:W-:Y:S02]  /*55570*/  @P3 STG.E.U16 [R14.64], R25 ;  /* 0x000000190e003986 */ /* 0x0001e4000c101506 */
[----:B0-----:R-:W-:Y:S02]  /*55580*/  IADD3 R14, R24, c[0x0][0x198], RZ ;  /* 0x00006600180e7a10 */ /* 0x001fe40007ffe0ff */
        /* <DEDUP_REMOVED lines=10> */
[----:B------:R-:W-:Y:S01]  /*55630*/  IMAD.WIDE R14, R14, 0x2, R18 ;  /* 0x000000020e0e7825 */ /* 0x000fe200078e0212 */
[----:B------:R-:W-:-:S03]  /*55640*/  IADD3 R20, R3, 0xb5, RZ ;  /* 0x000000b503147810 */ /* 0x000fc60007ffe0ff */
        /* <DEDUP_REMOVED lines=9> */
[----:B------:R-:W-:Y:S02]  /*556e0*/  ISETP.LT.AND P6, PT, R29, c[0x0][0x178], !P6 ;  /* 0x00005e001d007a0c */ /* 0x000fe400077c1270 */
[----:B------:R-:W-:-:S04]  /*556f0*/  IADD3 R23, R3, 0xb1, RZ ;  /* 0x000000b103177810 */ /* 0x000fc80007ffe0ff */
[----:B------:R-:W-:Y:S01]  /*55700*/  ISETP.GE.AND P5, PT, R23, c[0x0][0x17c], PT ;  /* 0x00005f0017007a0c */ /* 0x000fe20003fa6270 */
[----:B---3--:R0:W-:Y:S06]  /*55710*/  @P3 STG.E.U16 [R20.64], R22 ;  /* 0x0000001614003986 */ /* 0x0081ec000c101506 */
[----:B--2---:R1:W-:Y:S01]  /*55720*/  @P6 STG.E.U16 [R12.64], R11 ;  /* 0x0000000b0c006986 */ /* 0x0043e2000c101506 */
[----:B0-----:R-:W-:-:S03]  /*55730*/  PRMT R21, R11, 0x7632, R21 ;  /* 0x000076320b157816 */ /* 0x001fc60000000015 */
[----:B-1----:R-:W2:Y:S04]  /*55740*/  LDL.LU R11, [R1+0x484] ;  /* 0x00048400010b7983 */ /* 0x002ea80000300800 */
[----:B------:R-:W3:Y:S01]  /*55750*/  LDL.LU R23, [R1+0x2b4] ;  /* 0x0002b40001177983 */ /* 0x000ee20000300800 */
[----:B------:R-:W-:Y:S02]  /*55760*/  ISETP.LT.AND P3, PT, R28, c[0x0][0x178], !P5 ;  /* 0x00005e001c007a0c */ /* 0x000fe40006f61270 */
[----:B------:R-:W-:Y:S01]  /*55770*/  ISETP.LT.AND P5, PT, R29, c[0x0][0x178], !P5 ;  /* 0x00005e001d007a0c */ /* 0x000fe20006fa1270 */
[----:B------:R-:W-:Y:S01]  /*55780*/  IMAD.WIDE R14, R2, 0x2, R16 ;  /* 0x00000002020e7825 */ /* 0x000fe200078e0210 */
[----:B------:R-:W-:Y:S02]  /*55790*/  ISETP.LT.AND P6, PT, R28, c[0x0][0x178], !P2 ;  /* 0x00005e001c007a0c */ /* 0x000fe400057c1270 */
[----:B------:R-:W-:Y:S01]  /*557a0*/  PRMT R20, R22, 0x7632, R20 ;  /* 0x0000763216147816 */ /* 0x000fe20000000014 */
[C---:B------:R-:W-:Y:S01]  /*557b0*/  IMAD.WIDE R12, R2.reuse, 0x2, R18 ;  /* 0x00000002020c7825 */ /* 0x040fe200078e0212 */
[----:B------:R-:W-:-:S02]  /*557c0*/  IADD3 R2, R2, c[0x0][0x198], RZ ;  /* 0x0000660002027a10 */ /* 0x000fc40007ffe0ff */
        /* <DEDUP_REMOVED lines=10> */
[----:B----4-:R0:W-:Y:S01]  /*55870*/  @P6 STG.E.U16 [R12.64], R24 ;  /* 0x000000180c006986 */ /* 0x0101e2000c101506 */
        /* <DEDUP_REMOVED lines=13> */
[----:B------:R-:W4:Y:S01]  /*55950*/  LDL.LU R26, [R1+0x2a4] ;  /* 0x0002a400011a7983 */ /* 0x000f220000300800 */
[C-C-:B0-----:R-:W-:Y:S01]  /*55960*/  IMAD.WIDE R12, R2.reuse, 0x2, R16.reuse ;  /* 0x00000002020c7825 */ /* 0x141fe200078e0210 */
[----:B-1----:R-:W-:Y:S02]  /*55970*/  IADD3 R14, R3, 0xb6, RZ ;  /* 0x000000b6030e7810 */ /* 0x002fe40007ffe0ff */
[----:B------:R-:W-:Y:S02]  /*55980*/  IADD3 R20, R2, c[0x0][0x198], RZ ;  /* 0x0000660002147a10 */ /* 0x000fe40007ffe0ff */
[----:B--2---:R0:W-:Y:S01]  /*55990*/  @P2 STG.E.U16 [R12.64], R11 ;  /* 0x0000000b0c002986 */ /* 0x0041e2000c101506 */
[----:B------:R-:W-:Y:S02]  /*559a0*/  ISETP.GE.AND P2, PT, R14, c[0x0][0x17c], PT ;  /* 0x00005f000e007a0c */ /* 0x000fe40003f46270 */
        /* <DEDUP_REMOVED lines=154> */
[----:B------:R-:W-:Y:S01]  /*56350*/  IADD3 R24, R3, 0xc5, RZ ;  /* 0x000000c503187810 */ /* 0x000fe20007ffe0ff */
[----:B---3--:R-:W-:Y:S01]  /*56360*/  @P5 STG.E.U16 [R20.64], R12 ;  /* 0x0000000c14005986 */ /* 0x008fe2000c101506 */
[----:B------:R-:W-:Y:S02]  /*56370*/  ISETP.LT.AND P5, PT, R28, c[0x0][0x178], !P2 ;  /* 0x00005e001c007a0c */ /* 0x000fe400057a1270 */
[----:B------:R-:W-:Y:S01]  /*56380*/  PRMT R2, R12, 0x7632, R2 ;  /* 0x000076320c027816 */ /* 0x000fe20000000002 */
[----:B----4-:R0:W-:Y:S02]  /*56390*/  @P4 STG.E.U16 [R22.64], R13 ;  /* 0x0000000d16004986 */ /* 0x0101e4000c101506 */
[----:B0-----:R-:W-:Y:S01]  /*563a0*/  PRMT R22, R13, 0x7632, R22 ;  /* 0x000076320d167816 */ /* 0x001fe20000000016 */
[----:B------:R-:W-:-:S07]  /*563b0*/  IMAD.WIDE R12, R14, 0x2, R16 ;  /* 0x000000020e0c7825 */ /* 0x000fce00078e0210 */
[----:B------:R0:W-:Y:S01]  /*563c0*/  @P5 STG.E.U16 [R12.64], R2 ;  /* 0x000000020c005986 */ /* 0x0001e2000c101506 */
[----:B------:R-:W-:-:S03]  /*563d0*/  ISETP.GE.AND P5, PT, R24, c[0x0][0x17c], PT ;  /* 0x00005f0018007a0c */ /* 0x000fc60003fa6270 */
[----:B------:R-:W3:Y:S01]  /*563e0*/  LDL.LU R24, [R1+0x1c8] ;  /* 0x0001c80001187983 */ /* 0x000ee20000300800 */
[----:B------:R-:W-:Y:S02]  /*563f0*/  ISETP.LT.AND P2, PT, R29, c[0x0][0x178], !P2 ;  /* 0x00005e001d007a0c */ /* 0x000fe40005741270 */
[C---:B------:R-:W-:Y:S01]  /*56400*/  IADD3 R23, R14.reuse, c[0x0][0x198], RZ ;  /* 0x000066000e177a10 */ /* 0x040fe20007ffe0ff */
[--C-:B------:R-:W-:Y:S01]  /*56410*/  IMAD.WIDE R14, R14, 0x2, R18.reuse ;  /* 0x000000020e0e7825 */ /* 0x100fe200078e0212 */
[C---:B------:R-:W-:Y:S02]  /*56420*/  IADD3 R20, R3.reuse, 0xc9, RZ ;  /* 0x000000c903147810 */ /* 0x040fe40007ffe0ff */
[----:B0-----:R-:W-:Y:S01]  /*56430*/  IADD3 R2, R3, 0xc6, RZ ;  /* 0x000000c603027810 */ /* 0x001fe20007ffe0ff */
[----:B------:R-:W-:Y:S01]  /*56440*/  IMAD.WIDE R12, R23, 0x2, R18 ;  /* 0x00000002170c7825 */ /* 0x000fe200078e0212 */
[----:B------:R-:W-:-:S05]  /*56450*/  ISETP.GE.AND P4, PT, R20, c[0x0][0x17c], PT ;  /* 0x00005f0014007a0c */ /* 0x000fca0003f86270 */
[----:B------:R0:W-:Y:S01]  /*56460*/  @P2 STG.E.U16 [R14.64], R22 ;  /* 0x000000160e002986 */ /* 0x0001e2000c101506 */
[----:B------:R-:W-:Y:S01]  /*56470*/  ISETP.GE.AND P2, PT, R2, c[0x0][0x17c], PT ;  /* 0x00005f0002007a0c */ /* 0x000fe20003f46270 */
[C---:B------:R-:W-:Y:S01]  /*56480*/  IMAD.WIDE R20, R23.reuse, 0x2, R16 ;  /* 0x0000000217147825 */ /* 0x040fe200078e0210 */
[----:B------:R-:W-:Y:S02]  /*56490*/  IADD3 R2, R23, c[0x0][0x198], RZ ;  /* 0x0000660017027a10 */ /* 0x000fe40007ffe0ff */
[----:B------:R-:W4:Y:S01]  /*564a0*/  LDL.LU R23, [R1+0x1d8] ;  /* 0x0001d80001177983 */ /* 0x000f220000300800 */
[----:B------:R-:W-:Y:S02]  /*564b0*/  ISETP.LT.AND P3, PT, R28, c[0x0][0x178], !P6 ;  /* 0x00005e001c007a0c */ /* 0x000fe40007761270 */
[----:B------:R-:W-:Y:S02]  /*564c0*/  ISETP.LT.AND P6, PT, R29, c[0x0][0x178], !P6 ;  /* 0x00005e001d007a0c */ /* 0x000fe400077c1270 */
[----:B0-----:R-:W-:Y:S01]  /*564d0*/  IADD3 R22, R3, 0xc7, RZ ;  /* 0x000000c703167810 */ /* 0x001fe20007ffe0ff */
[----:B------:R-:W-:-:S08]  /*564e0*/  IMAD.WIDE R14, R2, 0x2, R18 ;  /* 0x00000002020e7825 */ /* 0x000fd000078e0212 */
[----:B---3--:R0:W-:Y:S04]  /*564f0*/  @P3 STG.E.U16 [R20.64], R24 ;  /* 0x0000001814003986 */ /* 0x0081e8000c101506 */
[----:B--2---:R1:W-:Y:S01]  /*56500*/  @P6 STG.E.U16 [R12.64], R11 ;  /* 0x0000000b0c006986 */ /* 0x0043e2000c101506 */
[----:B0-----:R-:W-:-:S03]  /*56510*/  PRMT R21, R11, 0x7632, R21 ;  /* 0x000076320b157816 */ /* 0x001fc60000000015 */
[----:B-1----:R-:W2:Y:S01]  /*56520*/  LDL.LU R11, [R1+0x248] ;  /* 0x00024800010b7983 */ /* 0x002ea20000300800 */
[----:B------:R-:W-:-:S03]  /*56530*/  PRMT R20, R24, 0x7632, R20 ;  /* 0x0000763218147816 */ /* 0x000fc60000000014 */
[----:B------:R-:W3:Y:S01]  /*56540*/  LDL.LU R24, [R1+0x1b8] ;  /* 0x0001b80001187983 */ /* 0x000ee20000300800 */
[----:B------:R-:W-:Y:S02]  /*56550*/  ISETP.LT.AND P3, PT, R28, c[0x0][0x178], !P5 ;  /* 0x00005e001c007a0c */ /* 0x000fe40006f61270 */
[C---:B------:R-:W-:Y:S01]  /*56560*/  ISETP.LT.AND P5, PT, R29.reuse, c[0x0][0x178], !P5 ;  /* 0x00005e001d007a0c */ /* 0x040fe20006fa1270 */
[----:B------:R-:W-:Y:S01]  /*56570*/  IMAD.WIDE R12, R2, 0x2, R16 ;  /* 0x00000002020c7825 */ /* 0x000fe200078e0210 */
[----:B------:R-:W-:Y:S02]  /*56580*/  ISETP.LT.AND P6, PT, R28, c[0x0][0x178], !P2 ;  /* 0x00005e001c007a0c */ /* 0x000fe400057c1270 */
[----:B------:R-:W-:Y:S02]  /*56590*/  IADD3 R2, R2, c[0x0][0x198], RZ ;  /* 0x0000660002027a10 */ /* 0x000fe40007ffe0ff */
[----:B------:R-:W-:-:S05]  /*565a0*/  ISETP.LT.AND P2, PT, R29, c[0x0][0x178], !P2 ;  /* 0x00005e001d007a0c */ /* 0x000fca0005741270 */
[----:B------:R0:W-:Y:S01]  /*565b0*/  @P3 STG.E.U16 [R12.64], R20 ;  /* 0x000000140c003986 */ /* 0x0001e2000c101506 */
[----:B------:R-:W-:-:S03]  /*565c0*/  ISETP.GE.AND P3, PT, R22, c[0x0][0x17c], PT ;  /* 0x00005f0016007a0c */ /* 0x000fc60003f66270 */
[----:B------:R1:W-:Y:S01]  /*565d0*/  @P5 STG.E.U16 [R14.64], R21 ;  /* 0x000000150e005986 */ /* 0x0003e2000c101506 */
[----:B------:R-:W-:Y:S02]  /*565e0*/  ISETP.LT.AND P5, PT, R28, c[0x0][0x178], !P3 ;  /* 0x00005e001c007a0c */ /* 0x000fe40005fa1270 */
[----:B------:R-:W-:Y:S01]  /*565f0*/  ISETP.LT.AND P3, PT, R29, c[0x0][0x178], !P3 ;  /* 0x00005e001d007a0c */ /* 0x000fe20005f61270 */
[----:B0-----:R-:W-:Y:S01]  /*56600*/  IMAD.WIDE R12, R2, 0x2, R16 ;  /* 0x00000002020c7825 */ /* 0x001fe200078e0210 */
[----:B------:R-:W-:-:S03]  /*56610*/  IADD3 R20, R3, 0xc8, RZ ;  /* 0x000000c803147810 */ /* 0x000fc60007ffe0ff */
[C---:B-1----:R-:W-:Y:S01]  /*56620*/  IMAD.WIDE R14, R2.reuse, 0x2, R18 ;  /* 0x00000002020e7825 */ /* 0x042fe200078e0212 */
[----:B------:R-:W-:Y:S01]  /*56630*/  IADD3 R2, R2, c[0x0][0x198], RZ ;  /* 0x0000660002027a10 */ /* 0x000fe20007ffe0ff */
[----:B----4-:R0:W-:Y:S01]  /*56640*/  @P6 STG.E.U16 [R12.64], R23 ;  /* 0x000000170c006986 */ /* 0x0101e2000c101506 */
[----:B------:R-:W-:Y:S02]  /*56650*/  ISETP.GE.AND P6, PT, R20, c[0x0][0x17c], PT ;  /* 0x00005f0014007a0c */ /* 0x000fe40003fc6270 */
[----:B------:R-:W-:Y:S01]  /*56660*/  PRMT R20, R23, 0x7632, R20 ;  /* 0x0000763217147816 */ /* 0x000fe20000000014 */
[----:B------:R1:W-:Y:S01]  /*56670*/  @P2 STG.E.U16 [R14.64], R26 ;  /* 0x0000001a0e002986 */ /* 0x0003e2000c101506 */
[----:B------:R-:W-:Y:S02]  /*56680*/  ISETP.LT.AND P2, PT, R28, c[0x0][0x178], !P6 ;  /* 0x00005e001c007a0c */ /* 0x000fe40007741270 */
        /* <DEDUP_REMOVED lines=10> */
[----:B0-----:R-:W-:Y:S01]  /*56730*/  IADD3 R20, R3, 0xce, RZ ;  /* 0x000000ce03147810 */ /* 0x001fe20007ffe0ff */
[----:B------:R-:W-:-:S03]  /*56740*/  IMAD.WIDE R12, R2, 0x2, R16 ;  /* 0x00000002020c7825 */ /* 0x000fc600078e0210 */
[----:B------:R-:W-:Y:S02]  /*56750*/  ISETP.GE.AND P5, PT, R20, c[0x0][0x17c], PT ;  /* 0x00005f0014007a0c */ /* 0x000fe40003fa6270 */
[----:B-1----:R-:W-:Y:S02]  /*56760*/  IADD3 R14, R3, 0xca, RZ ;  /* 0x000000ca030e7810 */ /* 0x002fe40007ffe0ff */
[----:B------:R-:W-:Y:S01]  /*56770*/  IADD3 R20, R2, c[0x0][0x198], RZ ;  /* 0x0000660002147a10 */ /* 0x000fe20007ffe0ff */
[----:B--2---:R0:W-:Y:S01]  /*56780*/  @P2 STG.E.U16 [R12.64], R11 ;  /* 0x0000000b0c002986 */ /* 0x0041e2000c101506 */
[----:B------:R-:W-:-:S03]  /*56790*/  ISETP.GE.AND P2, PT, R14, c[0x0][0x17c], PT ;  /* 0x00005f000e007a0c */ /* 0x000fc60003f46270 */
[----:B------:R-:W-:-:S04]  /*567a0*/  IMAD.WIDE R14, R20, 0x2, R16 ;  /* 0x00000002140e7825 */ /* 0x000fc800078e0210 */
[----:B0-----:R-:W-:Y:S01]  /*567b0*/  IMAD.WIDE R12, R2, 0x2, R18 ;  /* 0x00000002020c7825 */ /* 0x001fe200078e0212 */
[----:B------:R-:W-:Y:S02]  /*567c0*/  PRMT R2, R11, 0x7632, R2 ;  /* 0x000076320b027816 */ /* 0x000fe40000000002 */
[----:B------:R-:W2:Y:S04]  /*567d0*/  LDL.LU R11, [R1+0x238] ;  /* 0x00023800010b7983 */ /* 0x000ea80000300800 */
[----:B---3--:R-:W-:Y:S04]  /*567e0*/  @P6 STG.E.U16 [R12.64], R24 ;  /* 0x000000180c006986 */ /* 0x008fe8000c101506 */
[----:B------:R0:W-:Y:S01]  /*567f0*/  @P3 STG.E.U16 [R14.64], R2 ;  /* 0x000000020e003986 */ /* 0x0001e2000c101506 */
[----:B------:R-:W-:-:S03]  /*56800*/  ISETP.GE.AND P3, PT, R23, c[0x0][0x17c], PT ;  /* 0x00005f0017007a0c */ /* 0x000fc60003f66270 */
[----:B------:R-:W3:Y:S01]  /*56810*/  LDL.LU R23, [R1+0x258] ;  /* 0x0002580001177983 */ /* 0x000ee20000300800 */
[C---:B------:R-:W-:Y:S02]  /*56820*/  ISETP.LT.AND P4, PT, R29.reuse, c[0x0][0x178], !P4 ;  /* 0x00005e001d007a0c */ /* 0x040fe40006781270 */
[----:B------:R-:W-:Y:S02]  /*56830*/  ISETP.LT.AND P6, PT, R28, c[0x0][0x178], !P2 ;  /* 0x00005e001c007a0c */ /* 0x000fe400057c1270 */
[----:B------:R-:W-:Y:S02]  /*56840*/  ISETP.LT.AND P2, PT, R29, c[0x0][0x178], !P2 ;  /* 0x00005e001d007a0c */ /* 0x000fe40005741270 */
[C---:B0-----:R-:W-:Y:S01]  /*56850*/  IADD3 R2, R20.reuse, c[0x0][0x198], RZ ;  /* 0x0000660014027a10 */ /* 0x041fe20007ffe0ff */
[----:B------:R-:W-:Y:S01]  /*56860*/  IMAD.WIDE R12, R20, 0x2, R18 ;  /* 0x00000002140c7825 */ /* 0x000fe200078e0212 */
[----:B------:R-:W-:-:S03]  /*56870*/  PRMT R22, R24, 0x7632, R22 ;  /* 0x0000763218167816 */ /* 0x000fc60000000016 */
        /* <DEDUP_REMOVED lines=23> */
[C---:B------:R-:W-:Y:S02]  /*569f0*/  IMAD.WIDE R22, R24.reuse, 0x2, R18 ;  /* 0x0000000218167825 */ /* 0x040fe400078e0212 */
[----:B------:R-:W4:Y:S01]  /*56a00*/  LDL.LU R26, [R1+0x2c8] ;  /* 0x0002c800011a7983 */ /* 0x000f220000300800 */
[----:B0-----:R-:W-:Y:S02]  /*56a10*/  IADD3 R14, R24, c[0x0][0x198], RZ ;  /* 0x00006600180e7a10 */ /* 0x001fe40007ffe0ff */
[----:B------:R-:W-:Y:S01]  /*56a20*/  IADD3 R24, R3, 0xcf, RZ ;  /* 0x000000cf03187810 */ /* 0x000fe20007ffe0ff */
[----:B---3--:R0:W-:Y:S01]  /*56a30*/  @P6 STG.E.U16 [R20.64], R13 ;  /* 0x0000000d14006986 */ /* 0x0081e2000c101506 */
[----:B------:R-:W-:-:S02]  /*56a40*/  ISETP.LT.AND P6, PT, R28, c[0x0][0x178], !P2 ;  /* 0x00005e001c007a0c */ /* 0x000fc400057c1270 */
[----:B------:R-:W-:Y:S01]  /*56a50*/  ISETP.LT.AND P2, PT, R29, c[0x0][0x178], !P2 ;  /* 0x00005e001d007a0c */ /* 0x000fe20005741270 */
[----:B--2---:R1:W-:Y:S01]  /*56a60*/  @P4 STG.E.U16 [R22.64], R11 ;  /* 0x0000000b16004986 */ /* 0x0043e2000c101506 */
        /* <DEDUP_REMOVED lines=16> */
[----:B------:R-:W-:-:S03]  /*56b70*/  IADD3 R2, R3, 0xd0, RZ ;  /* 0x000000d003027810 */ /* 0x000fc60007ffe0ff */
[C---:B------:R-:W-:Y:S01]  /*56b80*/  IMAD.WIDE R12, R23.reuse, 0x2, R18 ;  /* 0x00000002170c7825 */ /* 0x040fe200078e0212 */
[----:B------:R-:W-:Y:S02]  /*56b90*/  ISETP.GE.AND P2, PT, R2, c[0x0][0x17c], PT ;  /* 0x00005f0002007a0c */ /* 0x000fe40003f46270 */
[----:B------:R-:W-:Y:S02]  /*56ba0*/  IADD3 R2, R23, c[0x0][0x198], RZ ;  /* 0x0000660017027a10 */ /* 0x000fe40007ffe0ff */
[----:B------:R-:W4:Y:S01]  /*56bb0*/  LDL.LU R23, [R1+0x2d8] ;  /* 0x0002d80001177983 */ /* 0x000f220000300800 */
[----:B------:R-:W-:-:S03]  /*56bc0*/  IADD3 R22, R3, 0xd1, RZ ;  /* 0x000000d103167810 */ /* 0x000fc60007ffe0ff */
[----:B--2---:R0:W-:Y:S01]  /*56bd0*/  @P3 STG.E.U16 [R20.64], R15 ;  /* 0x0000000f14003986 */ /* 0x0041e2000c101506 */
[C---:B------:R-:W-:Y:S02]  /*56be0*/  ISETP.LT.AND P3, PT, R28.reuse, c[0x0][0x178], !P6 ;  /* 0x00005e001c007a0c */ /* 0x040fe40007761270 */
[C---:B------:R-:W-:Y:S01]  /*56bf0*/  ISETP.LT.AND P6, PT, R29.reuse, c[0x0][0x178], !P6 ;  /* 0x00005e001d007a0c */ /* 0x040fe200077c1270 */
[----:B---3--:R1:W-:Y:S01]  /*56c00*/  @P5 STG.E.U16 [R12.64], R24 ;  /* 0x000000180c005986 */ /* 0x0083e2000c101506 */
[----:B------:R-:W-:Y:S02]  /*56c10*/  ISETP.LT.AND P5, PT, R28, c[0x0][0x178], !P2 ;  /* 0x00005e001c007a0c */ /* 0x000fe400057a1270 */
[----:B------:R-:W-:Y:S02]  /*56c20*/  ISETP.LT.AND P2, PT, R29, c[0x0][0x178], !P2 ;  /* 0x00005e001d007a0c */ /* 0x000fe40005741270 */
[----:B0-----:R-:W-:Y:S01]  /*56c30*/  PRMT R20, R15, 0x7632, R20 ;  /* 0x000076320f147816 */ /* 0x001fe20000000014 */
[----:B------:R-:W-:Y:S01]  /*56c40*/  IMAD.WIDE R14, R2, 0x2, R18 ;  /* 0x00000002020e7825 */ /* 0x000fe200078e0212 */
[----:B------:R-:W-:-:S02]  /*56c50*/  PRMT R21, R24, 0x7632, R21 ;  /* 0x0000763218157816 */ /* 0x000fc40000000015 */
[----:B-1----:R-:W2:Y:S01]  /*56c60*/  LDL.LU R24, [R1+0x268] ;  /* 0x0002680001187983 */ /* 0x002ea20000300800 */
[C---:B------:R-:W-:Y:S01]  /*56c70*/  IMAD.WIDE R12, R2.reuse, 0x2, R16 ;  /* 0x00000002020c7825 */ /* 0x040fe200078e0210 */
[----:B------:R-:W-:-:S04]  /*56c80*/  IADD3 R2, R2, c[0x0][0x198], RZ ;  /* 0x0000660002027a10 */ /* 0x000fc80007ffe0ff */
[----:B------:R0:W-:Y:S04]  /*56c90*/  @P3 STG.E.U16 [R12.64], R20 ;  /* 0x000000140c003986 */ /* 0x0001e8000c101506 */
[----:B------:R1:W-:Y:S01]  /*56ca0*/  @P6 STG.E.U16 [R14.64], R21 ;  /* 0x000000150e006986 */ /* 0x0003e2000c101506 */
[----:B0-----:R-:W-:Y:S01]  /*56cb0*/  IMAD.WIDE R12, R2, 0x2, R16 ;  /* 0x00000002020c7825 */ /* 0x001fe200078e0210 */
[----:B------:R-:W-:-:S03]  /*56cc0*/  IADD3 R20, R3, 0xd2, RZ ;  /* 0x000000d203147810 */ /* 0x000fc60007ffe0ff */
[----:B-1----:R-:W-:Y:S01]  /*56cd0*/  IMAD.WIDE R14, R2, 0x2, R18 ;  /* 0x00000002020e7825 */ /* 0x002fe200078e0212 */
[----:B----4-:R0:W-:Y:S01]  /*56ce0*/  @P5 STG.E.U16 [R12.64], R26 ;  /* 0x0000001a0c005986 */ /* 0x0101e2000c101506 */
[----:B------:R-:W-:Y:S02]  /*56cf0*/  ISETP.GE.AND P5, PT, R20, c[0x0][0x17c], PT ;  /* 0x00005f0014007a0c */ /* 0x000fe40003fa6270 */
[----:B------:R-:W-:Y:S01]  /*56d00*/  PRMT R20, R26, 0x7632, R20 ;  /* 0x000076321a147816 */ /* 0x000fe20000000014 */
[----:B------:R1:W-:Y:S01]  /*56d10*/  @P2 STG.E.U16 [R14.64], R11 ;  /* 0x0000000b0e002986 */ /* 0x0003e2000c101506 */
[----:B------:R-:W-:-:S03]  /*56d20*/  PRMT R21, R11, 0x7632, R21 ;  /* 0x000076320b157816 */ /* 0x000fc60000000015 */
[----:B0-----:R-:W3:Y:S04]  /*56d30*/  LDL.LU R26, [R1+0x488] ;  /* 0x00048800011a7983 */ /* 0x001ee80000300800 */
[----:B-1----:R-:W4:Y:S01]  /*56d40*/  LDL.LU R11, [R1+0x2b8] ;  /* 0x0002b800010b7983 */ /* 0x002f220000300800 */
        /* <DEDUP_REMOVED lines=12> */
[----:B0-----:R-:W-:Y:S01]  /*56e10*/  IADD3 R20, R3, 0xd8, RZ ;  /* 0x000000d803147810 */ /* 0x001fe20007ffe0ff */
[----:B------:R-:W-:-:S03]  /*56e20*/  IMAD.WIDE R12, R2, 0x2, R16 ;  /* 0x00000002020c7825 */ /* 0x000fc600078e0210 */
[----:B------:R-:W-:Y:S02]  /*56e30*/  ISETP.GE.AND P6, PT, R20, c[0x0][0x17c], PT ;  /* 0x00005f0014007a0c */ /* 0x000fe40003fc6270 */
[----:B-1----:R-:W-:Y:S01]  /*56e40*/  IADD3 R14, R3, 0xd4, RZ ;  /* 0x000000d4030e7810 */ /* 0x002fe20007ffe0ff */
[----:B------:R0:W-:Y:S01]  /*56e50*/  @P2 STG.E.U16 [R12.64], R23 ;  /* 0x000000170c002986 */ /* 0x0001e2000c101506 */
[----:B------:R-:W-:Y:S02]  /*56e60*/  IADD3 R20, R2, c[0x0][0x198], RZ ;  /* 0x0000660002147a10 */ /* 0x000fe40007ffe0ff */
[----:B------:R-:W-:-:S03]  /*56e70*/  ISETP.GE.AND P2, PT, R14, c[0x0][0x17c], PT ;  /* 0x00005f000e007a0c */ /* 0x000fc60003f46270 */
[----:B------:R-:W-:Y:S01]  /*56e80*/  IMAD.WIDE R14, R20, 0x2, R16 ;  /* 0x00000002140e7825 */ /* 0x000fe200078e0210 */
[----:B------:R-:W-:-:S03]  /*56e90*/  ISETP.LT.AND P4, PT, R29, c[0x0][0x178], !P4 ;  /* 0x00005e001d007a0c */ /* 0x000fc60006781270 */
[----:B0-----:R-:W-:Y:S01]  /*56ea0*/  IMAD.WIDE R12, R2, 0x2, R18 ;  /* 0x00000002020c7825 */ /* 0x001fe200078e0212 */
[----:B------:R-:W-:Y:S02]  /*56eb0*/  PRMT R2, R23, 0x7632, R2 ;  /* 0x0000763217027816 */ /* 0x000fe40000000002 */
[----:B------:R-:W-:Y:S02]  /*56ec0*/  IADD3 R23, R3, 0xd5, RZ ;  /* 0x000000d503177810 */ /* 0x000fe40007ffe0ff */
[----:B--2---:R0:W-:Y:S01]  /*56ed0*/  @P5 STG.E.U16 [R12.64], R24 ;  /* 0x000000180c005986 */ /* 0x0041e2000c101506 */
[----:B------:R-:W-:Y:S02]  /*56ee0*/  ISETP.LT.AND P5, PT, R28, c[0x0][0x178], !P2 ;  /* 0x00005e001c007a0c */ /* 0x000fe400057a1270 */
[----:B------:R-:W-:Y:S01]  /*56ef0*/  ISETP.LT.AND P2, PT, R29, c[0x0][0x178], !P2 ;  /* 0x00005e001d007a0c */ /* 0x000fe20005741270 */
[----:B------:R1:W-:Y:S01]  /*56f00*/  @P3 STG.E.U16 [R14.64], R2 ;  /* 0x000000020e003986 */ /* 0x0003e2000c101506 */
[----:B------:R-:W-:-:S02]  /*56f10*/  PRMT R22, R24, 0x7632, R22 ;  /* 0x0000763218167816 */ /* 0x000fc40000000016 */
[----:B------:R-:W-:Y:S01]  /*56f20*/  ISETP.GE.AND P3, PT, R23, c[0x0][0x17c], PT ;  /* 0x00005f0017007a0c */ /* 0x000fe20003f66270 */
[C---:B0-----:R-:W-:Y:S01]  /*56f30*/  IMAD.WIDE R12, R20.reuse, 0x2, R18 ;  /* 0x00000002140c7825 */ /* 0x041fe200078e0212 */
[----:B-1----:R-:W-:-:S04]  /*56f40*/  IADD3 R2, R20, c[0x0][0x198], RZ ;  /* 0x0000660014027a10 */ /* 0x002fc80007ffe0ff */
[----:B------:R-:W-:Y:S01]  /*56f50*/  @P4 STG.E.U16 [R12.64], R22 ;  /* 0x000000160c004986 */ /* 0x000fe2000c101506 */
[----:B------:R-:W-:-:S04]  /*56f60*/  IMAD.WIDE R14, R2, 0x2, R16 ;  /* 0x00000002020e7825 */ /* 0x000fc800078e0210 */
[----:B------:R-:W-:Y:S01]  /*56f70*/  IMAD.WIDE R20, R2, 0x2, R18 ;  /* 0x0000000202147825 */ /* 0x000fe200078e0212 */
[----:B---3--:R0:W-:Y:S04]  /*56f80*/  @P5 STG.E.U16 [R14.64], R26 ;  /* 0x0000001a0e005986 */ /* 0x0081e8000c101506 */
[----:B----4-:R1:W-:Y:S01]  /*56f90*/  @P2 STG.E.U16 [R20.64], R11 ;  /* 0x0000000b14002986 */ /* 0x0103e2000c101506 */
        /* <DEDUP_REMOVED lines=18> */
[----:B------:R-:W-:-:S03]  /*570c0*/  ISETP.GE.AND P2, PT, R26, c[0x0][0x17c], PT ;  /* 0x00005f001a007a0c */ /* 0x000fc60003f46270 */
[----:B------:R0:W-:Y:S01]  /*570d0*/  @P3 STG.E.U16 [R14.64], R25 ;  /* 0x000000190e003986 */ /* 0x0001e2000c101506 */
[C---:B------:R-:W-:Y:S01]  /*570e0*/  IMAD.WIDE R22, R24.reuse, 0x2, R18 ;  /* 0x0000000218167825 */ /* 0x040fe200078e0212 */
[----:B0-----:R-:W-:Y:S02]  /*570f0*/  IADD3 R14, R24, c[0x0][0x198], RZ ;  /* 0x00006600180e7a10 */ /* 0x001fe40007ffe0ff */
[----:B------:R-:W2:Y:S01]  /*57100*/  LDL.LU R25, [R1+0x4b8] ;  /* 0x0004b80001197983 */ /* 0x000ea20000300800 */
[----:B------:R-:W-:-:S03]  /*57110*/  IADD3 R24, R3, 0xd9, RZ ;  /* 0x000000d903187810 */ /* 0x000fc60007ffe0ff */
[----:B------:R-:W2:Y:S04]  /*57120*/  LDL.LU R26, [R1+0x328] ;  /* 0x00032800011a7983 */ /* 0x000ea80000300800 */
        /* <DEDUP_REMOVED lines=10> */
[----:B------:R-:W-:Y:S02]  /*571d0*/  ISETP.LT.AND P3, PT, R28, c[0x0][0x178], !P6 ;  /* 0x00005e001c007a0c */ /* 0x000fe40007761270 */
[----:B------:R-:W-:Y:S02]  /*571e0*/  IADD3 R20, R3, 0xdd, RZ ;  /* 0x000000dd03147810 */ /* 0x000fe40007ffe0ff */
[C---:B------:R-:W-:Y:S02]  /*571f0*/  IADD3 R23, R14.reuse, c[0x0][0x198], RZ ;  /* 0x000066000e177a10 */ /* 0x040fe40007ffe0ff */
[----:B------:R-:W-:Y:S01]  /*57200*/  ISETP.LT.AND P6, PT, R29, c[0x0][0x178], !P6 ;  /* 0x00005e001d007a0c */ /* 0x000fe200077c1270 */
[----:B------:R-:W-:Y:S01]  /*57210*/  IMAD.WIDE R14, R14, 0x2, R18 ;  /* 0x000000020e0e7825 */ /* 0x000fe200078e0212 */
[----:B------:R-:W-:-:S03]  /*57220*/  ISETP.GE.AND P4, PT, R20, c[0x0][0x17c], PT ;  /* 0x00005f0014007a0c */ /* 0x000fc60003f86270 */
[----:B------:R-:W-:Y:S01]  /*57230*/  IMAD.WIDE R20, R23, 0x2, R16 ;  /* 0x0000000217147825 */ /* 0x000fe200078e0210 */
[----:B0-----:R-:W-:Y:S01]  /*57240*/  IADD3 R2, R3, 0xda, RZ ;  /* 0x000000da03027810 */ /* 0x001fe20007ffe0ff */
[----:B------:R-:W-:Y:S01]  /*57250*/  @P2 STG.E.U16 [R14.64], R22 ;  /* 0x000000160e002986 */ /* 0x000fe2000c101506 */
[----:B------:R-:W-:Y:S01]  /*57260*/  ISETP.LT.AND P2, PT, R28, c[0x0][0x178], !P5 ;  /* 0x00005e001c007a0c */ /* 0x000fe20006f41270 */
[----:B------:R-:W-:Y:S01]  /*57270*/  IMAD.WIDE R12, R23, 0x2, R18 ;  /* 0x00000002170c7825 */ /* 0x000fe200078e0212 */
[----:B------:R-:W-:Y:S01]  /*57280*/  ISETP.LT.AND P5, PT, R29, c[0x0][0x178], !P5 ;  /* 0x00005e001d007a0c */ /* 0x000fe20006fa1270 */
[----:B---3--:R0:W-:Y:S01]  /*57290*/  @P3 STG.E.U16 [R20.64], R24 ;  /* 0x0000001814003986 */ /* 0x0081e2000c101506 */
[----:B------:R-:W-:Y:S02]  /*572a0*/  ISETP.GE.AND P3, PT, R2, c[0x0][0x17c], PT ;  /* 0x00005f0002007a0c */ /* 0x000fe40003f66270 */
[----:B------:R-:W-:Y:S01]  /*572b0*/  IADD3 R2, R23, c[0x0][0x198], RZ ;  /* 0x0000660017027a10 */ /* 0x000fe20007ffe0ff */
[----:B--2---:R1:W-:Y:S01]  /*572c0*/  @P6 STG.E.U16 [R12.64], R11 ;  /* 0x0000000b0c006986 */ /* 0x0043e2000c101506 */
[----:B------:R-:W-:-:S02]  /*572d0*/  ISETP.LT.AND P6, PT, R28, c[0x0][0x178], !P3 ;  /* 0x00005e001c007a0c */ /* 0x000fc40005fc1270 */
[----:B0-----:R-:W-:Y:S02]  /*572e0*/  PRMT R20, R24, 0x7632, R20 ;  /* 0x0000763218147816 */ /* 0x001fe40000000014 */
[----:B------:R-:W2:Y:S01]  /*572f0*/  LDL.LU R24, [R1+0x4d8] ;  /* 0x0004d80001187983 */ /* 0x000ea20000300800 */
[----:B------:R-:W-:Y:S01]  /*57300*/  PRMT R21, R11, 0x7632, R21 ;  /* 0x000076320b157816 */ /* 0x000fe20000000015 */
[C---:B-1----:R-:W-:Y:S02]  /*57310*/  IMAD.WIDE R12, R2.reuse, 0x2, R16 ;  /* 0x00000002020c7825 */ /* 0x042fe400078e0210 */
[----:B------:R-:W3:Y:S02]  /*57320*/  LDL.LU R11, [R1+0x348] ;  /* 0x00034800010b7983 */ /* 0x000ee40000300800 */
[C---:B------:R-:W-:Y:S01]  /*57330*/  IMAD.WIDE R14, R2.reuse, 0x2, R18 ;  /* 0x00000002020e7825 */ /* 0x040fe200078e0212 */
[----:B------:R-:W-:Y:S01]  /*57340*/  IADD3 R2, R2, c[0x0][0x198], RZ ;  /* 0x0000660002027a10 */ /* 0x000fe20007ffe0ff */
[----:B------:R0:W-:Y:S01]  /*57350*/  @P2 STG.E.U16 [R12.64], R20 ;  /* 0x000000140c002986 */ /* 0x0001e2000c101506 */
[----:B------:R-:W-:-:S03]  /*57360*/  ISETP.LT.AND P3, PT, R29, c[0x0][0x178], !P3 ;  /* 0x00005e001d007a0c */ /* 0x000fc60005f61270 */
[----:B------:R1:W-:Y:S01]  /*57370*/  @P5 STG.E.U16 [R14.64], R21 ;  /* 0x000000150e005986 */ /* 0x0003e2000c101506 */
[----:B0-----:R-:W-:Y:S01]  /*57380*/  IMAD.WIDE R12, R2, 0x2, R16 ;  /* 0x00000002020c7825 */ /* 0x001fe200078e0210 */
[----:B------:R-:W-:-:S04]  /*57390*/  IADD3 R20, R3, 0xdc, RZ ;  /* 0x000000dc03147810 */ /* 0x000fc80007ffe0ff */
[----:B------:R0:W-:Y:S01]  /*573a0*/  @P6 STG.E.U16 [R12.64], R25 ;  /* 0x000000190c006986 */ /* 0x0001e2000c101506 */
[----:B------:R-:W-:Y:S02]  /*573b0*/  ISETP.GE.AND P6, PT, R20, c[0x0][0x17c], PT ;  /* 0x00005f0014007a0c */ /* 0x000fe40003fc6270 */
[----:B------:R-:W-:Y:S01]  /*573c0*/  PRMT R20, R25, 0x7632, R20 ;  /* 0x0000763219147816 */ /* 0x000fe20000000014 */
[----:B-1----:R-:W-:Y:S01]  /*573d0*/  IMAD.WIDE R14, R2, 0x2, R18 ;  /* 0x00000002020e7825 */ /* 0x002fe200078e0212 */
[----:B0-----:R-:W4:Y:S01]  /*573e0*/  LDL.LU R25, [R1+0x4c8] ;  /* 0x0004c80001197983 */ /* 0x001f220000300800 */
[----:B------:R-:W-:-:S03]  /*573f0*/  PRMT R21, R26, 0x7632, R21 ;  /* 0x000076321a157816 */ /* 0x000fc60000000015 */
[----:B------:R0:W-:Y:S04]  /*57400*/  @P3 STG.E.U16 [R14.64], R26 ;  /* 0x0000001a0e003986 */ /* 0x0001e8000c101506 */
[----:B0-----:R-:W4:Y:S01]  /*57410*/  LDL.LU R26, [R1+0x138] ;  /* 0x00013800011a7983 */ /* 0x001f220000300800 */
        /* <DEDUP_REMOVED lines=16> */
[----:B-1----:R-:W-:Y:S02]  /*57520*/  IADD3 R14, R3, 0xde, RZ ;  /* 0x000000de030e7810 */ /* 0x002fe40007ffe0ff */
[----:B------:R-:W-:Y:S02]  /*57530*/  IADD3 R20, R2, c[0x0][0x198], RZ ;  /* 0x0000660002147a10 */ /* 0x000fe40007ffe0ff */
[----:B------:R-:W-:Y:S02]  /*57540*/  ISETP.LT.AND P4, PT, R29, c[0x0][0x178], !P4 ;  /* 0x00005e001d007a0c */ /* 0x000fe40006781270 */
[----:B------:R-:W-:Y:S01]  /*57550*/  IADD3 R23, R3, 0xdf, RZ ;  /* 0x000000df03177810 */ /* 0x000fe20007ffe0ff */
        /* <DEDUP_REMOVED lines=8> */
[----:B------:R-:W-:Y:S02]  /*575e0*/  PRMT R22, R11, 0x7632, R22 ;  /* 0x000076320b167816 */ /* 0x000fe40000000016 */
[----:B------:R-:W-:Y:S01]  /*575f0*/  ISETP.GE.AND P2, PT, R23, c[0x0][0x17c], PT ;  /* 0x00005f0017007a0c */ /* 0x000fe20003f46270 */
[C---:B0-----:R-:W-:Y:S01]  /*57600*/  IMAD.WIDE R12, R20.reuse, 0x2, R18 ;  /* 0x00000002140c7825 */ /* 0x041fe200078e0212 */
[----:B------:R-:W-:Y:S01]  /*57610*/  ISETP.LT.AND P3, PT, R29, c[0x0][0x178], !P3 ;  /* 0x00005e001d007a0c */ /* 0x000fe20005f61270 */
[----:B------:R-:W2:Y:S01]  /*57620*/  LDL.LU R11, [R1+0x15c] ;  /* 0x00015c00010b7983 */ /* 0x000ea20000300800 */
[----:B-1----:R-:W-:-:S05]  /*57630*/  IADD3 R2, R20, c[0x0][0x198], RZ ;  /* 0x0000660014027a10 */ /* 0x002fca0007ffe0ff */
[----:B------:R-:W-:Y:S01]  /*57640*/  IMAD.WIDE R14, R2, 0x2, R16 ;  /* 0x00000002020e7825 */ /* 0x000fe200078e0210 */
[----:B------:R-:W-:Y:S04]  /*57650*/  @P4 STG.E.U16 [R12.64], R22 ;  /* 0x000000160c004986 */ /* 0x000fe8000c101506 */
[----:B----4-:R0:W-:Y:S01]  /*57660*/  @P6 STG.E.U16 [R14.64], R25 ;  /* 0x000000190e006986 */ /* 0x0101e2000c101506 */
[----:B------:R-:W-:Y:S01]  /*57670*/  ISETP.LT.AND P6, PT, R28, c[0x0][0x178], !P2 ;  /* 0x00005e001c007a0c */ /* 0x000fe200057c1270 */
[C---:B------:R-:W-:Y:S01]  /*57680*/  IMAD.WIDE R20, R2.reuse, 0x2, R18 ;  /* 0x0000000202147825 */ /* 0x040fe200078e0212 */
[----:B0-----:R-:W-:Y:S02]  /*57690*/  IADD3 R14, R2, c[0x0][0x198], RZ ;  /* 0x00006600020e7a10 */ /* 0x001fe40007ffe0ff */
[----:B------:R-:W-:-:S03]  /*576a0*/  PRMT R22, R25, 0x7632, R22 ;  /* 0x0000763219167816 */ /* 0x000fc60000000016 */
[----:B------:R-:W-:Y:S01]  /*576b0*/  IMAD.WIDE R12, R14, 0x2, R16 ;  /* 0x000000020e0c7825 */ /* 0x000fe200078e0210 */
[----:B------:R0:W-:Y:S01]  /*576c0*/  @P3 STG.E.U16 [R20.64], R26 ;  /* 0x0000001a14003986 */ /* 0x0001e2000c101506 */
[----:B------:R-:W-:-:S04]  /*576d0*/  PRMT R23, R26, 0x7632, R23 ;  /* 0x000076321a177816 */ /* 0x000fc80000000017 */
[----:B------:R1:W-:Y:S04]  /*576e0*/  @P6 STG.E.U16 [R12.64], R22 ;  /* 0x000000160c006986 */ /* 0x0003e8000c101506 */
[----:B0-----:R-:W3:Y:S04]  /*576f0*/  LDL.LU R26, [R1+0x14c] ;  /* 0x00014c00011a7983 */ /* 0x001ee80000300800 */
[----:B-1----:R-:W4:Y:S01]  /*57700*/  LDL.LU R22, [R1+0x18c] ;  /* 0x00018c0001167983 */ /* 0x002f220000300800 */
[----:B------:R-:W-:-:S04]  /*57710*/  IADD3 R25, R3, 0xe1, RZ ;  /* 0x000000e103197810 */ /* 0x000fc80007ffe0ff */
[----:B------:R-:W-:Y:S02]  /*57720*/  ISETP.GE.AND P6, PT, R25, c[0x0][0x17c], PT ;  /* 0x00005f0019007a0c */ /* 0x000fe40003fc6270 */
[----:B------:R-:W3:Y:S01]  /*57730*/  LDL.LU R25, [R1+0x19c] ;  /* 0x00019c0001197983 */ /* 0x000ee20000300800 */
[----:B------:R-:W-:-:S04]  /*57740*/  IADD3 R24, R3, 0xe0, RZ ;  /* 0x000000e003187810 */ /* 0x000fc80007ffe0ff */
[----:B------:R-:W-:Y:S02]  /*57750*/  ISETP.GE.AND P4, PT, R24, c[0x0][0x17c], PT ;  /* 0x00005f0018007a0c */ /* 0x000fe40003f86270 */
[C---:B------:R-:W-:Y:S02]  /*57760*/  ISETP.LT.AND P2, PT, R29.reuse, c[0x0][0x178], !P2 ;  /* 0x00005e001d007a0c */ /* 0x040fe40005741270 */
[----:B------:R-:W-:Y:S02]  /*57770*/  ISETP.LT.AND P3, PT, R28, c[0x0][0x178], !P4 ;  /* 0x00005e001c007a0c */ /* 0x000fe40006761270 */
[C---:B------:R-:W-:Y:S01]  /*57780*/  IADD3 R2, R14.reuse, c[0x0][0x198], RZ ;  /* 0x000066000e027a10 */ /* 0x040fe20007ffe0ff */
[----:B------:R-:W-:Y:S01]  /*57790*/  IMAD.WIDE R14, R14, 0x2, R18 ;  /* 0x000000020e0e7825 */ /* 0x000fe200078e0212 */
[----:B------:R-:W-:-:S03]  /*577a0*/  ISETP.LT.AND P4, PT, R29, c[0x0][0x178], !P4 ;  /* 0x00005e001d007a0c */ /* 0x000fc60006781270 */
[----:B------:R-:W-:Y:S01]  /*577b0*/  IMAD.WIDE R20, R2, 0x2, R16 ;  /* 0x0000000202147825 */ /* 0x000fe200078e0210 */
[----:B------:R-:W-:-:S03]  /*577c0*/  IADD3 R24, R3, 0xe2, RZ ;  /* 0x000000e203187810 */ /* 0x000fc60007ffe0ff */
[----:B------:R0:W-:Y:S01]  /*577d0*/  @P2 STG.E.U16 [R14.64], R23 ;  /* 0x000000170e002986 */ /* 0x0001e2000c101506 */
[----:B------:R-:W-:Y:S01]  /*577e0*/  IMAD.WIDE R12, R2, 0x2, R18 ;  /* 0x00000002020c7825 */ /* 0x000fe200078e0212 */
[----:B------:R-:W-:Y:S02]  /*577f0*/  ISETP.GE.AND P2, PT, R24, c[0x0][0x17c], PT ;  /* 0x00005f0018007a0c */ /* 0x000fe40003f46270 */
[----:B0-----:R-:W-:Y:S01]  /*57800*/  IADD3 R23, R3, 0xe3, RZ ;  /* 0x000000e303177810 */ /* 0x001fe20007ffe0ff */
[----:B----4-:R0:W-:Y:S01]  /*57810*/  @P3 STG.E.U16 [R20.64], R22 ;  /* 0x0000001614003986 */ /* 0x0101e2000c101506 */
[C---:B------:R-:W-:Y:S02]  /*57820*/  ISETP.LT.AND P3, PT, R28.reuse, c[0x0][0x178], !P6 ;  /* 0x00005e001c007a0c */ /* 0x040fe40007761270 */
[----:B------:R-:W-:Y:S01]  /*57830*/  ISETP.LT.AND P6, PT, R29, c[0x0][0x178], !P6 ;  /* 0x00005e001d007a0c */ /* 0x000fe200077c1270 */
[----:B--2---:R1:W-:Y:S01]  /*57840*/  @P4 STG.E.U16 [R12.64], R11 ;  /* 0x0000000b0c004986 */ /* 0x0043e2000c101506 */
[----:B------:R-:W-:-:S02]  /*57850*/  ISETP.LT.AND P4, PT, R28, c[0x0][0x178], !P2 ;  /* 0x00005e001c007a0c */ /* 0x000fc40005781270 */
[----:B0-----:R-:W-:Y:S02]  /*57860*/  PRMT R21, R22, 0x7632, R21 ;  /* 0x0000763216157816 */ /* 0x001fe40000000015 */
[----:B------:R-:W-:Y:S02]  /*57870*/  IADD3 R22, R2, c[0x0][0x198], RZ ;  /* 0x0000660002167a10 */ /* 0x000fe40007ffe0ff */
[----:B------:R-:W-:Y:S02]  /*57880*/  ISETP.LT.AND P2, PT, R29, c[0x0][0x178], !P2 ;  /* 0x00005e001d007a0c */ /* 0x000fe40005741270 */
[C---:B------:R-:W-:Y:S01]  /*57890*/  IADD3 R20, R22.reuse, c[0x0][0x198], RZ ;  /* 0x0000660016147a10 */ /* 0x040fe20007ffe0ff */
[C---:B------:R-:W-:Y:S01]  /*578a0*/  IMAD.WIDE R14, R22.reuse, 0x2, R16 ;  /* 0x00000002160e7825 */ /* 0x040fe200078e0210 */
[----:B------:R-:W-:Y:S02]  /*578b0*/  PRMT R2, R11, 0x7632, R2 ;  /* 0x000076320b027816 */ /* 0x000fe40000000002 */
[----:B-1----:R-:W2:Y:S01]  /*578c0*/  LDL.LU R11, [R1+0x17c] ;  /* 0x00017c00010b7983 */ /* 0x002ea20000300800 */
[----:B------:R-:W-:-:S03]  /*578d0*/  IMAD.WIDE R12, R22, 0x2, R18 ;  /* 0x00000002160c7825 */ /* 0x000fc600078e0212 */
[----:B------:R0:W-:Y:S01]  /*578e0*/  @P3 STG.E.U16 [R14.64], R21 ;  /* 0x000000150e003986 */ /* 0x0001e2000c101506 */
[----:B------:R-:W-:-:S03]  /*578f0*/  ISETP.GE.AND P3, PT, R23, c[0x0][0x17c], PT ;  /* 0x00005f0017007a0c */ /* 0x000fc60003f66270 */
[----:B------:R1:W-:Y:S01]  /*57900*/  @P6 STG.E.U16 [R12.64], R2 ;  /* 0x000000020c006986 */ /* 0x0003e2000c101506 */
[----:B0-----:R-:W-:-:S04]  /*57910*/  IMAD.WIDE R14, R20, 0x2, R16 ;  /* 0x00000002140e7825 */ /* 0x001fc800078e0210 */
[----:B-1----:R-:W-:Y:S01]  /*57920*/  IMAD.WIDE R12, R20, 0x2, R18 ;  /* 0x00000002140c7825 */ /* 0x002fe200078e0212 */
[----:B---3--:R0:W-:Y:S01]  /*57930*/  @P4 STG.E.U16 [R14.64], R25 ;  /* 0x000000190e004986 */ /* 0x0081e2000c101506 */
[----:B------:R-:W-:-:S03]  /*57940*/  ISETP.LT.AND P4, PT, R28, c[0x0][0x178], !P3 ;  /* 0x00005e001c007a0c */ /* 0x000fc60005f81270 */
[----:B------:R1:W-:Y:S01]  /*57950*/  @P2 STG.E.U16 [R12.64], R26 ;  /* 0x0000001a0c002986 */ /* 0x0003e2000c101506 */
[----:B------:R-:W-:Y:S02]  /*57960*/  ISETP.LT.AND P2, PT, R29, c[0x0][0x178], !P3 ;  /* 0x00005e001d007a0c */ /* 0x000fe40005f41270 */
[----:B------:R-:W-:Y:S02]  /*57970*/  PRMT R2, R25, 0x7632, R2 ;  /* 0x0000763219027816 */ /* 0x000fe40000000002 */
[----:B0-----:R-:W-:Y:S02]  /*57980*/  IADD3 R14, R20, c[0x0][0x198], RZ ;  /* 0x00006600140e7a10 */ /* 0x001fe40007ffe0ff */
[----:B------:R-:W-:Y:S02]  /*57990*/  IADD3 R25, R3, 0xe5, RZ ;  /* 0x000000e503197810 */ /* 0x000fe40007ffe0ff */
[C---:B------:R-:W-:Y:S01]  /*579a0*/  IADD3 R22, R14.reuse, c[0x0][0x198], RZ ;  /* 0x000066000e167a10 */ /* 0x040fe20007ffe0ff */
[----:B-1----:R-:W-:Y:S01]  /*579b0*/  IMAD.WIDE R12, R14, 0x2, R16 ;  /* 0x000000020e0c7825 */ /* 0x002fe200078e0210 */
[----:B------:R-:W-:-:S02]  /*579c0*/  PRMT R23, R26, 0x7632, R23 ;  /* 0x000076321a177816 */ /* 0x000fc40000000017 */
[----:B------:R-:W3:Y:S01]  /*579d0*/  LDL.LU R26, [R1+0x16c] ;  /* 0x00016c00011a7983 */ /* 0x000ee20000300800 */
[----:B------:R-:W-:-:S03]  /*579e0*/  IMAD.WIDE R14, R14, 0x2, R18 ;  /* 0x000000020e0e7825 */ /* 0x000fc600078e0212 */
[----:B------:R-:W-:Y:S01]  /*579f0*/  @P4 STG.E.U16 [R12.64], R2 ;  /* 0x000000020c004986 */ /* 0x000fe2000c101506 */
[----:B------:R-:W-:-:S03]  /*57a00*/  ISETP.GE.AND P4, PT, R25, c[0x0][0x17c], PT ;  /* 0x00005f0019007a0c */ /* 0x000fc60003f86270 */
[----:B------:R-:W4:Y:S04]  /*57a10*/  LDL.LU R25, [R1+0x1dc] ;  /* 0x0001dc0001197983 */ /* 0x000f280000300800 */
[----:B------:R0:W-:Y:S04]  /*57a20*/  @P2 STG.E.U16 [R14.64], R23 ;  /* 0x000000170e002986 */ /* 0x0001e8000c101506 */
[----:B0-----:R-:W3:Y:S01]  /*57a30*/  LDL.LU R15, [R1+0x1cc] ;  /* 0x0001cc00010f7983 */ /* 0x001ee20000300800 */
[----:B------:R-:W-:-:S04]  /*57a40*/  IADD3 R21, R3, 0xe4, RZ ;  /* 0x000000e403157810 */ /* 0x000fc80007ffe0ff */
[----:B------:R-:W-:-:S04]  /*57a50*/  ISETP.GE.AND P6, PT, R21, c[0x0][0x17c], PT ;  /* 0x00005f0015007a0c */ /* 0x000fc80003fc6270 */
[----:B------:R-:W-:Y:S02]  /*57a60*/  ISETP.LT.AND P3, PT, R28, c[0x0][0x178], !P6 ;  /* 0x00005e001c007a0c */ /* 0x000fe40007761270 */
[----:B------:R-:W-:Y:S01]  /*57a70*/  ISETP.LT.AND P6, PT, R29, c[0x0][0x178], !P6 ;  /* 0x00005e001d007a0c */ /* 0x000fe200077c1270 */
[----:B------:R-:W-:Y:S01]  /*57a80*/  IMAD.WIDE R20, R22, 0x2, R16 ;  /* 0x0000000216147825 */ /* 0x000fe200078e0210 */
[----:B------:R-:W-:-:S03]  /*57a90*/  IADD3 R24, R3, 0xe6, RZ ;  /* 0x000000e603187810 */ /* 0x000fc60007ffe0ff */
[----:B------:R-:W-:Y:S01]  /*57aa0*/  IMAD.WIDE R12, R22, 0x2, R18 ;  /* 0x00000002160c7825 */ /* 0x000fe200078e0212 */
[----:B------:R-:W-:Y:S02]  /*57ab0*/  ISETP.GE.AND P2, PT, R24, c[0x0][0x17c], PT ;  /* 0x00005f0018007a0c */ /* 0x000fe40003f46270 */
[----:B------:R-:W-:Y:S02]  /*57ac0*/  IADD3 R22, R22, c[0x0][0x198], RZ ;  /* 0x0000660016167a10 */ /* 0x000fe40007ffe0ff */
[----:B------:R-:W-:Y:S02]  /*57ad0*/  IADD3 R23, R3, 0xe7, RZ ;  /* 0x000000e703177810 */ /* 0x000fe40007ffe0ff */
[----:B--2---:R-:W-:Y:S01]  /*57ae0*/  PRMT R2, R11, 0x7632, R2 ;  /* 0x000076320b027816 */ /* 0x004fe20000000002 */
[----:B---3--:R0:W-:Y:S01]  /*57af0*/  @P3 STG.E.U16 [R20.64], R15 ;  /* 0x0000000f14003986 */ /* 0x0081e2000c101506 */
[C---:B------:R-:W-:Y:S02]  /*57b00*/  ISETP.LT.AND P3, PT, R28.reuse, c[0x0][0x178], !P4 ;  /* 0x00005e001c007a0c */ /* 0x040fe40006761270 */
[----:B------:R-:W-:Y:S01]  /*57b10*/  ISETP.LT.AND P4, PT, R29, c[0x0][0x178], !P4 ;  /* 0x00005e001d007a0c */ /* 0x000fe20006781270 */
[----:B------:R1:W-:Y:S01]  /*57b20*/  @P6 STG.E.U16 [R12.64], R11 ;  /* 0x0000000b0c006986 */ /* 0x0003e2000c101506 */
[----:B------:R-:W-:-:S02]  /*57b30*/  ISETP.LT.AND P6, PT, R28, c[0x0][0x178], !P2 ;  /* 0x00005e001c007a0c */ /* 0x000fc400057c1270 */
[----:B------:R-:W-:Y:S02]  /*57b40*/  ISETP.LT.AND P2, PT, R29, c[0x0][0x178], !P2 ;  /* 0x00005e001d007a0c */ /* 0x000fe40005741270 */
[----:B0-----:R-:W-:Y:S01]  /*57b50*/  PRMT R21, R15, 0x7632, R21 ;  /* 0x000076320f157816 */ /* 0x001fe20000000015 */
[C---:B------:R-:W-:Y:S01]  /*57b60*/  IMAD.WIDE R14, R22.reuse, 0x2, R16 ;  /* 0x00000002160e7825 */ /* 0x040fe200078e0210 */
[C---:B------:R-:W-:Y:S01]  /*57b70*/  IADD3 R20, R22.reuse, c[0x0][0x198], RZ ;  /* 0x0000660016147a10 */ /* 0x040fe20007ffe0ff */
[----:B-1----:R-:W2:Y:S02]  /*57b80*/  LDL.LU R11, [R1+0x1bc] ;  /* 0x0001bc00010b7983 */ /* 0x002ea40000300800 */
[----:B------:R-:W-:Y:S02]  /*57b90*/  IMAD.WIDE R12, R22, 0x2, R18 ;  /* 0x00000002160c7825 */ /* 0x000fe400078e0212 */
[----:B------:R0:W-:Y:S01]  /*57ba0*/  @P3 STG.E.U16 [R14.64], R21 ;  /* 0x000000150e003986 */ /* 0x0001e2000c101506 */
[----:B------:R-:W-:-:S03]  /*57bb0*/  ISETP.GE.AND P3, PT, R23, c[0x0][0x17c], PT ;  /* 0x00005f0017007a0c */ /* 0x000fc60003f66270 */
[----:B------:R1:W-:Y:S01]  /*57bc0*/  @P4 STG.E.U16 [R12.64], R2 ;  /* 0x000000020c004986 */ /* 0x0003e2000c101506 */
[----:B0-----:R-:W-:-:S04]  /*57bd0*/  IMAD.WIDE R14, R20, 0x2, R16 ;  /* 0x00000002140e7825 */ /* 0x001fc800078e0210 */
[----:B-1----:R-:W-:Y:S01]  /*57be0*/  IMAD.WIDE R12, R20, 0x2, R18 ;  /* 0x00000002140c7825 */ /* 0x002fe200078e0212 */
[----:B----4-:R0:W-:Y:S01]  /*57bf0*/  @P6 STG.E.U16 [R14.64], R25 ;  /* 0x000000190e006986 */ /* 0x0101e2000c101506 */
        /* <DEDUP_REMOVED lines=213> */
[----:B------:R0:W-:Y:S01]  /*58950*/  @P3 STG.E.U16 [R14.64], R21 ;  /* 0x000000150e003986 */ /* 0x0001e2000c101506 */
[----:B------:R-:W-:-:S03]  /*58960*/  ISETP.GE.AND P3, PT, R23, c[0x0][0x17c], PT ;  /* 0x00005f0017007a0c */ /* 0x000fc60003f66270 */
[----:B------:R1:W-:Y:S04]  /*58970*/  @P6 STG.E.U16 [R12.64], R2 ;  /* 0x000000020c006986 */ /* 0x0003e8000c101506 */
[----:B------:R-:W2:Y:S01]  /*58980*/  LDL.LU R11, [R1+0x34c] ;  /* 0x00034c00010b7983 */ /* 0x000ea20000300800 */
[----:B0-----:R-:W-:-:S05]  /*58990*/  IMAD.WIDE R14, R20, 0x2, R16 ;  /* 0x00000002140e7825 */ /* 0x001fca00078e0210 */
[----:B----4-:R0:W-:Y:S01]  /*589a0*/  @P4 STG.E.U16 [R14.64], R25 ;  /* 0x000000190e004986 */ /* 0x0101e2000c101506 */
[----:B------:R-:W-:Y:S01]  /*589b0*/  ISETP.LT.AND P4, PT, R28, c[0x0][0x178], !P3 ;  /* 0x00005e001c007a0c */ /* 0x000fe20005f81270 */
[C---:B-1----:R-:W-:Y:S01]  /*589c0*/  IMAD.WIDE R12, R20.reuse, 0x2, R18 ;  /* 0x00000002140c7825 */ /* 0x042fe200078e0212 */
[----:B------:R-:W-:Y:S02]  /*589d0*/  ISETP.LT.AND P3, PT, R29, c[0x0][0x178], !P3 ;  /* 0x00005e001d007a0c */ /* 0x000fe40005f61270 */
[----:B------:R-:W-:Y:S02]  /*589e0*/  PRMT R2, R25, 0x7632, R2 ;  /* 0x0000763219027816 */ /* 0x000fe40000000002 */
[----:B------:R1:W-:Y:S01]  /*589f0*/  @P2 STG.E.U16 [R12.64], R26 ;  /* 0x0000001a0c002986 */ /* 0x0003e2000c101506 */
[----:B0-----:R-:W-:Y:S02]  /*58a00*/  IADD3 R14, R20, c[0x0][0x198], RZ ;  /* 0x00006600140e7a10 */ /* 0x001fe40007ffe0ff */
[----:B------:R-:W-:-:S02]  /*58a10*/  PRMT R23, R26, 0x7632, R23 ;  /* 0x000076321a177816 */ /* 0x000fc40000000017 */
[C---:B------:R-:W-:Y:S01]  /*58a20*/  IADD3 R22, R14.reuse, c[0x0][0x198], RZ ;  /* 0x000066000e167a10 */ /* 0x040fe20007ffe0ff */
[C---:B-1----:R-:W-:Y:S01]  /*58a30*/  IMAD.WIDE R12, R14.reuse, 0x2, R16 ;  /* 0x000000020e0c7825 */ /* 0x042fe200078e0210 */
[----:B------:R-:W3:Y:S03]  /*58a40*/  LDL.LU R26, [R1+0x13c] ;  /* 0x00013c00011a7983 */ /* 0x000ee60000300800 */
[----:B------:R-:W-:Y:S01]  /*58a50*/  IMAD.WIDE R14, R14, 0x2, R18 ;  /* 0x000000020e0e7825 */ /* 0x000fe200078e0212 */
[----:B------:R-:W-:Y:S04]  /*58a60*/  @P4 STG.E.U16 [R12.64], R2 ;  /* 0x000000020c004986 */ /* 0x000fe8000c101506 */
[----:B------:R0:W-:Y:S04]  /*58a70*/  @P3 STG.E.U16 [R14.64], R23 ;  /* 0x000000170e003986 */ /* 0x0001e8000c101506 */
[----:B0-----:R-:W4:Y:S01]  /*58a80*/  LDL.LU R15, [R1+0x4dc] ;  /* 0x0004dc00010f7983 */ /* 0x001f220000300800 */
[----:B------:R-:W-:-:S02]  /*58a90*/  IADD3 R24, R3, 0xfe, RZ ;  /* 0x000000fe03187810 */ /* 0x000fc40007ffe0ff */
[----:B------:R-:W-:Y:S02]  /*58aa0*/  IADD3 R21, R3, 0xfc, RZ ;  /* 0x000000fc03157810 */ /* 0x000fe40007ffe0ff */
[----:B------:R-:W-:Y:S02]  /*58ab0*/  ISETP.GE.AND P3, PT, R24, c[0x0][0x17c], PT ;  /* 0x00005f0018007a0c */ /* 0x000fe40003f66270 */
[----:B------:R-:W-:Y:S01]  /*58ac0*/  ISETP.GE.AND P6, PT, R21, c[0x0][0x17c], PT ;  /* 0x00005f0015007a0c */ /* 0x000fe20003fc6270 */
[----:B------:R-:W3:Y:S03]  /*58ad0*/  LDL.LU R24, [R1+0x4cc] ;  /* 0x0004cc0001187983 */ /* 0x000ee60000300800 */
[----:B------:R-:W-:Y:S02]  /*58ae0*/  ISETP.LT.AND P2, PT, R28, c[0x0][0x178], !P6 ;  /* 0x00005e001c007a0c */ /* 0x000fe40007741270 */
[----:B------:R-:W-:Y:S01]  /*58af0*/  ISETP.LT.AND P6, PT, R29, c[0x0][0x178], !P6 ;  /* 0x00005e001d007a0c */ /* 0x000fe200077c1270 */
[----:B------:R-:W-:-:S04]  /*58b00*/  IMAD.WIDE R20, R22, 0x2, R16 ;  /* 0x0000000216147825 */ /* 0x000fc800078e0210 */
[----:B------:R-:W-:Y:S01]  /*58b10*/  IMAD.WIDE R12, R22, 0x2, R18 ;  /* 0x00000002160c7825 */ /* 0x000fe200078e0212 */
[----:B------:R-:W-:-:S04]  /*58b20*/  IADD3 R25, R3, 0xfd, RZ ;  /* 0x000000fd03197810 */ /* 0x000fc80007ffe0ff */
[----:B------:R-:W-:Y:S02]  /*58b30*/  ISETP.GE.AND P4, PT, R25, c[0x0][0x17c], PT ;  /* 0x00005f0019007a0c */ /* 0x000fe40003f86270 */
[----:B------:R-:W-:Y:S01]  /*58b40*/  IADD3 R2, R22, c[0x0][0x198], RZ ;  /* 0x0000660016027a10 */ /* 0x000fe20007ffe0ff */
[----:B----4-:R0:W-:Y:S04]  /*58b50*/  @P2 STG.E.U16 [R20.64], R15 ;  /* 0x0000000f14002986 */ /* 0x0101e8000c101506 */
[----:B--2---:R1:W-:Y:S01]  /*58b60*/  @P6 STG.E.U16 [R12.64], R11 ;  /* 0x0000000b0c006986 */ /* 0x0043e2000c101506 */
[----:B0-----:R-:W-:-:S03]  /*58b70*/  PRMT R21, R11, 0x7632, R21 ;  /* 0x000076320b157816 */ /* 0x001fc60000000015 */
[----:B-1----:R-:W2:Y:S04]  /*58b80*/  LDL.LU R11, [R1+0x420] ;  /* 0x00042000010b7983 */ /* 0x002ea80000300800 */
[----:B------:R-:W4:Y:S01]  /*58b90*/  LDL.LU R23, [R1+0x380] ;  /* 0x0003800001177983 */ /* 0x000f220000300800 */
[C---:B------:R-:W-:Y:S02]  /*58ba0*/  ISETP.LT.AND P2, PT, R28.reuse, c[0x0][0x178], !P4 ;  /* 0x00005e001c007a0c */ /* 0x040fe40006741270 */
[----:B------:R-:W-:Y:S02]  /*58bb0*/  ISETP.LT.AND P4, PT, R29, c[0x0][0x178], !P4 ;  /* 0x00005e001d007a0c */ /* 0x000fe40006781270 */
[----:B------:R-:W-:Y:S01]  /*58bc0*/  ISETP.LT.AND P6, PT, R28, c[0x0][0x178], !P3 ;  /* 0x00005e001c007a0c */ /* 0x000fe20005fc1270 */
[----:B------:R-:W-:Y:S01]  /*58bd0*/  IMAD.WIDE R12, R2, 0x2, R16 ;  /* 0x00000002020c7825 */ /* 0x000fe200078e0210 */
[----:B------:R-:W-:-:S03]  /*58be0*/  PRMT R20, R15, 0x7632, R20 ;  /* 0x000076320f147816 */ /* 0x000fc60000000014 */
[C---:B------:R-:W-:Y:S01]  /*58bf0*/  IMAD.WIDE R14, R2.reuse, 0x2, R18 ;  /* 0x00000002020e7825 */ /* 0x040fe200078e0212 */
[----:B------:R-:W-:Y:S02]  /*58c00*/  IADD3 R2, R2, c[0x0][0x198], RZ ;  /* 0x0000660002027a10 */ /* 0x000fe40007ffe0ff */
[----:B------:R-:W-:Y:S02]  /*58c10*/  IADD3 R22, R3, 0xff, RZ ;  /* 0x000000ff03167810 */ /* 0x000fe40007ffe0ff */
[----:B------:R-:W-:Y:S01]  /*58c20*/  ISETP.LT.AND P3, PT, R29, c[0x0][0x178], !P3 ;  /* 0x00005e001d007a0c */ /* 0x000fe20005f61270 */
[----:B------:R0:W-:Y:S01]  /*58c30*/  @P2 STG.E.U16 [R12.64], R20 ;  /* 0x000000140c002986 */ /* 0x0001e2000c101506 */
[----:B------:R-:W-:-:S03]  /*58c40*/  ISETP.GE.AND P2, PT, R22, c[0x0][0x17c], PT ;  /* 0x00005f0016007a0c */ /* 0x000fc60003f46270 */
[----:B------:R1:W-:Y:S01]  /*58c50*/  @P4 STG.E.U16 [R14.64], R21 ;  /* 0x000000150e004986 */ /* 0x0003e2000c101506 */
[----:B------:R-:W-:Y:S01]  /*58c60*/  ISETP.LT.AND P4, PT, R28, c[0x0][0x178], !P2 ;  /* 0x00005e001c007a0c */ /* 0x000fe20005781270 */
[----:B0-----:R-:W-:Y:S01]  /*58c70*/  IMAD.WIDE R12, R2, 0x2, R16 ;  /* 0x00000002020c7825 */ /* 0x001fe200078e0210 */
[----:B------:R-:W-:-:S03]  /*58c80*/  IADD3 R20, R3, 0x100, RZ ;  /* 0x0000010003147810 */ /* 0x000fc60007ffe0ff */
[----:B-1----:R-:W-:Y:S01]  /*58c90*/  IMAD.WIDE R14, R2, 0x2, R18 ;  /* 0x00000002020e7825 */ /* 0x002fe200078e0212 */
[----:B---3--:R0:W-:Y:S01]  /*58ca0*/  @P6 STG.E.U16 [R12.64], R24 ;  /* 0x000000180c006986 */ /* 0x0081e2000c101506 */
[----:B------:R-:W-:Y:S02]  /*58cb0*/  ISETP.GE.AND P6, PT, R20, c[0x0][0x17c], PT ;  /* 0x00005f0014007a0c */ /* 0x000fe40003fc6270 */
[----:B------:R-:W-:Y:S01]  /*58cc0*/  IADD3 R2, R2, c[0x0][0x198], RZ ;  /* 0x0000660002027a10 */ /* 0x000fe20007ffe0ff */
[----:B------:R1:W-:Y:S01]  /*58cd0*/  @P3 STG.E.U16 [R14.64], R26 ;  /* 0x0000001a0e003986 */ /* 0x0003e2000c101506 */
[----:B------:R-:W-:Y:S02]  /*58ce0*/  ISETP.LT.AND P2, PT, R29, c[0x0][0x178], !P2 ;  /* 0x00005e001d007a0c */ /* 0x000fe40005741270 */
[----:B------:R-:W-:Y:S02]  /*58cf0*/  ISETP.LT.AND P3, PT, R28, c[0x0][0x178], !P6 ;  /* 0x00005e001c007a0c */ /* 0x000fe40007761270 */
[----:B------:R-:W-:Y:S01]  /*58d00*/  PRMT R20, R24, 0x7632, R20 ;  /* 0x0000763218147816 */ /* 0x000fe20000000014 */
[----:B0-----:R-:W-:-:S04]  /*58d10*/  IMAD.WIDE R12, R2, 0x2, R16 ;  /* 0x00000002020c7825 */ /* 0x001fc800078e0210 */
[C---:B-1----:R-:W-:Y:S01]  /*58d20*/  IMAD.WIDE R14, R2.reuse, 0x2, R18 ;  /* 0x00000002020e7825 */ /* 0x042fe200078e0212 */
[----:B------:R-:W-:Y:S01]  /*58d30*/  IADD3 R2, R2, c[0x0][0x198], RZ ;  /* 0x0000660002027a10 */ /* 0x000fe20007ffe0ff */
[----:B------:R0:W-:Y:S01]  /*58d40*/  @P4 STG.E.U16 [R12.64], R20 ;  /* 0x000000140c004986 */ /* 0x0001e2000c101506 */
[----:B------:R-:W-:Y:S02]  /*58d50*/  ISETP.LT.AND P6, PT, R29, c[0x0][0x178], !P6 ;  /* 0x00005e001d007a0c */ /* 0x000fe400077c1270 */
[----:B------:R-:W-:Y:S02]  /*58d60*/  PRMT R21, R26, 0x7632, R21 ;  /* 0x000076321a157816 */ /* 0x000fe40000000015 */
[----:B------:R-:W-:Y:S01]  /*58d70*/  ISETP.LT.AND P4, PT, R28, c[0x0][0x178], !P5 ;  /* 0x00005e001c007a0c */ /* 0x000fe20006f81270 */
[----:B------:R-:W3:Y:S01]  /*58d80*/  LDL.LU R26, [R1+0x3a0] ;  /* 0x0003a000011a7983 */ /* 0x000ee20000300800 */
[----:B0-----:R-:W-:Y:S01]  /*58d90*/  IMAD.WIDE R12, R2, 0x2, R16 ;  /* 0x00000002020c7825 */ /* 0x001fe200078e0210 */
[----:B------:R-:W-:-:S02]  /*58da0*/  IADD3 R20, R3, 0x106, RZ ;  /* 0x0000010603147810 */ /* 0x000fc40007ffe0ff */
[----:B------:R0:W-:Y:S02]  /*58db0*/  @P2 STG.E.U16 [R14.64], R21 ;  /* 0x000000150e002986 */ /* 0x0001e4000c101506 */
[----:B------:R-:W-:Y:S02]  /*58dc0*/  ISETP.GE.AND P2, PT, R20, c[0x0][0x17c], PT ;  /* 0x00005f0014007a0c */ /* 0x000fe40003f46270 */
[----:B------:R-:W-:Y:S02]  /*58dd0*/  IADD3 R20, R2, c[0x0][0x198], RZ ;  /* 0x0000660002147a10 */ /* 0x000fe40007ffe0ff */
[----:B0-----:R-:W-:Y:S01]  /*58de0*/  IADD3 R14, R3, 0x102, RZ ;  /* 0x00000102030e7810 */ /* 0x001fe20007ffe0ff */
[----:B--2---:R0:W-:Y:S03]  /*58df0*/  @P3 STG.E.U16 [R12.64], R11 ;  /* 0x0000000b0c003986 */ /* 0x0041e6000c101506 */
[----:B------:R-:W-:Y:S01]  /*58e00*/  ISETP.GE.AND P3, PT, R14, c[0x0][0x17c], PT ;  /* 0x00005f000e007a0c */ /* 0x000fe20003f66270 */
        /* <DEDUP_REMOVED lines=17> */
[----:B------:R-:W-:Y:S01]  /*58f20*/  @P5 STG.E.U16 [R12.64], R22 ;  /* 0x000000160c005986 */ /* 0x000fe2000c101506 */
[----:B------:R-:W-:-:S04]  /*58f30*/  IADD3 R24, R3, 0x104, RZ ;  /* 0x0000010403187810 */ /* 0x000fc80007ffe0ff */
[----:B------:R-:W-:Y:S01]  /*58f40*/  ISETP.GE.AND P5, PT, R24, c[0x0][0x17c], PT ;  /* 0x00005f0018007a0c */ /* 0x000fe20003fa6270 */
[----:B----4-:R0:W-:Y:S04]  /*58f50*/  @P6 STG.E.U16 [R14.64], R23 ;  /* 0x000000170e006986 */ /* 0x0101e8000c101506 */
[----:B---3--:R-:W-:Y:S01]  /*58f60*/  @P3 STG.E.U16 [R20.64], R26 ;  /* 0x0000001a14003986 */ /* 0x008fe2000c101506 */
[----:B------:R-:W-:Y:S02]  /*58f70*/  ISETP.LT.AND P3, PT, R28, c[0x0][0x178], !P4 ;  /* 0x00005e001c007a0c */ /* 0x000fe40006761270 */
[----:B------:R-:W-:Y:S02]  /*58f80*/  PRMT R24, R23, 0x7632, R24 ;  /* 0x0000763217187816 */ /* 0x000fe40000000018 */
[----:B0-----:R-:W-:-:S05]  /*58f90*/  IADD3 R14, R2, c[0x0][0x198], RZ ;  /* 0x00006600020e7a10 */ /* 0x001fca0007ffe0ff */
[----:B------:R-:W-:-:S05]  /*58fa0*/  IMAD.WIDE R12, R14, 0x2, R16 ;  /* 0x000000020e0c7825 */ /* 0x000fca00078e0210 */
[----:B------:R0:W-:Y:S04]  /*58fb0*/  @P3 STG.E.U16 [R12.64], R24 ;  /* 0x000000180c003986 */ /* 0x0001e8000c101506 */
[----:B0-----:R-:W3:Y:S01]  /*58fc0*/  LDL.LU R24, [R1+0x460] ;  /* 0x0004600001187983 */ /* 0x001ee20000300800 */
[----:B------:R-:W-:Y:S02]  /*58fd0*/  ISETP.LT.AND P4, PT, R29, c[0x0][0x178], !P4 ;  /* 0x00005e001d007a0c */ /* 0x000fe40006781270 */
[----:B------:R-:W-:Y:S02]  /*58fe0*/  ISETP.LT.AND P6, PT, R28, c[0x0][0x178], !P5 ;  /* 0x00005e001c007a0c */ /* 0x000fe40006fc1270 */
[----:B------:R-:W-:Y:S02]  /*58ff0*/  PRMT R25, R26, 0x7632, R25 ;  /* 0x000076321a197816 */ /* 0x000fe40000000019 */
[----:B------:R-:W-:-:S02]  /*59000*/  IADD3 R2, R14, c[0x0][0x198], RZ ;  /* 0x000066000e027a10 */ /* 0x000fc40007ffe0ff */
[----:B------:R-:W-:Y:S01]  /*59010*/  IADD3 R26, R3, 0x105, RZ ;  /* 0x00000105031a7810 */ /* 0x000fe20007ffe0ff */
[----:B------:R-:W-:Y:S01]  /*59020*/  IMAD.WIDE R14, R14, 0x2, R18 ;  /* 0x000000020e0e7825 */ /* 0x000fe200078e0212 */
[----:B------:R-:W-:Y:S02]  /*59030*/  ISETP.LT.AND P5, PT, R29, c[0x0][0x178], !P5 ;  /* 0x00005e001d007a0c */ /* 0x000fe40006fa1270 */
[----:B------:R-:W-:Y:S01]  /*59040*/  ISETP.GE.AND P3, PT, R26, c[0x0][0x17c], PT ;  /* 0x00005f001a007a0c */ /* 0x000fe20003f66270 */
[----:B------:R-:W-:Y:S01]  /*59050*/  IMAD.WIDE R20, R2, 0x2, R16 ;  /* 0x0000000202147825 */ /* 0x000fe200078e0210 */
[----:B------:R-:W-:Y:S02]  /*59060*/  @P4 STG.E.U16 [R14.64], R25 ;  /* 0x000000190e004986 */ /* 0x000fe4000c101506 */
[----:B------:R-:W-:Y:S01]  /*59070*/  ISETP.LT.AND P4, PT, R28, c[0x0][0x178], !P3 ;  /* 0x00005e001c007a0c */ /* 0x000fe20005f81270 */
[----:B------:R-:W-:Y:S01]  /*59080*/  IMAD.WIDE R22, R2, 0x2, R18 ;  /* 0x0000000202167825 */ /* 0x000fe200078e0212 */
[----:B--2---:R-:W-:Y:S01]  /*59090*/  PRMT R13, R11, 0x7632, R13 ;  /* 0x000076320b0d7816 */ /* 0x004fe2000000000d */
[----:B---3--:R0:W-:Y:S01]  /*590a0*/  @P6 STG.E.U16 [R20.64], R24 ;  /* 0x0000001814006986 */ /* 0x0081e2000c101506 */
[----:B------:R-:W-:-:S03]  /*590b0*/  PRMT R12, R24, 0x7632, R12 ;  /* 0x00007632180c7816 */ /* 0x000fc6000000000c */
[----:B------:R1:W-:Y:S01]  /*590c0*/  @P5 STG.E.U16 [R22.64], R11 ;  /* 0x0000000b16005986 */ /* 0x0003e2000c101506 */
[----:B0-----:R-:W-:-:S03]  /*590d0*/  IADD3 R20, R2, c[0x0][0x198], RZ ;  /* 0x0000660002147a10 */ /* 0x001fc60007ffe0ff */
[----:B-1----:R-:W2:Y:S02]  /*590e0*/  LDL.LU R11, [R1+0x500] ;  /* 0x00050000010b7983 */ /* 0x002ea40000300800 */
[----:B------:R-:W-:Y:S02]  /*590f0*/  IMAD.WIDE R14, R20, 0x2, R16 ;  /* 0x00000002140e7825 */ /* 0x000fe400078e0210 */
[----:B------:R-:W3:Y:S04]  /*59100*/  LDL.LU R26, [R1+0x410] ;  /* 0x00041000011a7983 */ /* 0x000ee80000300800 */
[----:B------:R0:W-:Y:S04]  /*59110*/  @P4 STG.E.U16 [R14.64], R12 ;  /* 0x0000000c0e004986 */ /* 0x0001e8000c101506 */
[----:B0-----:R-:W4:Y:S04]  /*59120*/  LDL.LU R14, [R1+0x4e0] ;  /* 0x0004e000010e7983 */ /* 0x001f280000300800 */
[----:B------:R-:W2:Y:S01]  /*59130*/  LDL.LU R15, [R1+0x350] ;  /* 0x00035000010f7983 */ /* 0x000ea20000300800 */
[----:B------:R-:W-:-:S02]  /*59140*/  ISETP.LT.AND P3, PT, R29, c[0x0][0x178], !P3 ;  /* 0x00005e001d007a0c */ /* 0x000fc40005f61270 */
[C---:B------:R-:W-:Y:S02]  /*59150*/  IADD3 R2, R3.reuse, 0x107, RZ ;  /* 0x0000010703027810 */ /* 0x040fe40007ffe0ff */
[C---:B------:R-:W-:Y:S01]  /*59160*/  IADD3 R24, R20.reuse, c[0x0][0x198], RZ ;  /* 0x0000660014187a10 */ /* 0x040fe20007ffe0ff */
[----:B------:R-:W-:Y:S01]  /*59170*/  IMAD.WIDE R20, R20, 0x2, R18 ;  /* 0x0000000214147825 */ /* 0x000fe200078e0212 */
[----:B------:R-:W-:Y:S02]  /*59180*/  ISETP.LT.AND P5, PT, R28, c[0x0][0x178], !P2 ;  /* 0x00005e001c007a0c */ /* 0x000fe400057a1270 */
[----:B------:R-:W-:Y:S02]  /*59190*/  ISETP.GE.AND P4, PT, R2, c[0x0][0x17c], PT ;  /* 0x00005f0002007a0c */ /* 0x000fe40003f86270 */
[C---:B------:R-:W-:Y:S02]  /*591a0*/  IADD3 R22, R3.reuse, 0x10b, RZ ;  /* 0x0000010b03167810 */ /* 0x040fe40007ffe0ff */
[----:B------:R-:W-:Y:S01]  /*591b0*/  IADD3 R2, R3, 0x108, RZ ;  /* 0x0000010803027810 */ /* 0x000fe20007ffe0ff */
[----:B------:R0:W-:Y:S01]  /*591c0*/  @P3 STG.E.U16 [R20.64], R13 ;  /* 0x0000000d14003986 */ /* 0x0001e2000c101506 */
[----:B------:R-:W-:-:S02]  /*591d0*/  ISETP.LT.AND P6, PT, R29, c[0x0][0x178], !P2 ;  /* 0x00005e001d007a0c */ /* 0x000fc400057c1270 */
[----:B------:R-:W-:Y:S01]  /*591e0*/  ISETP.GE.AND P2, PT, R22, c[0x0][0x17c], PT ;  /* 0x00005f0016007a0c */ /* 0x000fe20003f46270 */
[----:B------:R-:W-:Y:S01]  /*591f0*/  IMAD.WIDE R22, R24, 0x2, R16 ;  /* 0x0000000218167825 */ /* 0x000fe200078e0210 */
[----:B------:R-:W-:Y:S02]  /*59200*/  ISETP.GE.AND P3, PT, R2, c[0x0][0x17c], PT ;  /* 0x00005f0002007a0c */ /* 0x000fe40003f66270 */
[C---:B------:R-:W-:Y:S01]  /*59210*/  IADD3 R2, R24.reuse, c[0x0][0x198], RZ ;  /* 0x0000660018027a10 */ /* 0x040fe20007ffe0ff */
[----:B0-----:R-:W-:Y:S02]  /*59220*/  IMAD.WIDE R12, R24, 0x2, R18 ;  /* 0x00000002180c7825 */ /* 0x001fe400078e0212 */
[----:B------:R-:W3:Y:S04]  /*59230*/  LDL.LU R24, [R1+0x510] ;  /* 0x0005100001187983 */ /* 0x000ee80000300800 */
[----:B----4-:R0:W-:Y:S04]  /*59240*/  @P5 STG.E.U16 [R22.64], R14 ;  /* 0x0000000e16005986 */ /* 0x0101e8000c101506 */
[----:B0-----:R-:W4:Y:S01]  /*59250*/  LDL.LU R23, [R1+0x450] ;  /* 0x0004500001177983 */ /* 0x001f220000300800 */
[----:B------:R-:W-:-:S02]  /*59260*/  ISETP.LT.AND P5, PT, R28, c[0x0][0x178], !P4 ;  /* 0x00005e001c007a0c */ /* 0x000fc400067a1270 */
[----:B------:R-:W-:Y:S01]  /*59270*/  ISETP.LT.AND P4, PT, R29, c[0x0][0x178], !P4 ;  /* 0x00005e001d007a0c */ /* 0x000fe20006781270 */
[----:B--2---:R0:W-:Y:S01]  /*59280*/  @P6 STG.E.U16 [R12.64], R15 ;  /* 0x0000000f0c006986 */ /* 0x0041e2000c101506 */
[----:B------:R-:W-:Y:S02]  /*59290*/  PRMT R20, R14, 0x7632, R20 ;  /* 0x000076320e147816 */ /* 0x000fe40000000014 */
[----:B------:R-:W-:Y:S02]  /*592a0*/  PRMT R21, R15, 0x7632, R21 ;  /* 0x000076320f157816 */ /* 0x000fe40000000015 */
[----:B------:R-:W-:Y:S02]  /*592b0*/  ISETP.LT.AND P6, PT, R28, c[0x0][0x178], !P3 ;  /* 0x00005e001c007a0c */ /* 0x000fe40005fc1270 */
[----:B------:R-:W-:Y:S02]  /*592c0*/  IADD3 R22, R3, 0x109, RZ ;  /* 0x0000010903167810 */ /* 0x000fe40007ffe0ff */
[----:B------:R-:W-:Y:S01]  /*592d0*/  ISETP.LT.AND P3, PT, R29, c[0x0][0x178], !P3 ;  /* 0x00005e001d007a0c */ /* 0x000fe20005f61270 */
[----:B0-----:R-:W-:-:S04]  /*592e0*/  IMAD.WIDE R14, R2, 0x2, R16 ;  /* 0x00000002020e7825 */ /* 0x001fc800078e0210 */
[C---:B------:R-:W-:Y:S01]  /*592f0*/  IMAD.WIDE R12, R2.reuse, 0x2, R18 ;  /* 0x00000002020c7825 */ /* 0x040fe200078e0212 */
[----:B------:R-:W-:Y:S01]  /*59300*/  IADD3 R2, R2, c[0x0][0x198], RZ ;  /* 0x0000660002027a10 */ /* 0x000fe20007ffe0ff */
        /* <DEDUP_REMOVED lines=8> */
[----:B------:R0:W-:Y:S01]  /*59390*/  @P6 STG.E.U16 [R12.64], R11 ;  /* 0x0000000b0c006986 */ /* 0x0001e2000c101506 */
[----:B------:R-:W-:Y:S02]  /*593a0*/  ISETP.GE.AND P6, PT, R20, c[0x0][0x17c], PT ;  /* 0x00005f0014007a0c */ /* 0x000fe40003fc6270 */
[----:B------:R-:W-:Y:S01]  /*593b0*/  IADD3 R2, R2, c[0x0][0x198], RZ ;  /* 0x0000660002027a10 */ /* 0x000fe20007ffe0ff */
[----:B---3--:R1:W-:Y:S01]  /*593c0*/  @P3 STG.E.U16 [R14.64], R26 ;  /* 0x0000001a0e003986 */ /* 0x0083e2000c101506 */
        /* <DEDUP_REMOVED lines=10> */
[----:B------:R-:W2:Y:S01]  /*59470*/  LDL.LU R11, [R1+0x17f8] ;  /* 0x0017f800010b7983 */ /* 0x000ea20000300800 */
[----:B0-----:R-:W-:-:S03]  /*59480*/  IMAD.WIDE R12, R2, 0x2, R16 ;  /* 0x00000002020c7825 */ /* 0x001fc600078e0210 */
[----:B------:R-:W3:Y:S01]  /*59490*/  LDL.LU R26, [R1+0x370] ;  /* 0x00037000011a7983 */ /* 0x000ee20000300800 */
[----:B-1----:R-:W-:-:S03]  /*594a0*/  IADD3 R14, R3, 0x10c, RZ ;  /* 0x0000010c030e7810 */ /* 0x002fc60007ffe0ff */
[----:B------:R0:W-:Y:S01]  /*594b0*/  @P3 STG.E.U16 [R12.64], R24 ;  /* 0x000000180c003986 */ /* 0x0001e2000c101506 */
[----:B------:R-:W-:Y:S02]  /*594c0*/  IADD3 R20, R2, c[0x0][0x198], RZ ;  /* 0x0000660002147a10 */ /* 0x000fe40007ffe0ff */
[----:B------:R-:W-:-:S03]  /*594d0*/  ISETP.GE.AND P3, PT, R14, c[0x0][0x17c], PT ;  /* 0x00005f000e007a0c */ /* 0x000fc60003f66270 */
[----:B------:R-:W-:-:S04]  /*594e0*/  IMAD.WIDE R14, R20, 0x2, R16 ;  /* 0x00000002140e7825 */ /* 0x000fc800078e0210 */
[----:B0-----:R-:W-:Y:S01]  /*594f0*/  IMAD.WIDE R12, R2, 0x2, R18 ;  /* 0x00000002020c7825 */ /* 0x001fe200078e0212 */
[----:B------:R-:W-:-:S04]  /*59500*/  PRMT R2, R24, 0x7632, R2 ;  /* 0x0000763218027816 */ /* 0x000fc80000000002 */
[----:B----4-:R0:W-:Y:S01]  /*59510*/  @P6 STG.E.U16 [R12.64], R23 ;  /* 0x000000170c006986 */ /* 0x0101e2000c101506 */
[----:B------:R-:W-:-:S03]  /*59520*/  PRMT R22, R23, 0x7632, R22 ;  /* 0x0000763217167816 */ /* 0x000fc60000000016 */
        /* <DEDUP_REMOVED lines=22> */
[----:B------:R-:W-:Y:S02]  /*59690*/  ISETP.LT.AND P5, PT, R29, c[0x0][0x178], !P5 ;  /* 0x00005e001d007a0c */ /* 0x000fe40006fa1270 */
[----:B------:R-:W-:Y:S02]  /*596a0*/  IADD3 R24, R3, 0x10e, RZ ;  /* 0x0000010e03187810 */ /* 0x000fe40007ffe0ff */
[----:B------:R-:W-:Y:S02]  /*596b0*/  PRMT R25, R26, 0x7632, R25 ;  /* 0x000076321a197816 */ /* 0x000fe40000000019 */
[----:B------:R-:W-:-:S02]  /*596c0*/  ISETP.GE.AND P2, PT, R24, c[0x0][0x17c], PT ;  /* 0x00005f0018007a0c */ /* 0x000fc40003f46270 */
[C---:B------:R-:W-:Y:S01]  /*596d0*/  IADD3 R24, R14.reuse, c[0x0][0x198], RZ ;  /* 0x000066000e187a10 */ /* 0x040fe20007ffe0ff */
[----:B------:R-:W-:Y:S01]  /*596e0*/  IMAD.WIDE R14, R14, 0x2, R18 ;  /* 0x000000020e0e7825 */ /* 0x000fe200078e0212 */
[----:B------:R-:W-:-:S04]  /*596f0*/  IADD3 R26, R3, 0x10f, RZ ;  /* 0x0000010f031a7810 */ /* 0x000fc80007ffe0ff */
[----:B------:R-:W-:Y:S01]  /*59700*/  ISETP.GE.AND P3, PT, R26, c[0x0][0x17c], PT ;  /* 0x00005f001a007a0c */ /* 0x000fe20003f66270 */
[----:B------:R0:W-:Y:S01]  /*59710*/  @P5 STG.E.U16 [R14.64], R25 ;  /* 0x000000190e005986 */ /* 0x0001e2000c101506 */
[----:B------:R-:W-:Y:S01]  /*59720*/  IMAD.WIDE R20, R24, 0x2, R16 ;  /* 0x0000000218147825 */ /* 0x000fe200078e0210 */
[----:B------:R-:W-:Y:S02]  /*59730*/  ISETP.LT.AND P6, PT, R28, c[0x0][0x178], !P2 ;  /* 0x00005e001c007a0c */ /* 0x000fe400057c1270 */
[----:B------:R-:W4:Y:S01]  /*59740*/  LDL.LU R26, [R1+0x4f0] ;  /* 0x0004f000011a7983 */ /* 0x000f220000300800 */
[C---:B------:R-:W-:Y:S01]  /*59750*/  IMAD.WIDE R22, R24.reuse, 0x2, R18 ;  /* 0x0000000218167825 */ /* 0x040fe200078e0212 */
[----:B------:R-:W-:Y:S02]  /*59760*/  ISETP.LT.AND P2, PT, R29, c[0x0][0x178], !P2 ;  /* 0x00005e001d007a0c */ /* 0x000fe40005741270 */
[----:B0-----:R-:W2:Y:S01]  /*59770*/  LDL.LU R25, [R1+0x430] ;  /* 0x0004300001197983 */ /* 0x001ea20000300800 */
[----:B------:R-:W-:-:S03]  /*59780*/  IADD3 R14, R24, c[0x0][0x198], RZ ;  /* 0x00006600180e7a10 */ /* 0x000fc60007ffe0ff */
[----:B------:R-:W2:Y:S01]  /*59790*/  LDL.LU R24, [R1+0x560] ;  /* 0x0005600001187983 */ /* 0x000ea20000300800 */
[----:B------:R-:W-:-:S03]  /*597a0*/  ISETP.LT.AND P5, PT, R28, c[0x0][0x178], !P3 ;  /* 0x00005e001c007a0c */ /* 0x000fc60005fa1270 */
[----:B---3--:R0:W-:Y:S01]  /*597b0*/  @P6 STG.E.U16 [R20.64], R13 ;  /* 0x0000000d14006986 */ /* 0x0081e2000c101506 */
[----:B------:R-:W-:-:S03]  /*597c0*/  PRMT R2, R13, 0x7632, R2 ;  /* 0x000076320d027816 */ /* 0x000fc60000000002 */
[----:B------:R1:W-:Y:S01]  /*597d0*/  @P2 STG.E.U16 [R22.64], R8 ;  /* 0x0000000816002986 */ /* 0x0003e2000c101506 */
[----:B0-----:R-:W-:Y:S01]  /*597e0*/  IMAD.WIDE R12, R14, 0x2, R16 ;  /* 0x000000020e0c7825 */ /* 0x001fe200078e0210 */
[----:B-1----:R-:W-:-:S04]  /*597f0*/  IADD3 R23, R3, 0x111, RZ ;  /* 0x0000011103177810 */ /* 0x002fc80007ffe0ff */
[----:B------:R0:W-:Y:S01]  /*59800*/  @P5 STG.E.U16 [R12.64], R2 ;  /* 0x000000020c005986 */ /* 0x0001e2000c101506 */
[----:B------:R-:W-:-:S03]  /*59810*/  ISETP.GE.AND P5, PT, R23, c[0x0][0x17c], PT ;  /* 0x00005f0017007a0c */ /* 0x000fc60003fa6270 */
[----:B------:R-:W3:Y:S01]  /*59820*/  LDL.LU R23, [R1+0x570] ;  /* 0x0005700001177983 */ /* 0x000ee20000300800 */
[C---:B------:R-:W-:Y:S02]  /*59830*/  ISETP.LT.AND P3, PT, R29.reuse, c[0x0][0x178], !P3 ;  /* 0x00005e001d007a0c */ /* 0x040fe40005f61270 */
[----:B------:R-:W-:Y:S02]  /*59840*/  ISETP.LT.AND P6, PT, R28, c[0x0][0x178], !P4 ;  /* 0x00005e001c007a0c */ /* 0x000fe400067c1270 */
[----:B------:R-:W-:Y:S02]  /*59850*/  ISETP.LT.AND P4, PT, R29, c[0x0][0x178], !P4 ;  /* 0x00005e001d007a0c */ /* 0x000fe40006781270 */
[----:B------:R-:W-:Y:S02]  /*59860*/  IADD3 R20, R3, 0x115, RZ ;  /* 0x0000011503147810 */ /* 0x000fe40007ffe0ff */
[C---:B------:R-:W-:Y:S01]  /*59870*/  IADD3 R22, R14.reuse, c[0x0][0x198], RZ ;  /* 0x000066000e167a10 */ /* 0x040fe20007ffe0ff */
[----:B------:R-:W-:Y:S01]  /*59880*/  IMAD.WIDE R14, R14, 0x2, R18 ;  /* 0x000000020e0e7825 */ /* 0x000fe200078e0212 */
[----:B------:R-:W-:-:S02]  /*59890*/  PRMT R8, R8, 0x7632, R8 ;  /* 0x0000763208087816 */ /* 0x000fc40000000008 */
[----:B------:R-:W-:Y:S01]  /*598a0*/  ISETP.GE.AND P2, PT, R20, c[0x0][0x17c], PT ;  /* 0x00005f0014007a0c */ /* 0x000fe20003f46270 */
[C---:B------:R-:W-:Y:S01]  /*598b0*/  IMAD.WIDE R20, R22.reuse, 0x2, R16 ;  /* 0x0000000216147825 */ /* 0x040fe200078e0210 */
[----:B0-----:R-:W-:Y:S01]  /*598c0*/  IADD3 R2, R3, 0x112, RZ ;  /* 0x0000011203027810 */ /* 0x001fe20007ffe0ff */
[----:B------:R-:W-:Y:S02]  /*598d0*/  @P3 STG.E.U16 [R14.64], R8 ;  /* 0x000000080e003986 */ /* 0x000fe4000c101506 */
[----:B------:R-:W-:Y:S02]  /*598e0*/  IMAD.WIDE R12, R22, 0x2, R18 ;  /* 0x00000002160c7825 */ /* 0x000fe400078e0212 */
[----:B--2---:R0:W-:Y:S01]  /*598f0*/  @P6 STG.E.U16 [R20.64], R24 ;  /* 0x0000001814006986 */ /* 0x0041e2000c101506 */
[----:B------:R-:W-:Y:S02]  /*59900*/  ISETP.LT.AND P6, PT, R28, c[0x0][0x178], !P5 ;  /* 0x00005e001c007a0c */ /* 0x000fe40006fc1270 */
[----:B------:R-:W-:Y:S01]  /*59910*/  ISETP.LT.AND P5, PT, R29, c[0x0][0x178], !P5 ;  /* 0x00005e001d007a0c */ /* 0x000fe20006fa1270 */
[----:B----4-:R1:W-:Y:S01]  /*59920*/  @P4 STG.E.U16 [R12.64], R26 ;  /* 0x0000001a0c004986 */ /* 0x0103e2000c101506 */
[----:B------:R-:W-:-:S02]  /*59930*/  ISETP.GE.AND P3, PT, R2, c[0x0][0x17c], PT ;  /* 0x00005f0002007a0c */ /* 0x000fc40003f66270 */
[----:B------:R-:W-:Y:S02]  /*59940*/  IADD3 R2, R22, c[0x0][0x198], RZ ;  /* 0x0000660016027a10 */ /* 0x000fe40007ffe0ff */
[----:B0-----:R-:W-:Y:S02]  /*59950*/  PRMT R20, R26, 0x7632, R20 ;  /* 0x000076321a147816 */ /* 0x001fe40000000014 */
[----:B-1----:R-:W2:Y:S01]  /*59960*/  LDL.LU R26, [R1+0x580] ;  /* 0x00058000011a7983 */ /* 0x002ea20000300800 */
[----:B------:R-:W-:Y:S01]  /*59970*/  PRMT R8, R24, 0x7632, R8 ;  /* 0x0000763218087816 */ /* 0x000fe20000000008 */
[----:B------:R-:W-:Y:S01]  /*59980*/  IMAD.WIDE R14, R2, 0x2, R16 ;  /* 0x00000002020e7825 */ /* 0x000fe200078e0210 */
[----:B------:R-:W-:Y:S01]  /*59990*/  ISETP.LT.AND P4, PT, R28, c[0x0][0x178], !P3 ;  /* 0x00005e001c007a0c */ /* 0x000fe20005f81270 */
[----:B------:R-:W4:Y:S01]  /*599a0*/  LDL.LU R24, [R1+0x360] ;  /* 0x0003600001187983 */ /* 0x000f220000300800 */
[----:B------:R-:W-:Y:S01]  /*599b0*/  ISETP.LT.AND P3, PT, R29, c[0x0][0x178], !P3 ;  /* 0x00005e001d007a0c */ /* 0x000fe20005f61270 */
[C-C-:B------:R-:W-:Y:S01]  /*599c0*/  IMAD.WIDE R12, R2.reuse, 0x2, R18.reuse ;  /* 0x00000002020c7825 */ /* 0x140fe200078e0212 */
[----:B------:R-:W-:Y:S01]  /*599d0*/  IADD3 R2, R2, c[0x0][0x198], RZ ;  /* 0x0000660002027a10 */ /* 0x000fe20007ffe0ff */
[----:B------:R0:W-:Y:S04]  /*599e0*/  @P6 STG.E.U16 [R14.64], R8 ;  /* 0x000000080e006986 */ /* 0x0001e8000c101506 */
[----:B------:R1:W-:Y:S01]  /*599f0*/  @P5 STG.E.U16 [R12.64], R20 ;  /* 0x000000140c005986 */ /* 0x0003e2000c101506 */
[----:B0-----:R-:W-:-:S04]  /*59a00*/  IMAD.WIDE R14, R2, 0x2, R18 ;  /* 0x00000002020e7825 */ /* 0x001fc800078e0212 */
[----:B-1----:R-:W-:Y:S01]  /*59a10*/  IMAD.WIDE R12, R2, 0x2, R16 ;  /* 0x00000002020c7825 */ /* 0x002fe200078e0210 */
[----:B------:R-:W-:-:S04]  /*59a20*/  PRMT R20, R25, 0x7632, R20 ;  /* 0x0000763219147816 */ /* 0x000fc80000000014 */
[----:B---3--:R-:W-:Y:S04]  /*59a30*/  @P4 STG.E.U16 [R12.64], R23 ;  /* 0x000000170c004986 */ /* 0x008fe8000c101506 */
[----:B------:R0:W-:Y:S04]  /*59a40*/  @P3 STG.E.U16 [R14.64], R25 ;  /* 0x000000190e003986 */ /* 0x0001e8000c101506 */
[----:B0-----:R-:W3:Y:S01]  /*59a50*/  LDL.LU R25, [R1+0x590] ;  /* 0x0005900001197983 */ /* 0x001ee20000300800 */
[----:B------:R-:W-:-:S04]  /*59a60*/  IADD3 R21, R3, 0x113, RZ ;  /* 0x0000011303157810 */ /* 0x000fc80007ffe0ff */
[----:B------:R-:W-:Y:S02]  /*59a70*/  ISETP.GE.AND P6, PT, R21, c[0x0][0x17c], PT ;  /* 0x00005f0015007a0c */ /* 0x000fe40003fc6270 */
[----:B------:R-:W-:Y:S02]  /*59a80*/  IADD3 R8, R3, 0x114, RZ ;  /* 0x0000011403087810 */ /* 0x000fe40007ffe0ff */
[----:B------:R-:W-:Y:S02]  /*59a90*/  ISETP.LT.AND P5, PT, R28, c[0x0][0x178], !P6 ;  /* 0x00005e001c007a0c */ /* 0x000fe400077a1270 */
[----:B------:R-:W-:Y:S02]  /*59aa0*/  ISETP.LT.AND P6, PT, R29, c[0x0][0x178], !P6 ;  /* 0x00005e001d007a0c */ /* 0x000fe400077c1270 */
[----:B------:R-:W-:Y:S02]  /*59ab0*/  IADD3 R2, R2, c[0x0][0x198], RZ ;  /* 0x0000660002027a10 */ /* 0x000fe40007ffe0ff */
[----:B------:R-:W-:-:S02]  /*59ac0*/  ISETP.GE.AND P4, PT, R8, c[0x0][0x17c], PT ;  /* 0x00005f0008007a0c */ /* 0x000fc40003f86270 */
[----:B------:R-:W-:Y:S01]  /*59ad0*/  PRMT R8, R23, 0x7632, R8 ;  /* 0x0000763217087816 */ /* 0x000fe20000000008 */
[----:B------:R-:W-:Y:S01]  /*59ae0*/  IMAD.WIDE R12, R2, 0x2, R16 ;  /* 0x00000002020c7825 */ /* 0x000fe200078e0210 */
[----:B------:R-:W-:-:S03]  /*59af0*/  ISETP.LT.AND P3, PT, R28, c[0x0][0x178], !P4 ;  /* 0x00005e001c007a0c */ /* 0x000fc60006761270 */
        /* <DEDUP_REMOVED lines=9> */
[----:B------:R-:W-:Y:S01]  /*59b90*/  IADD3 R8, R3, 0x116, RZ ;  /* 0x0000011603087810 */ /* 0x000fe20007ffe0ff */
[----:B--2---:R0:W-:Y:S01]  /*59ba0*/  @P3 STG.E.U16 [R12.64], R26 ;  /* 0x0000001a0c003986 */ /* 0x0041e2000c101506 */
[----:B-1----:R-:W-:Y:S02]  /*59bb0*/  IADD3 R20, R2, c[0x0][0x198], RZ ;  /* 0x0000660002147a10 */ /* 0x002fe40007ffe0ff */
[----:B------:R-:W-:-:S03]  /*59bc0*/  ISETP.GE.AND P3, PT, R8, c[0x0][0x17c], PT ;  /* 0x00005f0008007a0c */ /* 0x000fc60003f66270 */
[----:B------:R-:W-:Y:S01]  /*59bd0*/  IMAD.WIDE R14, R20, 0x2, R16 ;  /* 0x00000002140e7825 */ /* 0x000fe200078e0210 */
[----:B------:R-:W-:-:S03]  /*59be0*/  ISETP.LT.AND P2, PT, R29, c[0x0][0x178], !P2 ;  /* 0x00005e001d007a0c */ /* 0x000fc60005741270 */
[----:B0-----:R-:W-:Y:S01]  /*59bf0*/  IMAD.WIDE R12, R2, 0x2, R18 ;  /* 0x00000002020c7825 */ /* 0x001fe200078e0212 */
[----:B------:R-:W-:Y:S02]  /*59c00*/  PRMT R2, R26, 0x7632, R2 ;  /* 0x000076321a027816 */ /* 0x000fe40000000002 */
[----:B----4-:R-:W-:Y:S01]  /*59c10*/  PRMT R8, R24, 0x7632, R8 ;  /* 0x0000763218087816 */ /* 0x010fe20000000008 */
[----:B------:R-:W2:Y:S04]  /*59c20*/  LDL.LU R26, [R1+0x470] ;  /* 0x00047000011a7983 */ /* 0x000ea80000300800 */
[----:B------:R0:W-:Y:S01]  /*59c30*/  @P4 STG.E.U16 [R12.64], R24 ;  /* 0x000000180c004986 */ /* 0x0001e2000c101506 */
[----:B------:R-:W-:Y:S02]  /*59c40*/  ISETP.LT.AND P4, PT, R28, c[0x0][0x178], !P3 ;  /* 0x00005e001c007a0c */ /* 0x000fe40005f81270 */
[----:B------:R-:W-:Y:S01]  /*59c50*/  ISETP.LT.AND P3, PT, R29, c[0x0][0x178], !P3 ;  /* 0x00005e001d007a0c */ /* 0x000fe20005f61270 */
[----:B------:R1:W-:Y:S01]  /*59c60*/  @P6 STG.E.U16 [R14.64], R2 ;  /* 0x000000020e006986 */ /* 0x0003e2000c101506 */
[----:B------:R-:W-:Y:S01]  /*59c70*/  IADD3 R22, R3, 0x117, RZ ;  /* 0x0000011703167810 */ /* 0x000fe20007ffe0ff */
[C---:B0-----:R-:W-:Y:S01]  /*59c80*/  IMAD.WIDE R12, R20.reuse, 0x2, R18 ;  /* 0x00000002140c7825 */ /* 0x041fe200078e0212 */
[----:B-1----:R-:W-:-:S04]  /*59c90*/  IADD3 R2, R20, c[0x0][0x198], RZ ;  /* 0x0000660014027a10 */ /* 0x002fc80007ffe0ff */
[----:B------:R-:W-:Y:S01]  /*59ca0*/  @P2 STG.E.U16 [R12.64], R8 ;  /* 0x000000080c002986 */ /* 0x000fe2000c101506 */
[----:B------:R-:W-:Y:S01]  /*59cb0*/  ISETP.GE.AND P6, PT, R22, c[0x0][0x17c], PT ;  /* 0x00005f0016007a0c */ /* 0x000fe20003fc6270 */
[----:B------:R-:W-:-:S04]  /*59cc0*/  IMAD.WIDE R14, R2, 0x2, R16 ;  /* 0x00000002020e7825 */ /* 0x000fc800078e0210 */
[----:B------:R-:W-:Y:S01]  /*59cd0*/  IMAD.WIDE R20, R2, 0x2, R18 ;  /* 0x0000000202147825 */ /* 0x000fe200078e0212 */
[----:B---3--:R0:W-:Y:S04]  /*59ce0*/  @P4 STG.E.U16 [R14.64], R25 ;  /* 0x000000190e004986 */ /* 0x0081e8000c101506 */
[----:B------:R1:W-:Y:S01]  /*59cf0*/  @P3 STG.E.U16 [R20.64], R4 ;  /* 0x0000000414003986 */ /* 0x0003e2000c101506 */
[----:B------:R-:W-:Y:S02]  /*59d00*/  ISETP.LT.AND P3, PT, R28, c[0x0][0x178], !P6 ;  /* 0x00005e001c007a0c */ /* 0x000fe40007761270 */
[----:B0-----:R-:W-:Y:S02]  /*59d10*/  IADD3 R14, R2, c[0x0][0x198], RZ ;  /* 0x00006600020e7a10 */ /* 0x001fe40007ffe0ff */
[----:B-1----:R-:W-:-:S03]  /*59d20*/  PRMT R4, R25, 0x7632, R4 ;  /* 0x0000763219047816 */ /* 0x002fc60000000004 */
[----:B------:R-:W-:Y:S01]  /*59d30*/  IMAD.WIDE R12, R14, 0x2, R16 ;  /* 0x000000020e0c7825 */ /* 0x000fe200078e0210 */
[----:B------:R-:W3:Y:S05]  /*59d40*/  LDL.LU R25, [R1+0x3b0] ;  /* 0x0003b00001197983 */ /* 0x000eea0000300800 */
[----:B------:R0:W-:Y:S04]  /*59d50*/  @P3 STG.E.U16 [R12.64], R4 ;  /* 0x000000040c003986 */ /* 0x0001e8000c101506 */
[----:B0-----:R-:W4:Y:S01]  /*59d60*/  LDL.LU R13, [R1+0x5c0] ;  /* 0x0005c000010d7983 */ /* 0x001f220000300800 */
[----:B------:R-:W-:-:S04]  /*59d70*/  IADD3 R23, R3, 0x118, RZ ;  /* 0x0000011803177810 */ /* 0x000fc80007ffe0ff */
[----:B------:R-:W-:Y:S02]  /*59d80*/  ISETP.GE.AND P2, PT, R23, c[0x0][0x17c], PT ;  /* 0x00005f0017007a0c */ /* 0x000fe40003f46270 */
[C---:B------:R-:W-:Y:S02]  /*59d90*/  ISETP.LT.AND P6, PT, R29.reuse, c[0x0][0x178], !P6 ;  /* 0x00005e001d007a0c */ /* 0x040fe400077c1270 */
[----:B------:R-:W-:Y:S02]  /*59da0*/  ISETP.LT.AND P4, PT, R28, c[0x0][0x178], !P2 ;  /* 0x00005e001c007a0c */ /* 0x000fe40005781270 */
[----:B------:R-:W-:Y:S02]  /*59db0*/  ISETP.LT.AND P2, PT, R29, c[0x0][0x178], !P2 ;  /* 0x00005e001d007a0c */ /* 0x000fe40005741270 */
[C---:B------:R-:W-:Y:S01]  /*59dc0*/  IADD3 R2, R14.reuse, c[0x0][0x198], RZ ;  /* 0x000066000e027a10 */ /* 0x040fe20007ffe0ff */
[----:B------:R-:W-:Y:S01]  /*59dd0*/  IMAD.WIDE R14, R14, 0x2, R18 ;  /* 0x000000020e0e7825 */ /* 0x000fe200078e0212 */
[----:B------:R-:W-:-:S03]  /*59de0*/  PRMT R8, R4, 0x7632, R8 ;  /* 0x0000763204087816 */ /* 0x000fc60000000008 */
[----:B------:R-:W-:-:S04]  /*59df0*/  IMAD.WIDE R20, R2, 0x2, R16 ;  /* 0x0000000202147825 */ /* 0x000fc800078e0210 */
[----:B------:R-:W-:Y:S01]  /*59e00*/  IMAD.WIDE R22, R2, 0x2, R18 ;  /* 0x0000000202167825 */ /* 0x000fe200078e0212 */
[----:B------:R2:W-:Y:S01]  /*59e10*/  @P6 STG.E.U16 [R14.64], R8 ;  /* 0x000000080e006986 */ /* 0x0005e2000c101506 */
[----:B------:R-:W-:-:S04]  /*59e20*/  IADD3 R24, R3, 0x119, RZ ;  /* 0x0000011903187810 */ /* 0x000fc80007ffe0ff */
[----:B------:R-:W-:Y:S02]  /*59e30*/  ISETP.GE.AND P3, PT, R24, c[0x0][0x17c], PT ;  /* 0x00005f0018007a0c */ /* 0x000fe40003f66270 */
[----:B--2---:R-:W-:Y:S01]  /*59e40*/  PRMT R8, R26, 0x7632, R8 ;  /* 0x000076321a087816 */ /* 0x004fe20000000008 */
[----:B----4-:R-:W-:Y:S04]  /*59e50*/  @P4 STG.E.U16 [R20.64], R13 ;  /* 0x0000000d14004986 */ /* 0x010fe8000c101506 */
[----:B------:R0:W-:Y:S04]  /*59e60*/  @P2 STG.E.U16 [R22.64], R26 ;  /* 0x0000001a16002986 */ /* 0x0001e8000c101506 */
[----:B0-----:R-:W2:Y:S04]  /*59e70*/  LDL.LU R23, [R1+0x5b0] ;  /* 0x0005b00001177983 */ /* 0x001ea80000300800 */
[----:B------:R-:W4:Y:S04]  /*59e80*/  LDL.LU R24, [R1+0x5a0] ;  /* 0x0005a00001187983 */ /* 0x000f280000300800 */
[----:B------:R-:W4:Y:S01]  /*59e90*/  LDL.LU R26, [R1+0x520] ;  /* 0x00052000011a7983 */ /* 0x000f220000300800 */
[----:B------:R-:W-:-:S02]  /*59ea0*/  ISETP.LT.AND P4, PT, R28, c[0x0][0x178], !P3 ;  /* 0x00005e001c007a0c */ /* 0x000fc40005f81270 */
[----:B------:R-:W-:Y:S02]  /*59eb0*/  IADD3 R14, R2, c[0x0][0x198], RZ ;  /* 0x00006600020e7a10 */ /* 0x000fe40007ffe0ff */
[C---:B------:R-:W-:Y:S02]  /*59ec0*/  ISETP.LT.AND P3, PT, R29.reuse, c[0x0][0x178], !P3 ;  /* 0x00005e001d007a0c */ /* 0x040fe40005f61270 */
[----:B------:R-:W-:Y:S02]  /*59ed0*/  ISETP.LT.AND P6, PT, R28, c[0x0][0x178], !P5 ;  /* 0x00005e001c007a0c */ /* 0x000fe40006fc1270 */
[----:B------:R-:W-:Y:S02]  /*59ee0*/  ISETP.LT.AND P5, PT, R29, c[0x0][0x178], !P5 ;  /* 0x00005e001d007a0c */ /* 0x000fe40006fa1270 */
[----:B------:R-:W-:Y:S01]  /*59ef0*/  PRMT R4, R13, 0x7632, R4 ;  /* 0x000076320d047816 */ /* 0x000fe20000000004 */
[----:B------:R-:W-:Y:S01]  /*59f00*/  IMAD.WIDE R12, R14, 0x2, R16 ;  /* 0x000000020e0c7825 */ /* 0x000fe200078e0210 */
[----:B------:R-:W-:-:S02]  /*59f10*/  IADD3 R20, R3, 0x11f, RZ ;  /* 0x0000011f03147810 */ /* 0x000fc40007ffe0ff */
[C---:B------:R-:W-:Y:S01]  /*59f20*/  IADD3 R2, R14.reuse, c[0x0][0x198], RZ ;  /* 0x000066000e027a10 */ /* 0x040fe20007ffe0ff */
[----:B------:R-:W-:Y:S01]  /*59f30*/  IMAD.WIDE R14, R14, 0x2, R18 ;  /* 0x000000020e0e7825 */ /* 0x000fe200078e0212 */
[C---:B------:R-:W-:Y:S01]  /*59f40*/  IADD3 R22, R3.reuse, 0x11b, RZ ;  /* 0x0000011b03167810 */ /* 0x040fe20007ffe0ff */
[----:B------:R0:W-:Y:S01]  /*59f50*/  @P4 STG.E.U16 [R12.64], R4 ;  /* 0x000000040c004986 */ /* 0x0001e2000c101506 */
[----:B------:R-:W-:Y:S01]  /*59f60*/  ISETP.GE.AND P2, PT, R20, c[0x0][0x17c], PT ;  /* 0x00005f0014007a0c */ /* 0x000fe20003f46270 */
[----:B------:R-:W-:Y:S01]  /*59f70*/  IMAD.WIDE R20, R2, 0x2, R16 ;  /* 0x0000000202147825 */ /* 0x000fe200078e0210 */
[----:B------:R-:W-:Y:S01]  /*59f80*/  ISETP.GE.AND P4, PT, R22, c[0x0][0x17c], PT ;  /* 0x00005f0016007a0c */ /* 0x000fe20003f86270 */
[----:B------:R3:W-:Y:S02]  /*59f90*/  @P3 STG.E.U16 [R14.64], R8 ;  /* 0x000000080e003986 */ /* 0x0007e4000c101506 */
[----:B0-----:R-:W-:Y:S01]  /*59fa0*/  IMAD.WIDE R12, R2, 0x2, R18 ;  /* 0x00000002020c7825 */ /* 0x001fe200078e0212 */
[----:B------:R-:W-:-:S02]  /*59fb0*/  IADD3 R4, R3, 0x11c, RZ ;  /* 0x0000011c03047810 */ /* 0x000fc40007ffe0ff */
[----:B---3--:R-:W-:Y:S02]  /*59fc0*/  PRMT R8, R25, 0x7632, R8 ;  /* 0x0000763219087816 */ /* 0x008fe40000000008 */
[----:B------:R-:W-:Y:S02]  /*59fd0*/  ISETP.GE.AND P3, PT, R4, c[0x0][0x17c], PT ;  /* 0x00005f0004007a0c */ /* 0x000fe40003f66270 */
[----:B------:R-:W-:-:S05]  /*59fe0*/  IADD3 R2, R2, c[0x0][0x198], RZ ;  /* 0x0000660002027a10 */ /* 0x000fca0007ffe0ff */
[----:B------:R-:W-:Y:S01]  /*59ff0*/  IMAD.WIDE R14, R2, 0x2, R18 ;  /* 0x00000002020e7825 */ /* 0x000fe200078e0212 */
[----:B--2---:R-:W-:Y:S01]  /*5a000*/  @P6 STG.E.U16 [R20.64], R23 ;  /* 0x0000001714006986 */ /* 0x004fe2000c101506 */
[----:B------:R-:W-:-:S03]  /*5a010*/  ISETP.LT.AND P6, PT, R28, c[0x0][0x178], !P4 ;  /* 0x00005e001c007a0c */ /* 0x000fc600067c1270 */
[----:B------:R0:W-:Y:S01]  /*5a020*/  @P5 STG.E.U16 [R12.64], R25 ;  /* 0x000000190c005986 */ /* 0x0001e2000c101506 */
[----:B------:R-:W-:Y:S02]  /*5a030*/  ISETP.LT.AND P4, PT, R29, c[0x0][0x178], !P4 ;  /* 0x00005e001d007a0c */ /* 0x000fe40006781270 */
[----:B------:R-:W-:Y:S02]  /*5a040*/  PRMT R4, R23, 0x7632, R4 ;  /* 0x0000763217047816 */ /* 0x000fe40000000004 */
[----:B------:R-:W-:Y:S01]  /*5a050*/  ISETP.LT.AND P5, PT, R28, c[0x0][0x178], !P3 ;  /* 0x00005e001c007a0c */ /* 0x000fe20005fa1270 */
[----:B0-----:R-:W2:Y:S01]  /*5a060*/  LDL.LU R25, [R1+0x5d0] ;  /* 0x0005d00001197983 */ /* 0x001ea20000300800 */
[C---:B------:R-:W-:Y:S01]  /*5a070*/  IMAD.WIDE R12, R2.reuse, 0x2, R16 ;  /* 0x00000002020c7825 */ /* 0x040fe200078e0210 */
[----:B------:R-:W-:Y:S02]  /*5a080*/  ISETP.LT.AND P3, PT, R29, c[0x0][0x178], !P3 ;  /* 0x00005e001d007a0c */ /* 0x000fe40005f61270 */
[----:B------:R-:W3:Y:S01]  /*5a090*/  LDL.LU R23, [R1+0x530] ;  /* 0x0005300001177983 */ /* 0x000ee20000300800 */
[----:B------:R-:W-:-:S03]  /*5a0a0*/  IADD3 R2, R2, c[0x0][0x198], RZ ;  /* 0x0000660002027a10 */ /* 0x000fc60007ffe0ff */
        /* <DEDUP_REMOVED lines=10> */
[----:B0-----:R-:W4:Y:S04]  /*5a150*/  LDL.LU R24, [R1+0x424] ;  /* 0x0004240001187983 */ /* 0x001f280000300800 */
        /* <DEDUP_REMOVED lines=14> */
[C---:B------:R-:W-:Y:S01]  /*5a240*/  IADD3 R20, R2.reuse, c[0x0][0x198], RZ ;  /* 0x0000660002147a10 */ /* 0x040fe20007ffe0ff */
[----:B0-----:R-:W-:Y:S01]  /*5a250*/  IMAD.WIDE R12, R2, 0x2, R16 ;  /* 0x00000002020c7825 */ /* 0x001fe200078e0210 */
[----:B-1----:R-:W-:-:S03]  /*5a260*/  IADD3 R4, R3, 0x120, RZ ;  /* 0x0000012003047810 */ /* 0x002fc60007ffe0ff */
[----:B------:R-:W-:Y:S01]  /*5a270*/  IMAD.WIDE R14, R20, 0x2, R16 ;  /* 0x00000002140e7825 */ /* 0x000fe200078e0210 */
[----:B------:R-:W-:Y:S02]  /*5a280*/  ISETP.LT.AND P2, PT, R29, c[0x0][0x178], !P2 ;  /* 0x00005e001d007a0c */ /* 0x000fe40005741270 */
[----:B------:R-:W-:-:S04]  /*5a290*/  IADD3 R8, R3, 0x124, RZ ;  /* 0x0000012403087810 */ /* 0x000fc80007ffe0ff */
[----:B------:R-:W-:Y:S02]  /*5a2a0*/  ISETP.GE.AND P4, PT, R8, c[0x0][0x17c], PT ;  /* 0x00005f0008007a0c */ /* 0x000fe40003f86270 */
[----:B------:R-:W-:Y:S01]  /*5a2b0*/  IADD3 R8, R3, 0x121, RZ ;  /* 0x0000012103087810 */ /* 0x000fe20007ffe0ff */
[----:B--2---:R0:W-:Y:S01]  /*5a2c0*/  @P3 STG.E.U16 [R12.64], R25 ;  /* 0x000000190c003986 */ /* 0x0041e2000c101506 */
[----:B------:R-:W-:Y:S01]  /*5a2d0*/  ISETP.GE.AND P3, PT, R4, c[0x0][0x17c], PT ;  /* 0x00005f0004007a0c */ /* 0x000fe20003f66270 */
[----:B0-----:R-:W-:Y:S01]  /*5a2e0*/  IMAD.WIDE R12, R2, 0x2, R18 ;  /* 0x00000002020c7825 */ /* 0x001fe200078e0212 */
[----:B------:R-:W-:Y:S02]  /*5a2f0*/  PRMT R2, R25, 0x7632, R2 ;  /* 0x0000763219027816 */ /* 0x000fe40000000002 */
[----:B---3--:R-:W-:Y:S01]  /*5a300*/  PRMT R4, R23, 0x7632, R4 ;  /* 0x0000763217047816 */ /* 0x008fe20000000004 */
[----:B------:R-:W2:Y:S04]  /*5a310*/  LDL.LU R25, [R1+0x3a4] ;  /* 0x0003a40001197983 */ /* 0x000ea80000300800 */
[----:B------:R0:W-:Y:S01]  /*5a320*/  @P5 STG.E.U16 [R12.64], R23 ;  /* 0x000000170c005986 */ /* 0x0001e2000c101506 */
[----:B------:R-:W-:-:S02]  /*5a330*/  ISETP.LT.AND P5, PT, R28, c[0x0][0x178], !P3 ;  /* 0x00005e001c007a0c */ /* 0x000fc40005fa1270 */
[----:B------:R-:W-:Y:S01]  /*5a340*/  ISETP.LT.AND P3, PT, R29, c[0x0][0x178], !P3 ;  /* 0x00005e001d007a0c */ /* 0x000fe20005f61270 */
[----:B------:R1:W-:Y:S01]  /*5a350*/  @P6 STG.E.U16 [R14.64], R2 ;  /* 0x000000020e006986 */ /* 0x0003e2000c101506 */
[----:B------:R-:W-:Y:S01]  /*5a360*/  ISETP.GE.AND P6, PT, R8, c[0x0][0x17c], PT ;  /* 0x00005f0008007a0c */ /* 0x000fe20003fc6270 */
[C---:B0-----:R-:W-:Y:S01]  /*5a370*/  IMAD.WIDE R12, R20.reuse, 0x2, R18 ;  /* 0x00000002140c7825 */ /* 0x041fe200078e0212 */
[----:B-1----:R-:W-:-:S04]  /*5a380*/  IADD3 R2, R20, c[0x0][0x198], RZ ;  /* 0x0000660014027a10 */ /* 0x002fc80007ffe0ff */
[----:B------:R0:W-:Y:S01]  /*5a390*/  @P2 STG.E.U16 [R12.64], R4 ;  /* 0x000000040c002986 */ /* 0x0001e2000c101506 */
[----:B------:R-:W-:-:S04]  /*5a3a0*/  IMAD.WIDE R14, R2, 0x2, R16 ;  /* 0x00000002020e7825 */ /* 0x000fc800078e0210 */
[----:B------:R-:W-:Y:S01]  /*5a3b0*/  IMAD.WIDE R20, R2, 0x2, R18 ;  /* 0x0000000202147825 */ /* 0x000fe200078e0212 */
[----:B----4-:R1:W-:Y:S04]  /*5a3c0*/  @P5 STG.E.U16 [R14.64], R24 ;  /* 0x000000180e005986 */ /* 0x0103e8000c101506 */
[----:B------:R3:W-:Y:S01]  /*5a3d0*/  @P3 STG.E.U16 [R20.64], R26 ;  /* 0x0000001a14003986 */ /* 0x0007e2000c101506 */
[----:B------:R-:W-:Y:S02]  /*5a3e0*/  ISETP.LT.AND P3, PT, R28, c[0x0][0x178], !P6 ;  /* 0x00005e001c007a0c */ /* 0x000fe40007761270 */
[----:B0-----:R-:W-:Y:S02]  /*5a3f0*/  PRMT R4, R24, 0x7632, R4 ;  /* 0x0000763218047816 */ /* 0x001fe40000000004 */
[----:B-1----:R-:W-:-:S05]  /*5a400*/  IADD3 R14, R2, c[0x0][0x198], RZ ;  /* 0x00006600020e7a10 */ /* 0x002fca0007ffe0ff */
[----:B------:R-:W-:Y:S01]  /*5a410*/  IMAD.WIDE R12, R14, 0x2, R16 ;  /* 0x000000020e0c7825 */ /* 0x000fe200078e0210 */
[----:B------:R-:W-:Y:S02]  /*5a420*/  PRMT R8, R26, 0x7632, R8 ;  /* 0x000076321a087816 */ /* 0x000fe40000000008 */
[----:B---3--:R-:W3:Y:S04]  /*5a430*/  LDL.LU R26, [R1+0x394] ;  /* 0x00039400011a7983 */ /* 0x008ee80000300800 */
        /* <DEDUP_REMOVED lines=8> */
[----:B------:R-:W-:-:S04]  /*5a4c0*/  IMAD.WIDE R14, R14, 0x2, R18 ;  /* 0x000000020e0e7825 */ /* 0x000fc800078e0212 */
        /* <DEDUP_REMOVED lines=12> */
[C---:B------:R-:W-:Y:S02]  /*5a590*/  ISETP.LT.AND P3, PT, R29.reuse, c[0x0][0x178], !P3 ;  /* 0x00005e001d007a0c */ /* 0x040fe40005f61270 */
[----:B------:R-:W-:Y:S02]  /*5a5a0*/  IADD3 R14, R2, c[0x0][0x198], RZ ;  /* 0x00006600020e7a10 */ /* 0x000fe40007ffe0ff */
[----:B------:R-:W-:Y:S02]  /*5a5b0*/  ISETP.LT.AND P6, PT, R28, c[0x0][0x178], !P4 ;  /* 0x00005e001c007a0c */ /* 0x000fe400067c1270 */
[----:B------:R-:W-:Y:S02]  /*5a5c0*/  ISETP.LT.AND P4, PT, R29, c[0x0][0x178], !P4 ;  /* 0x00005e001d007a0c */ /* 0x000fe40006781270 */
[----:B------:R-:W-:Y:S01]  /*5a5d0*/  PRMT R4, R13, 0x7632, R4 ;  /* 0x000076320d047816 */ /* 0x000fe20000000004 */
[----:B------:R-:W-:Y:S01]  /*5a5e0*/  IMAD.WIDE R12, R14, 0x2, R16 ;  /* 0x000000020e0c7825 */ /* 0x000fe200078e0210 */
[----:B------:R-:W-:-:S02]  /*5a5f0*/  IADD3 R20, R3, 0x129, RZ ;  /* 0x0000012903147810 */ /* 0x000fc40007ffe0ff */
[C---:B------:R-:W-:Y:S01]  /*5a600*/  IADD3 R2, R14.reuse, c[0x0][0x198], RZ ;  /* 0x000066000e027a10 */ /* 0x040fe20007ffe0ff */
[----:B------:R-:W-:Y:S01]  /*5a610*/  IMAD.WIDE R14, R14, 0x2, R18 ;  /* 0x000000020e0e7825 */ /* 0x000fe200078e0212 */
[----:B------:R-:W-:Y:S02]  /*5a620*/  IADD3 R22, R3, 0x125, RZ ;  /* 0x0000012503167810 */ /* 0x000fe40007ffe0ff */
[----:B------:R-:W-:Y:S01]  /*5a630*/  ISETP.GE.AND P2, PT, R20, c[0x0][0x17c], PT ;  /* 0x00005f0014007a0c */ /* 0x000fe20003f46270 */
[----:B------:R-:W-:Y:S01]  /*5a640*/  IMAD.WIDE R20, R2, 0x2, R16 ;  /* 0x0000000202147825 */ /* 0x000fe200078e0210 */
[----:B------:R0:W-:Y:S01]  /*5a650*/  @P5 STG.E.U16 [R12.64], R4 ;  /* 0x000000040c005986 */ /* 0x0001e2000c101506 */
[----:B------:R-:W-:-:S03]  /*5a660*/  ISETP.GE.AND P5, PT, R22, c[0x0][0x17c], PT ;  /* 0x00005f0016007a0c */ /* 0x000fc60003fa6270 */
[----:B------:R3:W-:Y:S01]  /*5a670*/  @P3 STG.E.U16 [R14.64], R8 ;  /* 0x000000080e003986 */ /* 0x0007e2000c101506 */
[----:B0-----:R-:W-:Y:S01]  /*5a680*/  IMAD.WIDE R12, R2, 0x2, R18 ;  /* 0x00000002020c7825 */ /* 0x001fe200078e0212 */
[----:B------:R-:W-:Y:S02]  /*5a690*/  IADD3 R4, R3, 0x126, RZ ;  /* 0x0000012603047810 */ /* 0x000fe40007ffe0ff */
        /* <DEDUP_REMOVED lines=8> */
[----:B------:R-:W-:Y:S02]  /*5a720*/  ISETP.LT.AND P4, PT, R28, c[0x0][0x178], !P3 ;  /* 0x00005e001c007a0c */ /* 0x000fe40005f81270 */
[----:B------:R-:W-:Y:S01]  /*5a730*/  PRMT R4, R23, 0x7632, R4 ;  /* 0x0000763217047816 */ /* 0x000fe20000000004 */
        /* <DEDUP_REMOVED lines=30> */
[C---:B------:R-:W-:Y:S02]  /*5a920*/  IADD3 R20, R2.reuse, c[0x0][0x198], RZ ;  /* 0x0000660002147a10 */ /* 0x040fe40007ffe0ff */
[----:B0-----:R-:W-:Y:S01]  /*5a930*/  IADD3 R4, R3, 0x12e, RZ ;  /* 0x0000012e03047810 */ /* 0x001fe20007ffe0ff */
[----:B------:R-:W-:-:S03]  /*5a940*/  IMAD.WIDE R12, R2, 0x2, R16 ;  /* 0x00000002020c7825 */ /* 0x000fc600078e0210 */
[----:B------:R-:W-:Y:S02]  /*5a950*/  ISETP.GE.AND P5, PT, R4, c[0x0][0x17c], PT ;  /* 0x00005f0004007a0c */ /* 0x000fe40003fa6270 */
[----:B------:R-:W-:Y:S01]  /*5a960*/  IADD3 R4, R3, 0x12a, RZ ;  /* 0x0000012a03047810 */ /* 0x000fe20007ffe0ff */
[----:B-1----:R-:W-:Y:S01]  /*5a970*/  IMAD.WIDE R14, R20, 0x2, R16 ;  /* 0x00000002140e7825 */ /* 0x002fe200078e0210 */
[----:B------:R-:W-:Y:S01]  /*5a980*/  ISETP.LT.AND P2, PT, R29, c[0x0][0x178], !P2 ;  /* 0x00005e001d007a0c */ /* 0x000fe20005741270 */
        /* <DEDUP_REMOVED lines=17> */
[----:B----4-:R0:W-:Y:S04]  /*5aaa0*/  @P4 STG.E.U16 [R14.64], R24 ;  /* 0x000000180e004986 */ /* 0x0101e8000c101506 */
[----:B------:R1:W-:Y:S01]  /*5aab0*/  @P3 STG.E.U16 [R20.64], R25 ;  /* 0x0000001914003986 */ /* 0x0003e2000c101506 */
[----:B------:R-:W-:Y:S02]  /*5aac0*/  ISETP.LT.AND P3, PT, R28, c[0x0][0x178], !P6 ;  /* 0x00005e001c007a0c */ /* 0x000fe40007761270 */
[----:B0-----:R-:W-:Y:S02]  /*5aad0*/  IADD3 R14, R2, c[0x0][0x198], RZ ;  /* 0x00006600020e7a10 */ /* 0x001fe40007ffe0ff */
[----:B------:R-:W-:-:S03]  /*5aae0*/  PRMT R2, R24, 0x7632, R2 ;  /* 0x0000763218027816 */ /* 0x000fc60000000002 */
[----:B------:R-:W-:Y:S01]  /*5aaf0*/  IMAD.WIDE R12, R14, 0x2, R16 ;  /* 0x000000020e0c7825 */ /* 0x000fe200078e0210 */
[----:B------:R-:W-:Y:S02]  /*5ab00*/  PRMT R8, R25, 0x7632, R8 ;  /* 0x0000763219087816 */ /* 0x000fe40000000008 */
[----:B-1----:R-:W3:Y:S04]  /*5ab10*/  LDL.LU R25, [R1+0x554] ;  /* 0x0005540001197983 */ /* 0x002ee80000300800 */
        /* <DEDUP_REMOVED lines=11> */
[----:B------:R-:W-:Y:S01]  /*5abd0*/  @P6 STG.E.U16 [R14.64], R8 ;  /* 0x000000080e006986 */ /* 0x000fe2000c101506 */
[----:B------:R-:W-:-:S04]  /*5abe0*/  IADD3 R24, R3, 0x12d, RZ ;  /* 0x0000012d03187810 */ /* 0x000fc80007ffe0ff */
[----:B------:R-:W-:Y:S02]  /*5abf0*/  ISETP.GE.AND P3, PT, R24, c[0x0][0x17c], PT ;  /* 0x00005f0018007a0c */ /* 0x000fe40003f66270 */
[----:B------:R-:W-:Y:S01]  /*5ac00*/  ISETP.LT.AND P6, PT, R28, c[0x0][0x178], !P5 ;  /* 0x00005e001c007a0c */ /* 0x000fe20006fc1270 */
[----:B----4-:R-:W-:Y:S04]  /*5ac10*/  @P4 STG.E.U16 [R20.64], R13 ;  /* 0x0000000d14004986 */ /* 0x010fe8000c101506 */
[----:B--2---:R0:W-:Y:S04]  /*5ac20*/  @P2 STG.E.U16 [R22.64], R26 ;  /* 0x0000001a16002986 */ /* 0x0041e8000c101506 */
[----:B0-----:R-:W2:Y:S01]  /*5ac30*/  LDL.LU R23, [R1+0x564] ;  /* 0x0005640001177983 */ /* 0x001ea20000300800 */
[----:B------:R-:W-:-:S03]  /*5ac40*/  PRMT R22, R26, 0x7632, R22 ;  /* 0x000076321a167816 */ /* 0x000fc60000000016 */
[----:B------:R-:W4:Y:S01]  /*5ac50*/  LDL.LU R26, [R1+0x4f4] ;  /* 0x0004f400011a7983 */ /* 0x000f220000300800 */
[----:B------:R-:W-:Y:S02]  /*5ac60*/  ISETP.LT.AND P4, PT, R28, c[0x0][0x178], !P3 ;  /* 0x00005e001c007a0c */ /* 0x000fe40005f81270 */
[----:B------:R-:W-:Y:S02]  /*5ac70*/  IADD3 R14, R4, c[0x0][0x198], RZ ;  /* 0x00006600040e7a10 */ /* 0x000fe40007ffe0ff */
[----:B------:R-:W-:Y:S02]  /*5ac80*/  ISETP.LT.AND P3, PT, R29, c[0x0][0x178], !P3 ;  /* 0x00005e001d007a0c */ /* 0x000fe40005f61270 */
[----:B------:R-:W-:Y:S01]  /*5ac90*/  PRMT R8, R13, 0x7632, R8 ;  /* 0x000076320d087816 */ /* 0x000fe20000000008 */
[C---:B------:R-:W-:Y:S01]  /*5aca0*/  IMAD.WIDE R12, R14.reuse, 0x2, R16 ;  /* 0x000000020e0c7825 */ /* 0x040fe200078e0210 */
[----:B------:R-:W-:Y:S02]  /*5acb0*/  IADD3 R20, R3, 0x133, RZ ;  /* 0x0000013303147810 */ /* 0x000fe40007ffe0ff */
[----:B------:R-:W-:-:S02]  /*5acc0*/  IADD3 R2, R14, c[0x0][0x198], RZ ;  /* 0x000066000e027a10 */ /* 0x000fc40007ffe0ff */
[----:B------:R-:W-:Y:S01]  /*5acd0*/  IADD3 R4, R3, 0x12f, RZ ;  /* 0x0000012f03047810 */ /* 0x000fe20007ffe0ff */
[----:B------:R-:W-:Y:S01]  /*5ace0*/  IMAD.WIDE R14, R14, 0x2, R18 ;  /* 0x000000020e0e7825 */ /* 0x000fe200078e0212 */
[----:B------:R-:W-:Y:S01]  /*5acf0*/  ISETP.LT.AND P5, PT, R29, c[0x0][0x178], !P5 ;  /* 0x00005e001d007a0c */ /* 0x000fe20006fa1270 */
[----:B------:R0:W-:Y:S01]  /*5ad00*/  @P4 STG.E.U16 [R12.64], R8 ;  /* 0x000000080c004986 */ /* 0x0001e2000c101506 */
[----:B------:R-:W-:Y:S01]  /*5ad10*/  ISETP.GE.AND P2, PT, R20, c[0x0][0x17c], PT ;  /* 0x00005f0014007a0c */ /* 0x000fe20003f46270 */
[----:B------:R-:W-:Y:S01]  /*5ad20*/  IMAD.WIDE R20, R2, 0x2, R16 ;  /* 0x0000000202147825 */ /* 0x000fe200078e0210 */
[----:B------:R-:W-:Y:S02]  /*5ad30*/  ISETP.GE.AND P4, PT, R4, c[0x0][0x17c], PT ;  /* 0x00005f0004007a0c */ /* 0x000fe40003f86270 */
[----:B------:R-:W-:Y:S01]  /*5ad40*/  IADD3 R4, R3, 0x130, RZ ;  /* 0x0000013003047810 */ /* 0x000fe20007ffe0ff */
[----:B------:R-:W-:Y:S03]  /*5ad50*/  @P3 STG.E.U16 [R14.64], R22 ;  /* 0x000000160e003986 */ /* 0x000fe6000c101506 */
[----:B------:R-:W-:Y:S01]  /*5ad60*/  ISETP.GE.AND P3, PT, R4, c[0x0][0x17c], PT ;  /* 0x00005f0004007a0c */ /* 0x000fe20003f66270 */
[----:B---3--:R1:W-:Y:S01]  /*5ad70*/  @P6 STG.E.U16 [R20.64], R25 ;  /* 0x0000001914006986 */ /* 0x0083e2000c101506 */
[----:B------:R-:W-:Y:S01]  /*5ad80*/  ISETP.LT.AND P6, PT, R28, c[0x0][0x178], !P4 ;  /* 0x00005e001c007a0c */ /* 0x000fe200067c1270 */
[----:B0-----:R-:W-:Y:S01]  /*5ad90*/  IMAD.WIDE R12, R2, 0x2, R18 ;  /* 0x00000002020c7825 */ /* 0x001fe200078e0212 */
[----:B------:R-:W-:-:S02]  /*5ada0*/  PRMT R4, R25, 0x7632, R4 ;  /* 0x0000763219047816 */ /* 0x000fc40000000004 */
[----:B------:R-:W-:Y:S02]  /*5adb0*/  ISETP.LT.AND P4, PT, R29, c[0x0][0x178], !P4 ;  /* 0x00005e001d007a0c */ /* 0x000fe40006781270 */
[----:B------:R-:W-:Y:S01]  /*5adc0*/  IADD3 R2, R2, c[0x0][0x198], RZ ;  /* 0x0000660002027a10 */ /* 0x000fe20007ffe0ff */
[----:B------:R0:W-:Y:S04]  /*5add0*/  @P5 STG.E.U16 [R12.64], R9 ;  /* 0x000000090c005986 */ /* 0x0001e8000c101506 */
[----:B-1----:R-:W3:Y:S01]  /*5ade0*/  LDL.LU R25, [R1+0x574] ;  /* 0x0005740001197983 */ /* 0x002ee20000300800 */
[----:B------:R-:W-:Y:S02]  /*5adf0*/  ISETP.LT.AND P5, PT, R28, c[0x0][0x178], !P3 ;  /* 0x00005e001c007a0c */ /* 0x000fe40005fa1270 */
[----:B------:R-:W-:Y:S01]  /*5ae00*/  PRMT R14, R9, 0x7632, R14 ;  /* 0x00007632090e7816 */ /* 0x000fe2000000000e */
[----:B------:R-:W3:Y:S01]  /*5ae10*/  LDL.LU R21, [R1+0x434] ;  /* 0x0004340001157983 */ /* 0x000ee20000300800 */
[----:B------:R-:W-:Y:S01]  /*5ae20*/  ISETP.LT.AND P3, PT, R29, c[0x0][0x178], !P3 ;  /* 0x00005e001d007a0c */ /* 0x000fe20005f61270 */
[----:B0-----:R-:W-:-:S04]  /*5ae30*/  IMAD.WIDE R8, R2, 0x2, R16 ;  /* 0x0000000202087825 */ /* 0x001fc800078e0210 */
[C---:B------:R-:W-:Y:S01]  /*5ae40*/  IMAD.WIDE R12, R2.reuse, 0x2, R18 ;  /* 0x00000002020c7825 */ /* 0x040fe200078e0212 */
[----:B------:R-:W-:Y:S01]  /*5ae50*/  IADD3 R2, R2, c[0x0][0x198], RZ ;  /* 0x0000660002027a10 */ /* 0x000fe20007ffe0ff */
[----:B------:R0:W-:Y:S04]  /*5ae60*/  @P6 STG.E.U16 [R8.64], R4 ;  /* 0x0000000408006986 */ /* 0x0001e8000c101506 */
[----:B------:R1:W-:Y:S01]  /*5ae70*/  @P4 STG.E.U16 [R12.64], R14 ;  /* 0x0000000e0c004986 */ /* 0x0003e2000c101506 */
[----:B0-----:R-:W-:Y:S01]  /*5ae80*/  IMAD.WIDE R8, R2, 0x2, R16 ;  /* 0x0000000202087825 */ /* 0x001fe200078e0210 */
[----:B------:R-:W-:-:S03]  /*5ae90*/  IADD3 R4, R3, 0x132, RZ ;  /* 0x0000013203047810 */ /* 0x000fc60007ffe0ff */
[----:B-1----:R-:W-:Y:S01]  /*5aea0*/  IMAD.WIDE R12, R2, 0x2, R18 ;  /* 0x00000002020c7825 */ /* 0x002fe200078e0212 */
[----:B--2---:R0:W-:Y:S01]  /*5aeb0*/  @P5 STG.E.U16 [R8.64], R23 ;  /* 0x0000001708005986 */ /* 0x0041e2000c101506 */
[----:B------:R-:W-:Y:S02]  /*5aec0*/  ISETP.GE.AND P5, PT, R4, c[0x0][0x17c], PT ;  /* 0x00005f0004007a0c */ /* 0x000fe40003fa6270 */
[----:B------:R-:W-:Y:S01]  /*5aed0*/  PRMT R4, R23, 0x7632, R4 ;  /* 0x0000763217047816 */ /* 0x000fe20000000004 */
[----:B----4-:R1:W-:Y:S01]  /*5aee0*/  @P3 STG.E.U16 [R12.64], R26 ;  /* 0x0000001a0c003986 */ /* 0x0103e2000c101506 */
[----:B------:R-:W-:-:S03]  /*5aef0*/  PRMT R14, R26, 0x7632, R14 ;  /* 0x000076321a0e7816 */ /* 0x000fc6000000000e */
[----:B0-----:R-:W2:Y:S04]  /*5af00*/  LDL.LU R23, [R1+0x584] ;  /* 0x0005840001177983 */ /* 0x001ea80000300800 */
        /* <DEDUP_REMOVED lines=18> */
[----:B---3--:R0:W-:Y:S01]  /*5b030*/  @P3 STG.E.U16 [R8.64], R25 ;  /* 0x0000001908003986 */ /* 0x0081e2000c101506 */
[----:B-1----:R-:W-:Y:S02]  /*5b040*/  IADD3 R14, R2, c[0x0][0x198], RZ ;  /* 0x00006600020e7a10 */ /* 0x002fe40007ffe0ff */
[----:B------:R-:W-:-:S03]  /*5b050*/  ISETP.GE.AND P3, PT, R4, c[0x0][0x17c], PT ;  /* 0x00005f0004007a0c */ /* 0x000fc60003f66270 */
[----:B------:R-:W-:Y:S01]  /*5b060*/  IMAD.WIDE R12, R14, 0x2, R16 ;  /* 0x000000020e0c7825 */ /* 0x000fe200078e0210 */
[----:B------:R-:W-:-:S03]  /*5b070*/  ISETP.LT.AND P2, PT, R29, c[0x0][0x178], !P2 ;  /* 0x00005e001d007a0c */ /* 0x000fc60005741270 */
[----:B0-----:R-:W-:Y:S01]  /*5b080*/  IMAD.WIDE R8, R2, 0x2, R18 ;  /* 0x0000000202087825 */ /* 0x001fe200078e0212 */
[----:B------:R-:W-:Y:S02]  /*5b090*/  PRMT R2, R25, 0x7632, R2 ;  /* 0x0000763219027816 */ /* 0x000fe40000000002 */
[----:B------:R-:W-:Y:S01]  /*5b0a0*/  PRMT R4, R21, 0x7632, R4 ;  /* 0x0000763215047816 */ /* 0x000fe20000000004 */
[----:B------:R-:W3:Y:S04]  /*5b0b0*/  LDL.LU R25, [R1+0x594] ;  /* 0x0005940001197983 */ /* 0x000ee80000300800 */
[----:B------:R0:W-:Y:S01]  /*5b0c0*/  @P5 STG.E.U16 [R8.64], R21 ;  /* 0x0000001508005986 */ /* 0x0001e2000c101506 */
[----:B------:R-:W-:Y:S02]  /*5b0d0*/  ISETP.LT.AND P5, PT, R28, c[0x0][0x178], !P3 ;  /* 0x00005e001c007a0c */ /* 0x000fe40005fa1270 */
[----:B------:R-:W-:Y:S01]  /*5b0e0*/  ISETP.LT.AND P3, PT, R29, c[0x0][0x178], !P3 ;  /* 0x00005e001d007a0c */ /* 0x000fe20005f61270 */
[----:B------:R1:W-:Y:S01]  /*5b0f0*/  @P6 STG.E.U16 [R12.64], R2 ;  /* 0x000000020c006986 */ /* 0x0003e2000c101506 */
[C---:B0-----:R-:W-:Y:S01]  /*5b100*/  IMAD.WIDE R8, R14.reuse, 0x2, R18 ;  /* 0x000000020e087825 */ /* 0x041fe200078e0212 */
[----:B-1----:R-:W-:-:S04]  /*5b110*/  IADD3 R2, R14, c[0x0][0x198], RZ ;  /* 0x000066000e027a10 */ /* 0x002fc80007ffe0ff */
[----:B------:R-:W-:Y:S01]  /*5b120*/  @P2 STG.E.U16 [R8.64], R4 ;  /* 0x0000000408002986 */ /* 0x000fe2000c101506 */
[----:B------:R-:W-:-:S04]  /*5b130*/  IMAD.WIDE R12, R2, 0x2, R16 ;  /* 0x00000002020c7825 */ /* 0x000fc800078e0210 */
[----:B------:R-:W-:Y:S01]  /*5b140*/  IMAD.WIDE R14, R2, 0x2, R18 ;  /* 0x00000002020e7825 */ /* 0x000fe200078e0212 */
[----:B--2---:R0:W-:Y:S04]  /*5b150*/  @P5 STG.E.U16 [R12.64], R23 ;  /* 0x000000170c005986 */ /* 0x0041e8000c101506 */
[----:B----4-:R1:W-:Y:S01]  /*5b160*/  @P3 STG.E.U16 [R14.64], R26 ;  /* 0x0000001a0e003986 */ /* 0x0103e2000c101506 */
[----:B------:R-:W-:Y:S02]  /*5b170*/  ISETP.LT.AND P3, PT, R28, c[0x0][0x178], !P4 ;  /* 0x00005e001c007a0c */ /* 0x000fe40006761270 */
[----:B------:R-:W-:Y:S02]  /*5b180*/  ISETP.LT.AND P4, PT, R29, c[0x0][0x178], !P4 ;  /* 0x00005e001d007a0c */ /* 0x000fe40006781270 */
[----:B0-----:R-:W-:-:S02]  /*5b190*/  IADD3 R12, R2, c[0x0][0x198], RZ ;  /* 0x00006600020c7a10 */ /* 0x001fc40007ffe0ff */
[----:B------:R-:W-:Y:S02]  /*5b1a0*/  PRMT R4, R23, 0x7632, R4 ;  /* 0x0000763217047816 */ /* 0x000fe40000000004 */
[C---:B------:R-:W-:Y:S01]  /*5b1b0*/  IADD3 R2, R12.reuse, c[0x0][0x198], RZ ;  /* 0x000066000c027a10 */ /* 0x040fe20007ffe0ff */
[----:B------:R-:W-:Y:S01]  /*5b1c0*/  IMAD.WIDE R8, R12, 0x2, R16 ;  /* 0x000000020c087825 */ /* 0x000fe200078e0210 */
[----:B------:R-:W-:Y:S02]  /*5b1d0*/  PRMT R22, R26, 0x7632, R22 ;  /* 0x000076321a167816 */ /* 0x000fe40000000016 */
[----:B-1----:R-:W2:Y:S01]  /*5b1e0*/  LDL.LU R26, [R1+0x474] ;  /* 0x00047400011a7983 */ /* 0x002ea20000300800 */
[----:B------:R-:W-:-:S03]  /*5b1f0*/  IMAD.WIDE R12, R12, 0x2, R18 ;  /* 0x000000020c0c7825 */ /* 0x000fc600078e0212 */
[----:B------:R-:W-:Y:S04]  /*5b200*/  @P3 STG.E.U16 [R8.64], R4 ;  /* 0x0000000408003986 */ /* 0x000fe8000c101506 */
[----:B------:R0:W-:Y:S04]  /*5b210*/  @P4 STG.E.U16 [R12.64], R22 ;  /* 0x000000160c004986 */ /* 0x0001e8000c101506 */
[----:B0-----:R-:W4:Y:S01]  /*5b220*/  LDL.LU R22, [R1+0x5c4] ;  /* 0x0005c40001167983 */ /* 0x001f220000300800 */
[----:B------:R-:W-:Y:S01]  /*5b230*/  ISETP.LT.AND P5, PT, R28, c[0x0][0x178], !P1 ;  /* 0x00005e001c007a0c */ /* 0x000fe20004fa1270 */
[----:B------:R-:W-:Y:S01]  /*5b240*/  IMAD.WIDE R14, R2, 0x2, R16 ;  /* 0x00000002020e7825 */ /* 0x000fe200078e0210 */
[----:B------:R-:W-:-:S02]  /*5b250*/  IADD3 R23, R3, 0x13a, RZ ;  /* 0x0000013a03177810 */ /* 0x000fc40007ffe0ff */
[----:B------:R-:W-:Y:S02]  /*5b260*/  ISETP.LT.AND P1, PT, R29, c[0x0][0x178], !P1 ;  /* 0x00005e001d007a0c */ /* 0x000fe40004f21270 */
[C---:B------:R-:W-:Y:S02]  /*5b270*/  IADD3 R20, R3.reuse, 0x138, RZ ;  /* 0x0000013803147810 */ /* 0x040fe40007ffe0ff */
[----:B------:R-:W-:Y:S02]  /*5b280*/  IADD3 R21, R3, 0x139, RZ ;  /* 0x0000013903157810 */ /* 0x000fe40007ffe0ff */
[----:B------:R-:W-:Y:S02]  /*5b290*/  ISETP.GE.AND P3, PT, R23, c[0x0][0x17c], PT ;  /* 0x00005f0017007a0c */ /* 0x000fe40003f66270 */
[----:B------:R-:W2:Y:S01]  /*5b2a0*/  LDL.LU R23, [R1+0x5b4] ;  /* 0x0005b40001177983 */ /* 0x000ea20000300800 */
[----:B------:R-:W-:Y:S02]  /*5b2b0*/  ISETP.LT.AND P4, PT, R28, c[0x0][0x178], !P0 ;  /* 0x00005e001c007a0c */ /* 0x000fe40004781270 */
[----:B------:R-:W-:-:S02]  /*5b2c0*/  ISETP.GE.AND P6, PT, R20, c[0x0][0x17c], PT ;  /* 0x00005f0014007a0c */ /* 0x000fc40003fc6270 */
[----:B------:R-:W-:Y:S01]  /*5b2d0*/  ISETP.GE.AND P2, PT, R21, c[0x0][0x17c], PT ;  /* 0x00005f0015007a0c */ /* 0x000fe20003f46270 */
[C---:B------:R-:W-:Y:S01]  /*5b2e0*/  IMAD.WIDE R20, R2.reuse, 0x2, R18 ;  /* 0x0000000202147825 */ /* 0x040fe200078e0212 */
[----:B---3--:R0:W-:Y:S01]  /*5b2f0*/  @P5 STG.E.U16 [R14.64], R25 ;  /* 0x000000190e005986 */ /* 0x0081e2000c101506 */
[----:B------:R-:W-:Y:S02]  /*5b300*/  IADD3 R8, R2, c[0x0][0x198], RZ ;  /* 0x0000660002087a10 */ /* 0x000fe40007ffe0ff */
[----:B------:R-:W-:Y:S02]  /*5b310*/  ISETP.LT.AND P0, PT, R29, c[0x0][0x178], !P0 ;  /* 0x00005e001d007a0c */ /* 0x000fe40004701270 */
[----:B------:R-:W-:Y:S02]  /*5b320*/  ISETP.LT.AND P5, PT, R28, c[0x0][0x178], !P6 ;  /* 0x00005e001c007a0c */ /* 0x000fe400077a1270 */
[----:B0-----:R-:W-:Y:S02]  /*5b330*/  PRMT R14, R25, 0x7632, R14 ;  /* 0x00007632190e7816 */ /* 0x001fe4000000000e */
[----:B------:R-:W3:Y:S01]  /*5b340*/  LDL.LU R25, [R1+0x3b4] ;  /* 0x0003b40001197983 */ /* 0x000ee20000300800 */
[----:B------:R-:W-:-:S02]  /*5b350*/  ISETP.LT.AND P6, PT, R29, c[0x0][0x178], !P6 ;  /* 0x00005e001d007a0c */ /* 0x000fc400077c1270 */
[----:B------:R-:W-:Y:S01]  /*5b360*/  PRMT R15, R5, 0x7632, R15 ;  /* 0x00007632050f7816 */ /* 0x000fe2000000000f */
[----:B------:R0:W-:Y:S01]  /*5b370*/  @P1 STG.E.U16 [R20.64], R5 ;  /* 0x0000000514001986 */ /* 0x0001e2000c101506 */
[----:B------:R-:W-:-:S04]  /*5b380*/  IADD3 R12, R3, 0x13b, RZ ;  /* 0x0000013b030c7810 */ /* 0x000fc80007ffe0ff */
[----:B------:R-:W-:Y:S02]  /*5b390*/  ISETP.GE.AND P1, PT, R12, c[0x0][0x17c], PT ;  /* 0x00005f000c007a0c */ /* 0x000fe40003f26270 */
[C---:B0-----:R-:W-:Y:S01]  /*5b3a0*/  IADD3 R20, R8.reuse, c[0x0][0x198], RZ ;  /* 0x0000660008147a10 */ /* 0x041fe20007ffe0ff */
[----:B------:R-:W-:-:S04]  /*5b3b0*/  IMAD.WIDE R4, R8, 0x2, R16 ;  /* 0x0000000208047825 */ /* 0x000fc800078e0210 */
[----:B------:R-:W-:Y:S01]  /*5b3c0*/  IMAD.WIDE R8, R8, 0x2, R18 ;  /* 0x0000000208087825 */ /* 0x000fe200078e0212 */
[----:B------:R0:W-:Y:S03]  /*5b3d0*/  @P4 STG.E.U16 [R4.64], R14 ;  /* 0x0000000e04004986 */ /* 0x0001e6000c101506 */
[C---:B------:R-:W-:Y:S01]  /*5b3e0*/  IMAD.WIDE R12, R20.reuse, 0x2, R16 ;  /* 0x00000002140c7825 */ /* 0x040fe200078e0210 */
[----:B------:R-:W-:Y:S03]  /*5b3f0*/  @P0 STG.E.U16 [R8.64], R15 ;  /* 0x0000000f08000986 */ /* 0x000fe6000c101506 */
[----:B0-----:R-:W-:Y:S01]  /*5b400*/  IMAD.WIDE R4, R20, 0x2, R18 ;  /* 0x0000000214047825 */ /* 0x001fe200078e0212 */
[----:B----4-:R0:W-:Y:S04]  /*5b410*/  @P5 STG.E.U16 [R12.64], R22 ;  /* 0x000000160c005986 */ /* 0x0101e8000c101506 */
[----:B--2---:R1:W-:Y:S01]  /*5b420*/  @P6 STG.E.U16 [R4.64], R26 ;  /* 0x0000001a04006986 */ /* 0x0043e2000c101506 */
[----:B0-----:R-:W-:-:S03]  /*5b430*/  PRMT R13, R26, 0x7632, R13 ;  /* 0x000076321a0d7816 */ /* 0x001fc6000000000d */
[----:B-1----:R-:W2:Y:S01]  /*5b440*/  LDL.LU R26, [R1+0x5a4] ;  /* 0x0005a400011a7983 */ /* 0x002ea20000300800 */
[----:B------:R-:W-:-:S03]  /*5b450*/  IADD3 R2, R3, 0x13c, RZ ;  /* 0x0000013c03027810 */ /* 0x000fc60007ffe0ff */
[----:B------:R-:W4:Y:S01]  /*5b460*/  LDL.LU R15, [R1+0x524] ;  /* 0x00052400010f7983 */ /* 0x000f220000300800 */
[----:B------:R-:W-:Y:S02]  /*5b470*/  ISETP.GE.AND P4, PT, R2, c[0x0][0x17c], PT ;  /* 0x00005f0002007a0c */ /* 0x000fe40003f86270 */
[----:B------:R-:W-:Y:S02]  /*5b480*/  IADD3 R2, R3, 0x13d, RZ ;  /* 0x0000013d03027810 */ /* 0x000fe40007ffe0ff */
[----:B------:R-:W-:Y:S02]  /*5b490*/  ISETP.LT.AND P5, PT, R28, c[0x0][0x178], !P2 ;  /* 0x00005e001c007a0c */ /* 0x000fe400057a1270 */
[----:B------:R-:W-:Y:S02]  /*5b4a0*/  ISETP.LT.AND P2, PT, R29, c[0x0][0x178], !P2 ;  /* 0x00005e001d007a0c */ /* 0x000fe40005741270 */
[----:B------:R-:W-:Y:S02]  /*5b4b0*/  ISETP.GE.AND P0, PT, R2, c[0x0][0x17c], PT ;  /* 0x00005f0002007a0c */ /* 0x000fe40003f06270 */
[----:B------:R-:W-:-:S02]  /*5b4c0*/  IADD3 R2, R20, c[0x0][0x198], RZ ;  /* 0x0000660014027a10 */ /* 0x000fc40007ffe0ff */
[----:B------:R-:W-:Y:S02]  /*5b4d0*/  ISETP.LT.AND P6, PT, R28, c[0x0][0x178], !P3 ;  /* 0x00005e001c007a0c */ /* 0x000fe40005fc1270 */
[----:B------:R-:W-:Y:S01]  /*5b4e0*/  PRMT R12, R22, 0x7632, R12 ;  /* 0x00007632160c7816 */ /* 0x000fe2000000000c */
[C---:B------:R-:W-:Y:S01]  /*5b4f0*/  IMAD.WIDE R8, R2.reuse, 0x2, R16 ;  /* 0x0000000202087825 */ /* 0x040fe200078e0210 */
[----:B------:R-:W-:Y:S01]  /*5b500*/  ISETP.LT.AND P3, PT, R29, c[0x0][0x178], !P3 ;  /* 0x00005e001d007a0c */ /* 0x000fe20005f61270 */
[----:B------:R-:W4:Y:S02]  /*5b510*/  LDL.LU R22, [R1+0x5d4] ;  /* 0x0005d40001167983 */ /* 0x000f240000300800 */
[C-C-:B------:R-:W-:Y:S01]  /*5b520*/  IMAD.WIDE R4, R2.reuse, 0x2, R18.reuse ;  /* 0x0000000202047825 */ /* 0x140fe200078e0212 */
[----:B------:R-:W-:Y:S01]  /*5b530*/  IADD3 R2, R2, c[0x0][0x198], RZ ;  /* 0x0000660002027a10 */ /* 0x000fe20007ffe0ff */
[----:B------:R0:W-:Y:S04]  /*5b540*/  @P5 STG.E.U16 [R8.64], R12 ;  /* 0x0000000c08005986 */ /* 0x0001e8000c101506 */
[----:B------:R1:W-:Y:S01]  /*5b550*/  @P2 STG.E.U16 [R4.64], R13 ;  /* 0x0000000d04002986 */ /* 0x0003e2000c101506 */
[----:B------:R-:W-:Y:S01]  /*5b560*/  ISETP.LT.AND P2, PT, R28, c[0x0][0x178], !P1 ;  /* 0x00005e001c007a0c */ /* 0x000fe20004f41270 */
[----:B0-----:R-:W-:-:S04]  /*5b570*/  IMAD.WIDE R8, R2, 0x2, R18 ;  /* 0x0000000202087825 */ /* 0x001fc800078e0212 */
[----:B-1----:R-:W-:Y:S01]  /*5b580*/  IMAD.WIDE R4, R2, 0x2, R16 ;  /* 0x0000000202047825 */ /* 0x002fe200078e0210 */
[----:B---3--:R-:W-:-:S04]  /*5b590*/  PRMT R13, R25, 0x7632, R13 ;  /* 0x00007632190d7816 */ /* 0x008fc8000000000d */
[----:B------:R-:W-:Y:S04]  /*5b5a0*/  @P6 STG.E.U16 [R4.64], R23 ;  /* 0x0000001704006986 */ /* 0x000fe8000c101506 */
[----:B------:R0:W-:Y:S01]  /*5b5b0*/  @P3 STG.E.U16 [R8.64], R25 ;  /* 0x0000001908003986 */ /* 0x0001e2000c101506 */
[----:B------:R-:W-:Y:S02]  /*5b5c0*/  IADD3 R12, R3, 0x13f, RZ ;  /* 0x0000013f030c7810 */ /* 0x000fe40007ffe0ff */
[----:B------:R-:W-:Y:S02]  /*5b5d0*/  IADD3 R2, R2, c[0x0][0x198], RZ ;  /* 0x0000660002027a10 */ /* 0x000fe40007ffe0ff */
[----:B------:R-:W-:Y:S01]  /*5b5e0*/  ISETP.LT.AND P1, PT, R29, c[0x0][0x178], !P1 ;  /* 0x00005e001d007a0c */ /* 0x000fe20004f21270 */
[----:B0-----:R-:W3:Y:S01]  /*5b5f0*/  LDL.LU R25, [R1+0x534] ;  /* 0x0005340001197983 */ /* 0x001ee20000300800 */
[----:B------:R-:W-:Y:S01]  /*5b600*/  ISETP.LT.AND P3, PT, R28, c[0x0][0x178], !P4 ;  /* 0x00005e001c007a0c */ /* 0x000fe20006761270 */
[----:B------:R-:W-:Y:S01]  /*5b610*/  IMAD.WIDE R4, R2, 0x2, R16 ;  /* 0x0000000202047825 */ /* 0x000fe200078e0210 */
[----:B------:R-:W-:-:S02]  /*5b620*/  ISETP.GE.AND P6, PT, R12, c[0x0][0x17c], PT ;  /* 0x00005f000c007a0c */ /* 0x000fc40003fc6270 */
[----:B------:R-:W-:Y:S01]  /*5b630*/  PRMT R12, R23, 0x7632, R12 ;  /* 0x00007632170c7816 */ /* 0x000fe2000000000c */
[C---:B------:R-:W-:Y:S01]  /*5b640*/  IMAD.WIDE R8, R2.reuse, 0x2, R18 ;  /* 0x0000000202087825 */ /* 0x040fe200078e0212 */
[----:B------:R-:W-:Y:S01]  /*5b650*/  IADD3 R2, R2, c[0x0][0x198], RZ ;  /* 0x0000660002027a10 */ /* 0x000fe20007ffe0ff */
[----:B------:R-:W3:Y:S04]  /*5b660*/  LDL.LU R23, [R1+0x428] ;  /* 0x0004280001177983 */ /* 0x000ee80000300800 */
[----:B------:R0:W-:Y:S04]  /*5b670*/  @P2 STG.E.U16 [R4.64], R12 ;  /* 0x0000000c04002986 */ /* 0x0001e8000c101506 */
[----:B------:R-:W-:Y:S01]  /*5b680*/  @P1 STG.E.U16 [R8.64], R13 ;  /* 0x0000000d08001986 */ /* 0x000fe2000c101506 */
[----:B0-----:R-:W-:Y:S01]  /*5b690*/  IMAD.WIDE R4, R2, 0x2, R16 ;  /* 0x0000000202047825 */ /* 0x001fe200078e0210 */
[----:B------:R-:W-:-:S04]  /*5b6a0*/  IADD3 R12, R3, 0x140, RZ ;  /* 0x00000140030c7810 */ /* 0x000fc80007ffe0ff */
[----:B------:R-:W-:Y:S02]  /*5b6b0*/  ISETP.GE.AND P1, PT, R12, c[0x0][0x17c], PT ;  /* 0x00005f000c007a0c */ /* 0x000fe40003f26270 */
[C---:B------:R-:W-:Y:S01]  /*5b6c0*/  IADD3 R12, R2.reuse, c[0x0][0x198], RZ ;  /* 0x00006600020c7a10 */ /* 0x040fe20007ffe0ff */
[----:B--2---:R0:W-:Y:S02]  /*5b6d0*/  @P3 STG.E.U16 [R4.64], R26 ;  /* 0x0000001a04003986 */ /* 0x0041e4000c101506 */
[----:B0-----:R-:W-:Y:S01]  /*5b6e0*/  IMAD.WIDE R4, R2, 0x2, R18 ;  /* 0x0000000202047825 */ /* 0x001fe200078e0212 */
[----:B------:R-:W-:Y:S02]  /*5b6f0*/  PRMT R2, R26, 0x7632, R2 ;  /* 0x000076321a027816 */ /* 0x000fe40000000002 */
[----:B------:R-:W2:Y:S01]  /*5b700*/  LDL.LU R26, [R1+0x388] ;  /* 0x00038800011a7983 */ /* 0x000ea20000300800 */
[----:B------:R-:W-:Y:S02]  /*5b710*/  ISETP.LT.AND P4, PT, R29, c[0x0][0x178], !P4 ;  /* 0x00005e001d007a0c */ /* 0x000fe40006781270 */
[----:B------:R-:W-:-:S02]  /*5b720*/  ISETP.LT.AND P2, PT, R28, c[0x0][0x178], !P0 ;  /* 0x00005e001c007a0c */ /* 0x000fc40004741270 */
[C---:B------:R-:W-:Y:S02]  /*5b730*/  IADD3 R14, R3.reuse, 0x13e, RZ ;  /* 0x0000013e030e7810 */ /* 0x040fe40007ffe0ff */
[----:B------:R-:W-:Y:S02]  /*5b740*/  IADD3 R8, R3, 0x141, RZ ;  /* 0x0000014103087810 */ /* 0x000fe40007ffe0ff */
[----:B------:R-:W-:Y:S02]  /*5b750*/  ISETP.GE.AND P5, PT, R14, c[0x0][0x17c], PT ;  /* 0x00005f000e007a0c */ /* 0x000fe40003fa6270 */
[----:B------:R-:W-:Y:S01]  /*5b760*/  ISETP.GE.AND P3, PT, R8, c[0x0][0x17c], PT ;  /* 0x00005f0008007a0c */ /* 0x000fe20003f66270 */
[----:B------:R-:W-:Y:S01]  /*5b770*/  IMAD.WIDE R8, R12, 0x2, R16 ;  /* 0x000000020c087825 */ /* 0x000fe200078e0210 */
[----:B------:R-:W-:Y:S01]  /*5b780*/  ISETP.LT.AND P0, PT, R29, c[0x0][0x178], !P0 ;  /* 0x00005e001d007a0c */ /* 0x000fe20004701270 */
[----:B----4-:R0:W-:Y:S01]  /*5b790*/  @P4 STG.E.U16 [R4.64], R15 ;  /* 0x0000000f04004986 */ /* 0x0101e2000c101506 */
[----:B------:R-:W-:-:S03]  /*5b7a0*/  ISETP.LT.AND P4, PT, R28, c[0x0][0x178], !P5 ;  /* 0x00005e001c007a0c */ /* 0x000fc60006f81270 */
[----:B------:R1:W-:Y:S01]  /*5b7b0*/  @P2 STG.E.U16 [R8.64], R2 ;  /* 0x0000000208002986 */ /* 0x0003e2000c101506 */
[----:B------:R-:W-:Y:S01]  /*5b7c0*/  PRMT R14, R15, 0x7632, R14 ;  /* 0x000076320f0e7816 */ /* 0x000fe2000000000e */
[C---:B0-----:R-:W-:Y:S01]  /*5b7d0*/  IMAD.WIDE R4, R12.reuse, 0x2, R18 ;  /* 0x000000020c047825 */ /* 0x041fe200078e0212 */
[----:B-1----:R-:W-:-:S05]  /*5b7e0*/  IADD3 R2, R12, c[0x0][0x198], RZ ;  /* 0x000066000c027a10 */ /* 0x002fca0007ffe0ff */
[----:B------:R-:W-:Y:S01]  /*5b7f0*/  @P0 STG.E.U16 [R4.64], R14 ;  /* 0x0000000e04000986 */ /* 0x000fe2000c101506 */
[----:B------:R-:W-:Y:S01]  /*5b800*/  IMAD.WIDE R8, R2, 0x2, R16 ;  /* 0x0000000202087825 */ /* 0x000fe200078e0210 */
[----:B------:R-:W-:-:S04]  /*5b810*/  ISETP.LT.AND P5, PT, R29, c[0x0][0x178], !P5 ;  /* 0x00005e001d007a0c */ /* 0x000fc80006fa1270 */
[----:B------:R0:W-:Y:S01]  /*5b820*/  @P4 STG.E.U16 [R8.64], R22 ;  /* 0x0000001608004986 */ /* 0x0001e2000c101506 */
[----:B------:R-:W-:Y:S01]  /*5b830*/  ISETP.LT.AND P4, PT, R28, c[0x0][0x178], !P6 ;  /* 0x00005e001c007a0c */ /* 0x000fe20007781270 */
[C---:B------:R-:W-:Y:S01]  /*5b840*/  IMAD.WIDE R12, R2.reuse, 0x2, R18 ;  /* 0x00000002020c7825 */ /* 0x040fe200078e0212 */
[----:B0-----:R-:W-:Y:S02]  /*5b850*/  IADD3 R8, R2, c[0x0][0x198], RZ ;  /* 0x0000660002087a10 */ /* 0x001fe40007ffe0ff */
[----:B------:R-:W-:Y:S02]  /*5b860*/  PRMT R2, R22, 0x7632, R2 ;  /* 0x0000763216027816 */ /* 0x000fe40000000002 */
[----:B------:R-:W-:Y:S01]  /*5b870*/  IADD3 R22, R3, 0x144, RZ ;  /* 0x0000014403167810 */ /* 0x000fe20007ffe0ff */
[----:B------:R-:W-:Y:S01]  /*5b880*/  IMAD.WIDE R4, R8, 0x2, R16 ;  /* 0x0000000208047825 */ /* 0x000fe200078e0210 */
[----:B---3--:R0:W-:Y:S01]  /*5b890*/  @P5 STG.E.U16 [R12.64], R25 ;  /* 0x000000190c005986 */ /* 0x0081e2000c101506 */
[----:B------:R-:W-:-:S04]  /*5b8a0*/  PRMT R21, R25, 0x7632, R21 ;  /* 0x0000763219157816 */ /* 0x000fc80000000015 */
[----:B------:R-:W-:Y:S01]  /*5b8b0*/  @P4 STG.E.U16 [R4.64], R2 ;  /* 0x0000000204004986 */ /* 0x000fe2000c101506 */
[----:B------:R-:W-:Y:S02]  /*5b8c0*/  ISETP.GE.AND P4, PT, R22, c[0x0][0x17c], PT ;  /* 0x00005f0016007a0c */ /* 0x000fe40003f86270 */
[----:B------:R-:W-:Y:S01]  /*5b8d0*/  IADD3 R20, R3, 0x143, RZ ;  /* 0x0000014303147810 */ /* 0x000fe20007ffe0ff */
[----:B0-----:R-:W3:Y:S04]  /*5b8e0*/  LDL.LU R25, [R1+0x3a8] ;  /* 0x0003a80001197983 */ /* 0x001ee80000300800 */
[----:B------:R-:W4:Y:S01]  /*5b8f0*/  LDL.LU R22, [R1+0x448] ;  /* 0x0004480001167983 */ /* 0x000f220000300800 */
[----:B------:R-:W-:Y:S02]  /*5b900*/  ISETP.LT.AND P6, PT, R29, c[0x0][0x178], !P6 ;  /* 0x00005e001d007a0c */ /* 0x000fe400077c1270 */
[----:B------:R-:W-:-:S02]  /*5b910*/  ISETP.LT.AND P5, PT, R28, c[0x0][0x178], !P1 ;  /* 0x00005e001c007a0c */ /* 0x000fc40004fa1270 */
[----:B------:R-:W-:Y:S02]  /*5b920*/  ISETP.LT.AND P1, PT, R29, c[0x0][0x178], !P1 ;  /* 0x00005e001d007a0c */ /* 0x000fe40004f21270 */
[----:B------:R-:W-:Y:S02]  /*5b930*/  ISETP.GE.AND P0, PT, R20, c[0x0][0x17c], PT ;  /* 0x00005f0014007a0c */ /* 0x000fe40003f06270 */
[C---:B------:R-:W-:Y:S02]  /*5b940*/  IADD3 R20, R8.reuse, c[0x0][0x198], RZ ;  /* 0x0000660008147a10 */ /* 0x040fe40007ffe0ff */
[----:B------:R-:W-:Y:S01]  /*5b950*/  IADD3 R15, R3, 0x142, RZ ;  /* 0x00000142030f7810 */ /* 0x000fe20007ffe0ff */
[----:B------:R-:W-:-:S03]  /*5b960*/  IMAD.WIDE R8, R8, 0x2, R18 ;  /* 0x0000000208087825 */ /* 0x000fc600078e0212 */
[----:B------:R-:W-:Y:S01]  /*5b970*/  ISETP.GE.AND P2, PT, R15, c[0x0][0x17c], PT ;  /* 0x00005f000f007a0c */ /* 0x000fe20003f46270 */
[C---:B------:R-:W-:Y:S01]  /*5b980*/  IMAD.WIDE R12, R20.reuse, 0x2, R16 ;  /* 0x00000002140c7825 */ /* 0x040fe200078e0210 */
[----:B------:R-:W-:Y:S03]  /*5b990*/  @P6 STG.E.U16 [R8.64], R21 ;  /* 0x0000001508006986 */ /* 0x000fe6000c101506 */
[----:B------:R-:W-:Y:S01]  /*5b9a0*/  IMAD.WIDE R14, R20, 0x2, R18 ;  /* 0x00000002140e7825 */ /* 0x000fe200078e0212 */
[----:B------:R-:W-:Y:S04]  /*5b9b0*/  @P5 STG.E.U16 [R12.64], R23 ;  /* 0x000000170c005986 */ /* 0x000fe8000c101506 */
[----:B--2---:R0:W-:Y:S02]  /*5b9c0*/  @P1 STG.E.U16 [R14.64], R26 ;  /* 0x0000001a0e001986 */ /* 0x0041e4000c101506 */
[----:B0-----:R-:W-:-:S02]  /*5b9d0*/  PRMT R14, R23, 0x7632, R14 ;  /* 0x00007632170e7816 */ /* 0x001fc4000000000e */
[----:B------:R-:W2:Y:S01]  /*5b9e0*/  LDL.LU R23, [R1+0x468] ;  /* 0x0004680001177983 */ /* 0x000ea20000300800 */
[----:B------:R-:W-:-:S03]  /*5b9f0*/  PRMT R2, R26, 0x7632, R2 ;  /* 0x000076321a027816 */ /* 0x000fc60000000002 */
[----:B------:R-:W2:Y:S01]  /*5ba00*/  LDL.LU R26, [R1+0x398] ;  /* 0x00039800011a7983 */ /* 0x000ea20000300800 */
[----:B------:R-:W-:Y:S02]  /*5ba10*/  ISETP.LT.AND P5, PT, R28, c[0x0][0x178], !P3 ;  /* 0x00005e001c007a0c */ /* 0x000fe40005fa1270 */
[C---:B------:R-:W-:Y:S02]  /*5ba20*/  ISETP.LT.AND P3, PT, R29.reuse, c[0x0][0x178], !P3 ;  /* 0x00005e001d007a0c */ /* 0x040fe40005f61270 */
[----:B------:R-:W-:Y:S02]  /*5ba30*/  IADD3 R8, R20, c[0x0][0x198], RZ ;  /* 0x0000660014087a10 */ /* 0x000fe40007ffe0ff */
[----:B------:R-:W-:Y:S02]  /*5ba40*/  ISETP.LT.AND P6, PT, R28, c[0x0][0x178], !P2 ;  /* 0x00005e001c007a0c */ /* 0x000fe400057c1270 */
[----:B------:R-:W-:Y:S01]  /*5ba50*/  ISETP.LT.AND P2, PT, R29, c[0x0][0x178], !P2 ;  /* 0x00005e001d007a0c */ /* 0x000fe20005741270 */
[----:B------:R-:W-:Y:S01]  /*5ba60*/  IMAD.WIDE R4, R8, 0x2, R16 ;  /* 0x0000000208047825 */ /* 0x000fe200078e0210 */
[----:B------:R-:W-:-:S02]  /*5ba70*/  IADD3 R12, R3, 0x145, RZ ;  /* 0x00000145030c7810 */ /* 0x000fc40007ffe0ff */
[C---:B------:R-:W-:Y:S01]  /*5ba80*/  IADD3 R20, R8.reuse, c[0x0][0x198], RZ ;  /* 0x0000660008147a10 */ /* 0x040fe20007ffe0ff */
[----:B------:R-:W-:Y:S01]  /*5ba90*/  IMAD.WIDE R8, R8, 0x2, R18 ;  /* 0x0000000208087825 */ /* 0x000fe200078e0212 */
[----:B------:R-:W-:Y:S01]  /*5baa0*/  ISETP.GE.AND P1, PT, R12, c[0x0][0x17c], PT ;  /* 0x00005f000c007a0c */ /* 0x000fe20003f26270 */
[----:B------:R0:W-:Y:S02]  /*5bab0*/  @P5 STG.E.U16 [R4.64], R14 ;  /* 0x0000000e04005986 */ /* 0x0001e4000c101506 */
[C---:B------:R-:W-:Y:S02]  /*5bac0*/  IMAD.WIDE R12, R20.reuse, 0x2, R16 ;  /* 0x00000002140c7825 */ /* 0x040fe400078e0210 */
[----:B------:R1:W-:Y:S02]  /*5bad0*/  @P3 STG.E.U16 [R8.64], R2 ;  /* 0x0000000208003986 */ /* 0x0003e4000c101506 */
[----:B0-----:R-:W-:Y:S01]  /*5bae0*/  IMAD.WIDE R4, R20, 0x2, R18 ;  /* 0x0000000214047825 */ /* 0x001fe200078e0212 */
[----:B-1----:R-:W-:-:S04]  /*5baf0*/  IADD3 R2, R3, 0x147, RZ ;  /* 0x0000014703027810 */ /* 0x002fc80007ffe0ff */
[----:B------:R-:W-:Y:S02]  /*5bb00*/  ISETP.GE.AND P3, PT, R2, c[0x0][0x17c], PT ;  /* 0x00005f0002007a0c */ /* 0x000fe40003f66270 */
[----:B------:R-:W-:-:S05]  /*5bb10*/  IADD3 R2, R20, c[0x0][0x198], RZ ;  /* 0x0000660014027a10 */ /* 0x000fca0007ffe0ff */
[----:B------:R-:W-:Y:S01]  /*5bb20*/  IMAD.WIDE R8, R2, 0x2, R16 ;  /* 0x0000000202087825 */ /* 0x000fe200078e0210 */
[----:B----4-:R0:W-:Y:S01]  /*5bb30*/  @P6 STG.E.U16 [R12.64], R22 ;  /* 0x000000160c006986 */ /* 0x0101e2000c101506 */
[C---:B------:R-:W-:Y:S02]  /*5bb40*/  ISETP.LT.AND P6, PT, R28.reuse, c[0x0][0x178], !P0 ;  /* 0x00005e001c007a0c */ /* 0x040fe400047c1270 */
[----:B------:R-:W-:Y:S01]  /*5bb50*/  ISETP.LT.AND P0, PT, R29, c[0x0][0x178], !P0 ;  /* 0x00005e001d007a0c */ /* 0x000fe20004701270 */
[----:B---3--:R1:W-:Y:S01]  /*5bb60*/  @P2 STG.E.U16 [R4.64], R25 ;  /* 0x0000001904002986 */ /* 0x0083e2000c101506 */
[----:B------:R-:W-:Y:S02]  /*5bb70*/  ISETP.LT.AND P2, PT, R28, c[0x0][0x178], !P4 ;  /* 0x00005e001c007a0c */ /* 0x000fe40006741270 */
[----:B0-----:R-:W-:Y:S02]  /*5bb80*/  PRMT R13, R25, 0x7632, R13 ;  /* 0x00007632190d7816 */ /* 0x001fe4000000000d */
[----:B-1----:R-:W3:Y:S01]  /*5bb90*/  LDL.LU R25, [R1+0x4e8] ;  /* 0x0004e80001197983 */ /* 0x002ee20000300800 */
[----:B------:R-:W-:Y:S01]  /*5bba0*/  PRMT R12, R22, 0x7632, R12 ;  /* 0x00007632160c7816 */ /* 0x000fe2000000000c */
[----:B------:R-:W-:-:S02]  /*5bbb0*/  IMAD.WIDE R4, R2, 0x2, R18 ;  /* 0x0000000202047825 */ /* 0x000fc400078e0212 */
[----:B------:R-:W4:Y:S01]  /*5bbc0*/  LDL.LU R22, [R1+0x358] ;  /* 0x0003580001167983 */ /* 0x000f220000300800 */
[----:B------:R-:W-:-:S03]  /*5bbd0*/  IADD3 R2, R2, c[0x0][0x198], RZ ;  /* 0x0000660002027a10 */ /* 0x000fc60007ffe0ff */
[----:B------:R-:W-:Y:S04]  /*5bbe0*/  @P6 STG.E.U16 [R8.64], R12 ;  /* 0x0000000c08006986 */ /* 0x000fe8000c101506 */
[----:B------:R0:W-:Y:S01]  /*5bbf0*/  @P0 STG.E.U16 [R4.64], R13 ;  /* 0x0000000d04000986 */ /* 0x0001e2000c101506 */
[----:B------:R-:W-:Y:S01]  /*5bc00*/  ISETP.LT.AND P4, PT, R29, c[0x0][0x178], !P4 ;  /* 0x00005e001d007a0c */ /* 0x000fe20006781270 */
[----:B0-----:R-:W-:Y:S01]  /*5bc10*/  IMAD.WIDE R4, R2, 0x2, R16 ;  /* 0x0000000202047825 */ /* 0x001fe200078e0210 */
[----:B------:R-:W-:-:S03]  /*5bc20*/  IADD3 R12, R3, 0x149, RZ ;  /* 0x00000149030c7810 */ /* 0x000fc60007ffe0ff */
[----:B------:R-:W-:Y:S01]  /*5bc30*/  IMAD.WIDE R8, R2, 0x2, R18 ;  /* 0x0000000202087825 */ /* 0x000fe200078e0212 */
[----:B--2---:R0:W-:Y:S01]  /*5bc40*/  @P2 STG.E.U16 [R4.64], R23 ;  /* 0x0000001704002986 */ /* 0x0041e2000c101506 */
[----:B------:R-:W-:-:S03]  /*5bc50*/  PRMT R13, R23, 0x7632, R13 ;  /* 0x00007632170d7816 */ /* 0x000fc6000000000d */
[----:B0-----:R-:W2:Y:S01]  /*5bc60*/  LDL.LU R23, [R1+0x508] ;  /* 0x0005080001177983 */ /* 0x001ea20000300800 */
[----:B------:R-:W-:Y:S02]  /*5bc70*/  ISETP.GE.AND P2, PT, R12, c[0x0][0x17c], PT ;  /* 0x00005f000c007a0c */ /* 0x000fe40003f46270 */
[----:B------:R-:W-:Y:S01]  /*5bc80*/  PRMT R12, R26, 0x7632, R12 ;  /* 0x000076321a0c7816 */ /* 0x000fe2000000000c */
[----:B------:R0:W-:Y:S04]  /*5bc90*/  @P4 STG.E.U16 [R8.64], R26 ;  /* 0x0000001a08004986 */ /* 0x0001e8000c101506 */
[----:B0-----:R-:W2:Y:S01]  /*5bca0*/  LDL.LU R26, [R1+0x418] ;  /* 0x00041800011a7983 */ /* 0x001ea20000300800 */
[----:B------:R-:W-:Y:S02]  /*5bcb0*/  IADD3 R15, R3, 0x146, RZ ;  /* 0x00000146030f7810 */ /* 0x000fe40007ffe0ff */
[----:B------:R-:W-:-:S02]  /*5bcc0*/  ISETP.LT.AND P0, PT, R28, c[0x0][0x178], !P1 ;  /* 0x00005e001c007a0c */ /* 0x000fc40004f01270 */
[----:B------:R-:W-:Y:S02]  /*5bcd0*/  ISETP.LT.AND P1, PT, R29, c[0x0][0x178], !P1 ;  /* 0x00005e001d007a0c */ /* 0x000fe40004f21270 */
[----:B------:R-:W-:Y:S02]  /*5bce0*/  ISETP.GE.AND P5, PT, R15, c[0x0][0x17c], PT ;  /* 0x00005f000f007a0c */ /* 0x000fe40003fa6270 */
        /* <DEDUP_REMOVED lines=10> */
[C-C-:B0-----:R-:W-:Y:S01]  /*5bd90*/  IMAD.WIDE R4, R2.reuse, 0x2, R16.reuse ;  /* 0x0000000202047825 */ /* 0x141fe200078e0210 */
[----:B-1----:R-:W-:Y:S02]  /*5bda0*/  IADD3 R8, R3, 0x14b, RZ ;  /* 0x0000014b03087810 */ /* 0x002fe40007ffe0ff */
[----:B------:R-:W-:Y:S02]  /*5bdb0*/  IADD3 R12, R2, c[0x0][0x198], RZ ;  /* 0x00006600020c7a10 */ /* 0x000fe40007ffe0ff */
[----:B------:R-:W-:Y:S02]  /*5bdc0*/  ISETP.GE.AND P6, PT, R14, c[0x0][0x17c], PT ;  /* 0x00005f000e007a0c */ /* 0x000fe40003fc6270 */
[----:B------:R-:W-:Y:S01]  /*5bdd0*/  ISETP.LT.AND P3, PT, R29, c[0x0][0x178], !P3 ;  /* 0x00005e001d007a0c */ /* 0x000fe20005f61270 */
[----:B---3--:R0:W-:Y:S01]  /*5bde0*/  @P4 STG.E.U16 [R4.64], R25 ;  /* 0x0000001904004986 */ /* 0x0081e2000c101506 */
[----:B------:R-:W-:Y:S01]  /*5bdf0*/  ISETP.GE.AND P4, PT, R8, c[0x0][0x17c], PT ;  /* 0x00005f0008007a0c */ /* 0x000fe20003f86270 */
[----:B------:R-:W-:-:S04]  /*5be00*/  IMAD.WIDE R8, R12, 0x2, R16 ;  /* 0x000000020c087825 */ /* 0x000fc800078e0210 */
[----:B0-----:R-:W-:Y:S01]  /*5be10*/  IMAD.WIDE R4, R2, 0x2, R18 ;  /* 0x0000000202047825 */ /* 0x001fe200078e0212 */
[----:B------:R-:W-:Y:S02]  /*5be20*/  PRMT R2, R25, 0x7632, R2 ;  /* 0x0000763219027816 */ /* 0x000fe40000000002 */
[----:B----4-:R-:W-:Y:S01]  /*5be30*/  PRMT R15, R22, 0x7632, R15 ;  /* 0x00007632160f7816 */ /* 0x010fe2000000000f */
[----:B------:R-:W3:Y:S04]  /*5be40*/  LDL.LU R25, [R1+0x458] ;  /* 0x0004580001197983 */ /* 0x000ee80000300800 */
[----:B------:R0:W-:Y:S01]  /*5be50*/  @P5 STG.E.U16 [R4.64], R22 ;  /* 0x0000001604005986 */ /* 0x0001e2000c101506 */
[----:B------:R-:W-:-:S03]  /*5be60*/  ISETP.LT.AND P5, PT, R28, c[0x0][0x178], !P6 ;  /* 0x00005e001c007a0c */ /* 0x000fc600077a1270 */
[----:B------:R1:W-:Y:S01]  /*5be70*/  @P1 STG.E.U16 [R8.64], R2 ;  /* 0x0000000208001986 */ /* 0x0003e2000c101506 */
[----:B------:R-:W-:Y:S01]  /*5be80*/  ISETP.LT.AND P6, PT, R29, c[0x0][0x178], !P6 ;  /* 0x00005e001d007a0c */ /* 0x000fe200077c1270 */
[C---:B0-----:R-:W-:Y:S01]  /*5be90*/  IMAD.WIDE R4, R12.reuse, 0x2, R18 ;  /* 0x000000020c047825 */ /* 0x041fe200078e0212 */
[----:B-1----:R-:W-:-:S04]  /*5bea0*/  IADD3 R2, R12, c[0x0][0x198], RZ ;  /* 0x000066000c027a10 */ /* 0x002fc80007ffe0ff */
[----:B------:R-:W-:Y:S01]  /*5beb0*/  @P3 STG.E.U16 [R4.64], R15 ;  /* 0x0000000f04003986 */ /* 0x000fe2000c101506 */
[----:B------:R-:W-:Y:S01]  /*5bec0*/  IMAD.WIDE R8, R2, 0x2, R16 ;  /* 0x0000000202087825 */ /* 0x000fe200078e0210 */
[----:B------:R-:W-:-:S04]  /*5bed0*/  IADD3 R13, R3, 0x14a, RZ ;  /* 0x0000014a030d7810 */ /* 0x000fc80007ffe0ff */
[----:B------:R-:W-:Y:S01]  /*5bee0*/  ISETP.GE.AND P0, PT, R13, c[0x0][0x17c], PT ;  /* 0x00005f000d007a0c */ /* 0x000fe20003f06270 */
[----:B------:R-:W-:Y:S01]  /*5bef0*/  IMAD.WIDE R12, R2, 0x2, R18 ;  /* 0x00000002020c7825 */ /* 0x000fe200078e0212 */
[----:B--2---:R0:W-:Y:S01]  /*5bf00*/  @P5 STG.E.U16 [R8.64], R23 ;  /* 0x0000001708005986 */ /* 0x0041e2000c101506 */
[----:B------:R-:W-:Y:S02]  /*5bf10*/  ISETP.LT.AND P5, PT, R28, c[0x0][0x178], !P2 ;  /* 0x00005e001c007a0c */ /* 0x000fe400057a1270 */
[----:B0-----:R-:W-:Y:S02]  /*5bf20*/  IADD3 R8, R2, c[0x0][0x198], RZ ;  /* 0x0000660002087a10 */ /* 0x001fe40007ffe0ff */
[----:B------:R-:W-:Y:S01]  /*5bf30*/  PRMT R2, R23, 0x7632, R2 ;  /* 0x0000763217027816 */ /* 0x000fe20000000002 */
[----:B------:R0:W-:Y:S02]  /*5bf40*/  @P6 STG.E.U16 [R12.64], R26 ;  /* 0x0000001a0c006986 */ /* 0x0001e4000c101506 */
[----:B------:R-:W-:Y:S01]  /*5bf50*/  IMAD.WIDE R4, R8, 0x2, R16 ;  /* 0x0000000208047825 */ /* 0x000fe200078e0210 */
[----:B------:R-:W-:Y:S01]  /*5bf60*/  PRMT R21, R26, 0x7632, R21 ;  /* 0x000076321a157816 */ /* 0x000fe20000000015 */
[----:B------:R-:W2:Y:S04]  /*5bf70*/  LDL.LU R23, [R1+0x548] ;  /* 0x0005480001177983 */ /* 0x000ea80000300800 */
[----:B------:R1:W-:Y:S04]  /*5bf80*/  @P5 STG.E.U16 [R4.64], R2 ;  /* 0x0000000204005986 */ /* 0x0003e8000c101506 */
[----:B0-----:R-:W4:Y:S04]  /*5bf90*/  LDL.LU R26, [R1+0x378] ;  /* 0x00037800011a7983 */ /* 0x001f280000300800 */
[----:B-1----:R-:W2:Y:S01]  /*5bfa0*/  LDL.LU R5, [R1+0x518] ;  /* 0x0005180001057983 */ /* 0x002ea20000300800 */
[----:B------:R-:W-:-:S02]  /*5bfb0*/  IADD3 R20, R3, 0x14d, RZ ;  /* 0x0000014d03147810 */ /* 0x000fc40007ffe0ff */
[C---:B------:R-:W-:Y:S02]  /*5bfc0*/  ISETP.LT.AND P2, PT, R29.reuse, c[0x0][0x178], !P2 ;  /* 0x00005e001d007a0c */ /* 0x040fe40005741270 */
[----:B------:R-:W-:Y:S02]  /*5bfd0*/  ISETP.LT.AND P6, PT, R28, c[0x0][0x178], !P0 ;  /* 0x00005e001c007a0c */ /* 0x000fe400047c1270 */
[----:B------:R-:W-:Y:S02]  /*5bfe0*/  ISETP.LT.AND P0, PT, R29, c[0x0][0x178], !P0 ;  /* 0x00005e001d007a0c */ /* 0x000fe40004701270 */
[----:B------:R-:W-:Y:S02]  /*5bff0*/  ISETP.GE.AND P3, PT, R20, c[0x0][0x17c], PT ;  /* 0x00005f0014007a0c */ /* 0x000fe40003f66270 */
[C---:B------:R-:W-:Y:S02]  /*5c000*/  IADD3 R20, R8.reuse, c[0x0][0x198], RZ ;  /* 0x0000660008147a10 */ /* 0x040fe40007ffe0ff */
[----:B------:R-:W-:Y:S01]  /*5c010*/  IADD3 R14, R3, 0x14c, RZ ;  /* 0x0000014c030e7810 */ /* 0x000fe20007ffe0ff */
[----:B------:R-:W-:-:S03]  /*5c020*/  IMAD.WIDE R8, R8, 0x2, R18 ;  /* 0x0000000208087825 */ /* 0x000fc600078e0212 */
[----:B------:R-:W-:Y:S01]  /*5c030*/  ISETP.GE.AND P1, PT, R14, c[0x0][0x17c], PT ;  /* 0x00005f000e007a0c */ /* 0x000fe20003f26270 */
[C---:B------:R-:W-:Y:S01]  /*5c040*/  IMAD.WIDE R12, R20.reuse, 0x2, R16 ;  /* 0x00000002140c7825 */ /* 0x040fe200078e0210 */
[----:B------:R0:W-:Y:S03]  /*5c050*/  @P2 STG.E.U16 [R8.64], R21 ;  /* 0x0000001508002986 */ /* 0x0001e6000c101506 */
[----:B------:R-:W-:Y:S01]  /*5c060*/  IMAD.WIDE R14, R20, 0x2, R18 ;  /* 0x00000002140e7825 */ /* 0x000fe200078e0212 */
[----:B------:R-:W-:Y:S02]  /*5c070*/  ISETP.LT.AND P2, PT, R28, c[0x0][0x178], !P1 ;  /* 0x00005e001c007a0c */ /* 0x000fe40004f41270 */
[----:B------:R-:W-:Y:S02]  /*5c080*/  ISETP.LT.AND P1, PT, R29, c[0x0][0x178], !P1 ;  /* 0x00005e001d007a0c */ /* 0x000fe40004f21270 */
[----:B0-----:R-:W-:-:S04]  /*5c090*/  IADD3 R8, R20, c[0x0][0x198], RZ ;  /* 0x0000660014087a10 */ /* 0x001fc80007ffe0ff */
[----:B------:R-:W-:Y:S01]  /*5c0a0*/  IADD3 R2, R8, c[0x0][0x198], RZ ;  /* 0x0000660008027a10 */ /* 0x000fe20007ffe0ff */
[----:B--2---:R0:W-:Y:S04]  /*5c0b0*/  @P6 STG.E.U16 [R12.64], R5 ;  /* 0x000000050c006986 */ /* 0x0041e8000c101506 */
[----:B---3--:R1:W-:Y:S01]  /*5c0c0*/  @P0 STG.E.U16 [R14.64], R25 ;  /* 0x000000190e000986 */ /* 0x0083e2000c101506 */
[----:B------:R-:W-:Y:S02]  /*5c0d0*/  ISETP.LT.AND P0, PT, R28, c[0x0][0x178], !P4 ;  /* 0x00005e001c007a0c */ /* 0x000fe40006701270 */
[----:B------:R-:W-:Y:S02]  /*5c0e0*/  ISETP.LT.AND P4, PT, R29, c[0x0][0x178], !P4 ;  /* 0x00005e001d007a0c */ /* 0x000fe40006781270 */
[----:B0-----:R-:W-:-:S02]  /*5c0f0*/  IADD3 R12, R3, 0x14f, RZ ;  /* 0x0000014f030c7810 */ /* 0x001fc40007ffe0ff */
[----:B-1----:R-:W-:Y:S02]  /*5c100*/  PRMT R15, R25, 0x7632, R15 ;  /* 0x00007632190f7816 */ /* 0x002fe4000000000f */
[----:B------:R-:W2:Y:S01]  /*5c110*/  LDL.LU R25, [R1+0x558] ;  /* 0x0005580001197983 */ /* 0x000ea20000300800 */
[----:B------:R-:W-:Y:S01]  /*5c120*/  PRMT R14, R5, 0x7632, R14 ;  /* 0x00007632050e7816 */ /* 0x000fe2000000000e */
[----:B------:R-:W-:Y:S01]  /*5c130*/  IMAD.WIDE R4, R8, 0x2, R16 ;  /* 0x0000000208047825 */ /* 0x000fe200078e0210 */
[----:B------:R-:W-:-:S03]  /*5c140*/  ISETP.GE.AND P6, PT, R12, c[0x0][0x17c], PT ;  /* 0x00005f000c007a0c */ /* 0x000fc60003fc6270 */
[----:B------:R-:W-:Y:S01]  /*5c150*/  IMAD.WIDE R8, R8, 0x2, R18 ;  /* 0x0000000208087825 */ /* 0x000fe200078e0212 */
[----:B------:R0:W-:Y:S03]  /*5c160*/  @P0 STG.E.U16 [R4.64], R14 ;  /* 0x0000000e04000986 */ /* 0x0001e6000c101506 */
[C---:B------:R-:W-:Y:S01]  /*5c170*/  IMAD.WIDE R12, R2.reuse, 0x2, R16 ;  /* 0x00000002020c7825 */ /* 0x040fe200078e0210 */
[----:B------:R-:W-:Y:S04]  /*5c180*/  @P4 STG.E.U16 [R8.64], R15 ;  /* 0x0000000f08004986 */ /* 0x000fe8000c101506 */
[----:B------:R1:W-:Y:S01]  /*5c190*/  @P2 STG.E.U16 [R12.64], R23 ;  /* 0x000000170c002986 */ /* 0x0003e2000c101506 */
[----:B0-----:R-:W-:-:S05]  /*5c1a0*/  IMAD.WIDE R4, R2, 0x2, R18 ;  /* 0x0000000202047825 */ /* 0x001fca00078e0212 */
[----:B----4-:R0:W-:Y:S01]  /*5c1b0*/  @P1 STG.E.U16 [R4.64], R26 ;  /* 0x0000001a04001986 */ /* 0x0101e2000c101506 */
[----:B-1----:R-:W-:-:S03]  /*5c1c0*/  PRMT R13, R26, 0x7632, R13 ;  /* 0x000076321a0d7816 */ /* 0x002fc6000000000d */
[----:B0-----:R-:W3:Y:S04]  /*5c1d0*/  LDL.LU R26, [R1+0x568] ;  /* 0x00056800011a7983 */ /* 0x001ee80000300800 */
[----:B------:R-:W4:Y:S01]  /*5c1e0*/  LDL.LU R21, [R1+0x4f8] ;  /* 0x0004f80001157983 */ /* 0x000f220000300800 */
[----:B------:R-:W-:Y:S02]  /*5c1f0*/  IADD3 R22, R3, 0x14e, RZ ;  /* 0x0000014e03167810 */ /* 0x000fe40007ffe0ff */
[----:B------:R-:W-:Y:S02]  /*5c200*/  PRMT R12, R23, 0x7632, R12 ;  /* 0x00007632170c7816 */ /* 0x000fe4000000000c */
[----:B------:R-:W-:Y:S02]  /*5c210*/  ISETP.GE.AND P5, PT, R22, c[0x0][0x17c], PT ;  /* 0x00005f0016007a0c */ /* 0x000fe40003fa6270 */
[----:B------:R-:W4:Y:S01]  /*5c220*/  LDL.LU R22, [R1+0x578] ;  /* 0x0005780001167983 */ /* 0x000f220000300800 */
[----:B------:R-:W-:-:S03]  /*5c230*/  ISETP.LT.AND P4, PT, R28, c[0x0][0x178], !P3 ;  /* 0x00005e001c007a0c */ /* 0x000fc60005f81270 */
[----:B------:R-:W4:Y:S01]  /*5c240*/  LDL.LU R23, [R1+0x438] ;  /* 0x0004380001177983 */ /* 0x000f220000300800 */
[----:B------:R-:W-:Y:S02]  /*5c250*/  ISETP.LT.AND P3, PT, R29, c[0x0][0x178], !P3 ;  /* 0x00005e001d007a0c */ /* 0x000fe40005f61270 */
[----:B------:R-:W-:Y:S02]  /*5c260*/  IADD3 R8, R3, 0x151, RZ ;  /* 0x0000015103087810 */ /* 0x000fe40007ffe0ff */
[----:B------:R-:W-:Y:S02]  /*5c270*/  IADD3 R2, R2, c[0x0][0x198], RZ ;  /* 0x0000660002027a10 */ /* 0x000fe40007ffe0ff */
[----:B------:R-:W-:Y:S02]  /*5c280*/  ISETP.LT.AND P1, PT, R28, c[0x0][0x178], !P5 ;  /* 0x00005e001c007a0c */ /* 0x000fe40006f21270 */
[----:B------:R-:W-:Y:S01]  /*5c290*/  ISETP.GE.AND P2, PT, R8, c[0x0][0x17c], PT ;  /* 0x00005f0008007a0c */ /* 0x000fe20003f46270 */
[----:B------:R-:W-:Y:S01]  /*5c2a0*/  IMAD.WIDE R4, R2, 0x2, R16 ;  /* 0x0000000202047825 */ /* 0x000fe200078e0210 */
[----:B------:R-:W-:-:S03]  /*5c2b0*/  ISETP.LT.AND P5, PT, R29, c[0x0][0x178], !P5 ;  /* 0x00005e001d007a0c */ /* 0x000fc60006fa1270 */
[C---:B------:R-:W-:Y:S01]  /*5c2c0*/  IMAD.WIDE R8, R2.reuse, 0x2, R18 ;  /* 0x0000000202087825 */ /* 0x040fe200078e0212 */
[----:B------:R-:W-:Y:S01]  /*5c2d0*/  IADD3 R2, R2, c[0x0][0x198], RZ ;  /* 0x0000660002027a10 */ /* 0x000fe20007ffe0ff */
[----:B------:R0:W-:Y:S01]  /*5c2e0*/  @P4 STG.E.U16 [R4.64], R12 ;  /* 0x0000000c04004986 */ /* 0x0001e2000c101506 */
[----:B------:R-:W-:-:S03]  /*5c2f0*/  IADD3 R20, R3, 0x150, RZ ;  /* 0x0000015003147810 */ /* 0x000fc60007ffe0ff */
[----:B------:R1:W-:Y:S01]  /*5c300*/  @P3 STG.E.U16 [R8.64], R13 ;  /* 0x0000000d08003986 */ /* 0x0003e2000c101506 */
[----:B------:R-:W-:Y:S02]  /*5c310*/  ISETP.LT.AND P3, PT, R28, c[0x0][0x178], !P6 ;  /* 0x00005e001c007a0c */ /* 0x000fe40007761270 */
[----:B------:R-:W-:Y:S01]  /*5c320*/  ISETP.GE.AND P0, PT, R20, c[0x0][0x17c], PT ;  /* 0x00005f0014007a0c */ /* 0x000fe20003f06270 */
[----:B0-----:R-:W-:-:S04]  /*5c330*/  IMAD.WIDE R4, R2, 0x2, R16 ;  /* 0x0000000202047825 */ /* 0x001fc800078e0210 */
[C---:B-1----:R-:W-:Y:S01]  /*5c340*/  IMAD.WIDE R8, R2.reuse, 0x2, R18 ;  /* 0x0000000202087825 */ /* 0x042fe200078e0212 */
[----:B------:R-:W-:Y:S02]  /*5c350*/  IADD3 R2, R2, c[0x0][0x198], RZ ;  /* 0x0000660002027a10 */ /* 0x000fe40007ffe0ff */
[----:B------:R-:W-:Y:S02]  /*5c360*/  ISETP.LT.AND P6, PT, R29, c[0x0][0x178], !P6 ;  /* 0x00005e001d007a0c */ /* 0x000fe400077c1270 */
[----:B------:R-:W-:Y:S01]  /*5c370*/  IADD3 R12, R3, 0x153, RZ ;  /* 0x00000153030c7810 */ /* 0x000fe20007ffe0ff */
[----:B--2---:R0:W-:Y:S04]  /*5c380*/  @P1 STG.E.U16 [R4.64], R25 ;  /* 0x0000001904001986 */ /* 0x0041e8000c101506 */
[----:B------:R1:W-:Y:S01]  /*5c390*/  @P5 STG.E.U16 [R8.64], R10 ;  /* 0x0000000a08005986 */ /* 0x0003e2000c101506 */
[----:B------:R-:W-:-:S02]  /*5c3a0*/  ISETP.LT.AND P5, PT, R28, c[0x0][0x178], !P0 ;  /* 0x00005e001c007a0c */ /* 0x000fc400047a1270 */
[----:B------:R-:W-:Y:S01]  /*5c3b0*/  ISETP.GE.AND P1, PT, R12, c[0x0][0x17c], PT ;  /* 0x00005f000c007a0c */ /* 0x000fe20003f26270 */
[----:B0-----:R-:W-:Y:S01]  /*5c3c0*/  IMAD.WIDE R4, R2, 0x2, R16 ;  /* 0x0000000202047825 */ /* 0x001fe200078e0210 */
[----:B-1----:R-:W-:-:S03]  /*5c3d0*/  PRMT R10, R25, 0x7632, R10 ;  /* 0x00007632190a7816 */ /* 0x002fc6000000000a */
[C---:B------:R-:W-:Y:S01]  /*5c3e0*/  IMAD.WIDE R8, R2.reuse, 0x2, R18 ;  /* 0x0000000202087825 */ /* 0x040fe200078e0212 */
[----:B------:R-:W-:Y:S01]  /*5c3f0*/  IADD3 R2, R2, c[0x0][0x198], RZ ;  /* 0x0000660002027a10 */ /* 0x000fe20007ffe0ff */
[----:B------:R-:W2:Y:S01]  /*5c400*/  LDL.LU R25, [R1+0x588] ;  /* 0x0005880001197983 */ /* 0x000ea20000300800 */
[----:B------:R-:W-:-:S03]  /*5c410*/  PRMT R12, R10, 0x7632, R12 ;  /* 0x000076320a0c7816 */ /* 0x000fc6000000000c */
[----:B------:R0:W-:Y:S04]  /*5c420*/  @P3 STG.E.U16 [R4.64], R10 ;  /* 0x0000000a04003986 */ /* 0x0001e8000c101506 */
[----:B------:R1:W-:Y:S01]  /*5c430*/  @P6 STG.E.U16 [R8.64], R12 ;  /* 0x0000000c08006986 */ /* 0x0003e2000c101506 */
[C---:B0-----:R-:W-:Y:S01]  /*5c440*/  IMAD.WIDE R4, R2.reuse, 0x2, R16 ;  /* 0x0000000202047825 */ /* 0x041fe200078e0210 */
[----:B-1----:R-:W-:-:S04]  /*5c450*/  IADD3 R12, R2, c[0x0][0x198], RZ ;  /* 0x00006600020c7a10 */ /* 0x002fc80007ffe0ff */
[----:B---3--:R0:W-:Y:S02]  /*5c460*/  @P5 STG.E.U16 [R4.64], R26 ;  /* 0x0000001a04005986 */ /* 0x0081e4000c101506 */
[----:B0-----:R-:W-:Y:S01]  /*5c470*/  IMAD.WIDE R4, R2, 0x2, R18 ;  /* 0x0000000202047825 */ /* 0x001fe200078e0212 */
[----:B------:R-:W-:Y:S02]  /*5c480*/  PRMT R2, R26, 0x7632, R2 ;  /* 0x000076321a027816 */ /* 0x000fe40000000002 */
[----:B------:R-:W3:Y:S01]  /*5c490*/  LDL.LU R26, [R1+0x368] ;  /* 0x00036800011a7983 */ /* 0x000ee20000300800 */
[----:B------:R-:W-:Y:S02]  /*5c4a0*/  ISETP.LT.AND P0, PT, R29, c[0x0][0x178], !P0 ;  /* 0x00005e001d007a0c */ /* 0x000fe40004701270 */
[----:B------:R-:W-:Y:S02]  /*5c4b0*/  ISETP.LT.AND P6, PT, R28, c[0x0][0x178], !P2 ;  /* 0x00005e001c007a0c */ /* 0x000fe400057c1270 */
[----:B------:R-:W-:-:S02]  /*5c4c0*/  IADD3 R14, R3, 0x152, RZ ;  /* 0x00000152030e7810 */ /* 0x000fc40007ffe0ff */
[----:B------:R-:W-:Y:S02]  /*5c4d0*/  IADD3 R8, R3, 0x155, RZ ;  /* 0x0000015503087810 */ /* 0x000fe40007ffe0ff */
[----:B------:R-:W-:Y:S02]  /*5c4e0*/  ISETP.GE.AND P4, PT, R14, c[0x0][0x17c], PT ;  /* 0x00005f000e007a0c */ /* 0x000fe40003f86270 */
[----:B------:R-:W-:Y:S01]  /*5c4f0*/  ISETP.GE.AND P5, PT, R8, c[0x0][0x17c], PT ;  /* 0x00005f0008007a0c */ /* 0x000fe20003fa6270 */
[----:B------:R-:W-:Y:S01]  /*5c500*/  IMAD.WIDE R8, R12, 0x2, R16 ;  /* 0x000000020c087825 */ /* 0x000fe200078e0210 */
[C---:B------:R-:W-:Y:S01]  /*5c510*/  ISETP.LT.AND P2, PT, R29.reuse, c[0x0][0x178], !P2 ;  /* 0x00005e001d007a0c */ /* 0x040fe20005741270 */
[----:B----4-:R0:W-:Y:S01]  /*5c520*/  @P0 STG.E.U16 [R4.64], R21 ;  /* 0x0000001504000986 */ /* 0x0101e2000c101506 */
[----:B------:R-:W-:Y:S02]  /*5c530*/  ISETP.LT.AND P0, PT, R28, c[0x0][0x178], !P4 ;  /* 0x00005e001c007a0c */ /* 0x000fe40006701270 */
[----:B------:R-:W-:Y:S01]  /*5c540*/  ISETP.LT.AND P4, PT, R29, c[0x0][0x178], !P4 ;  /* 0x00005e001d007a0c */ /* 0x000fe20006781270 */
[----:B------:R1:W-:Y:S01]  /*5c550*/  @P6 STG.E.U16 [R8.64], R2 ;  /* 0x0000000208006986 */ /* 0x0003e2000c101506 */
[----:B------:R-:W-:-:S04]  /*5c560*/  IADD3 R10, R3, 0x154, RZ ;  /* 0x00000154030a7810 */ /* 0x000fc80007ffe0ff */
[----:B------:R-:W-:Y:S02]  /*5c570*/  ISETP.GE.AND P3, PT, R10, c[0x0][0x17c], PT ;  /* 0x00005f000a007a0c */ /* 0x000fe40003f66270 */
[----:B------:R-:W-:Y:S01]  /*5c580*/  PRMT R10, R21, 0x7632, R10 ;  /* 0x00007632150a7816 */ /* 0x000fe2000000000a */
[C---:B0-----:R-:W-:Y:S01]  /*5c590*/  IMAD.WIDE R4, R12.reuse, 0x2, R18 ;  /* 0x000000020c047825 */ /* 0x041fe200078e0212 */
[----:B-1----:R-:W-:-:S04]  /*5c5a0*/  IADD3 R2, R12, c[0x0][0x198], RZ ;  /* 0x000066000c027a10 */ /* 0x002fc80007ffe0ff */
[----:B------:R-:W-:Y:S01]  /*5c5b0*/  @P2 STG.E.U16 [R4.64], R10 ;  /* 0x0000000a04002986 */ /* 0x000fe2000c101506 */
[----:B------:R-:W-:-:S04]  /*5c5c0*/  IMAD.WIDE R8, R2, 0x2, R16 ;  /* 0x0000000202087825 */ /* 0x000fc800078e0210 */
[----:B------:R-:W-:Y:S01]  /*5c5d0*/  IMAD.WIDE R12, R2, 0x2, R18 ;  /* 0x00000002020c7825 */ /* 0x000fe200078e0212 */
[----:B------:R-:W-:Y:S01]  /*5c5e0*/  @P0 STG.E.U16 [R8.64], R22 ;  /* 0x0000001608000986 */ /* 0x000fe2000c101506 */
[----:B------:R-:W-:-:S03]  /*5c5f0*/  PRMT R20, R23, 0x7632, R20 ;  /* 0x0000763217147816 */ /* 0x000fc60000000014 */
[----:B------:R0:W-:Y:S04]  /*5c600*/  @P4 STG.E.U16 [R12.64], R23 ;  /* 0x000000170c004986 */ /* 0x0001e8000c101506 */
[----:B0-----:R-:W4:Y:S01]  /*5c610*/  LDL.LU R23, [R1+0x598] ;  /* 0x0005980001177983 */ /* 0x001f220000300800 */
[----:B------:R-:W-:Y:S02]  /*5c620*/  ISETP.LT.AND P0, PT, R28, c[0x0][0x178], !P1 ;  /* 0x00005e001c007a0c */ /* 0x000fe40004f01270 */
[----:B------:R-:W-:Y:S02]  /*5c630*/  ISETP.LT.AND P1, PT, R29, c[0x0][0x178], !P1 ;  /* 0x00005e001d007a0c */ /* 0x000fe40004f21270 */
[----:B------:R-:W-:Y:S02]  /*5c640*/  IADD3 R8, R2, c[0x0][0x198], RZ ;  /* 0x0000660002087a10 */ /* 0x000fe40007ffe0ff */
[----:B------:R-:W-:-:S02]  /*5c650*/  ISETP.LT.AND P4, PT, R28, c[0x0][0x178], !P3 ;  /* 0x00005e001c007a0c */ /* 0x000fc40005f81270 */
[----:B------:R-:W-:Y:S02]  /*5c660*/  ISETP.LT.AND P3, PT, R29, c[0x0][0x178], !P3 ;  /* 0x00005e001d007a0c */ /* 0x000fe40005f61270 */
[C---:B------:R-:W-:Y:S02]  /*5c670*/  IADD3 R10, R8.reuse, c[0x0][0x198], RZ ;  /* 0x00006600080a7a10 */ /* 0x040fe40007ffe0ff */
[C---:B------:R-:W-:Y:S02]  /*5c680*/  IADD3 R14, R3.reuse, 0x156, RZ ;  /* 0x00000156030e7810 */ /* 0x040fe40007ffe0ff */
[----:B------:R-:W-:Y:S01]  /*5c690*/  IADD3 R15, R3, 0x157, RZ ;  /* 0x00000157030f7810 */ /* 0x000fe20007ffe0ff */
[----:B------:R-:W-:Y:S01]  /*5c6a0*/  IMAD.WIDE R4, R8, 0x2, R16 ;  /* 0x0000000208047825 */ /* 0x000fe200078e0210 */
[----:B------:R-:W-:Y:S02]  /*5c6b0*/  PRMT R2, R22, 0x7632, R2 ;  /* 0x0000763216027816 */ /* 0x000fe40000000002 */
[----:B------:R-:W-:Y:S01]  /*5c6c0*/  ISETP.GE.AND P6, PT, R14, c[0x0][0x17c], PT ;  /* 0x00005f000e007a0c */ /* 0x000fe20003fc6270 */
[----:B------:R-:W-:Y:S01]  /*5c6d0*/  IMAD.WIDE R8, R8, 0x2, R18 ;  /* 0x0000000208087825 */ /* 0x000fe200078e0212 */
[----:B------:R-:W-:-:S03]  /*5c6e0*/  ISETP.GE.AND P2, PT, R15, c[0x0][0x17c], PT ;  /* 0x00005f000f007a0c */ /* 0x000fc60003f46270 */
[C---:B------:R-:W-:Y:S01]  /*5c6f0*/  IMAD.WIDE R12, R10.reuse, 0x2, R16 ;  /* 0x000000020a0c7825 */ /* 0x040fe200078e0210 */
[----:B------:R-:W-:Y:S03]  /*5c700*/  @P0 STG.E.U16 [R4.64], R2 ;  /* 0x0000000204000986 */ /* 0x000fe6000c101506 */
[----:B------:R-:W-:Y:S01]  /*5c710*/  IMAD.WIDE R14, R10, 0x2, R18 ;  /* 0x000000020a0e7825 */ /* 0x000fe200078e0212 */
[----:B------:R-:W-:Y:S04]  /*5c720*/  @P1 STG.E.U16 [R8.64], R20 ;  /* 0x0000001408001986 */ /* 0x000fe8000c101506 */
[----:B--2---:R-:W-:Y:S04]  /*5c730*/  @P4 STG.E.U16 [R12.64], R25 ;  /* 0x000000190c004986 */ /* 0x004fe8000c101506 */
[----:B---3--:R0:W-:Y:S02]  /*5c740*/  @P3 STG.E.U16 [R14.64], R26 ;  /* 0x0000001a0e003986 */ /* 0x0081e4000c101506 */
[----:B0-----:R-:W-:-:S02]  /*5c750*/  PRMT R14, R25, 0x7632, R14 ;  /* 0x00007632190e7816 */ /* 0x001fc4000000000e */
[----:B------:R-:W2:Y:S01]  /*5c760*/  LDL.LU R25, [R1+0x5c8] ;  /* 0x0005c80001197983 */ /* 0x000ea20000300800 */
[----:B------:R-:W-:-:S03]  /*5c770*/  PRMT R15, R26, 0x7632, R15 ;  /* 0x000076321a0f7816 */ /* 0x000fc6000000000f */
[----:B------:R-:W3:Y:S01]  /*5c780*/  LDL.LU R26, [R1+0x478] ;  /* 0x00047800011a7983 */ /* 0x000ee20000300800 */
[----:B------:R-:W-:Y:S02]  /*5c790*/  ISETP.LT.AND P1, PT, R28, c[0x0][0x178], !P5 ;  /* 0x00005e001c007a0c */ /* 0x000fe40006f21270 */
[----:B------:R-:W-:Y:S02]  /*5c7a0*/  IADD3 R8, R10, c[0x0][0x198], RZ ;  /* 0x000066000a087a10 */ /* 0x000fe40007ffe0ff */
[C---:B------:R-:W-:Y:S02]  /*5c7b0*/  ISETP.LT.AND P5, PT, R29.reuse, c[0x0][0x178], !P5 ;  /* 0x00005e001d007a0c */ /* 0x040fe40006fa1270 */
        /* <DEDUP_REMOVED lines=9> */
[----:B------:R-:W-:Y:S02]  /*5c850*/  @P5 STG.E.U16 [R8.64], R15 ;  /* 0x0000000f08005986 */ /* 0x000fe4000c101506 */
[----:B0-----:R-:W-:Y:S02]  /*5c860*/  IMAD.WIDE R4, R2, 0x2, R18 ;  /* 0x0000000202047825 */ /* 0x001fe400078e0212 */
[----:B----4-:R-:W-:Y:S04]  /*5c870*/  @P3 STG.E.U16 [R12.64], R23 ;  /* 0x000000170c003986 */ /* 0x010fe8000c101506 */
[----:B------:R0:W-:Y:S02]  /*5c880*/  @P6 STG.E.U16 [R4.64], R6 ;  /* 0x0000000604006986 */ /* 0x0001e4000c101506 */
[----:B0-----:R-:W-:-:S02]  /*5c890*/  PRMT R6, R23, 0x7632, R6 ;  /* 0x0000763217067816 */ /* 0x001fc40000000006 */
[----:B------:R-:W4:Y:S01]  /*5c8a0*/  LDL.LU R23, [R1+0x5b8] ;  /* 0x0005b80001177983 */ /* 0x000f220000300800 */
[----:B------:R-:W-:Y:S02]  /*5c8b0*/  IADD3 R21, R3, 0x158, RZ ;  /* 0x0000015803157810 */ /* 0x000fe40007ffe0ff */
[----:B------:R-:W-:Y:S02]  /*5c8c0*/  ISETP.LT.AND P5, PT, R28, c[0x0][0x178], !P2 ;  /* 0x00005e001c007a0c */ /* 0x000fe400057a1270 */
[----:B------:R-:W-:Y:S02]  /*5c8d0*/  ISETP.GE.AND P0, PT, R21, c[0x0][0x17c], PT ;  /* 0x00005f0015007a0c */ /* 0x000fe40003f06270 */
[----:B------:R-:W-:Y:S01]  /*5c8e0*/  IADD3 R8, R3, 0x15b, RZ ;  /* 0x0000015b03087810 */ /* 0x000fe20007ffe0ff */
[----:B------:R-:W4:Y:S01]  /*5c8f0*/  LDL.LU R21, [R1+0x3b8] ;  /* 0x0003b80001157983 */ /* 0x000f220000300800 */
[----:B------:R-:W-:Y:S02]  /*5c900*/  IADD3 R2, R2, c[0x0][0x198], RZ ;  /* 0x0000660002027a10 */ /* 0x000fe40007ffe0ff */
[----:B------:R-:W-:-:S02]  /*5c910*/  ISETP.LT.AND P2, PT, R29, c[0x0][0x178], !P2 ;  /* 0x00005e001d007a0c */ /* 0x000fc40005741270 */
[----:B------:R-:W-:Y:S01]  /*5c920*/  ISETP.LT.AND P6, PT, R28, c[0x0][0x178], !P0 ;  /* 0x00005e001c007a0c */ /* 0x000fe200047c1270 */
[----:B------:R-:W-:Y:S01]  /*5c930*/  IMAD.WIDE R4, R2, 0x2, R16 ;  /* 0x0000000202047825 */ /* 0x000fe200078e0210 */
[----:B------:R-:W-:Y:S02]  /*5c940*/  ISETP.GE.AND P3, PT, R8, c[0x0][0x17c], PT ;  /* 0x00005f0008007a0c */ /* 0x000fe40003f66270 */
[----:B------:R-:W-:Y:S01]  /*5c950*/  IADD3 R10, R3, 0x15a, RZ ;  /* 0x0000015a030a7810 */ /* 0x000fe20007ffe0ff */
[C---:B------:R-:W-:Y:S01]  /*5c960*/  IMAD.WIDE R8, R2.reuse, 0x2, R18 ;  /* 0x0000000202087825 */ /* 0x040fe200078e0212 */
[----:B------:R-:W-:Y:S02]  /*5c970*/  IADD3 R2, R2, c[0x0][0x198], RZ ;  /* 0x0000660002027a10 */ /* 0x000fe40007ffe0ff */
[----:B------:R-:W-:Y:S01]  /*5c980*/  ISETP.LT.AND P0, PT, R29, c[0x0][0x178], !P0 ;  /* 0x00005e001d007a0c */ /* 0x000fe20004701270 */
[----:B------:R0:W-:Y:S01]  /*5c990*/  @P5 STG.E.U16 [R4.64], R6 ;  /* 0x0000000604005986 */ /* 0x0001e2000c101506 */
[----:B------:R-:W-:-:S02]  /*5c9a0*/  ISETP.GE.AND P1, PT, R10, c[0x0][0x17c], PT ;  /* 0x00005f000a007a0c */ /* 0x000fc40003f26270 */
[----:B------:R-:W-:-:S05]  /*5c9b0*/  PRMT R10, R6, 0x7632, R10 ;  /* 0x00007632060a7816 */ /* 0x000fca000000000a */
[----:B------:R1:W-:Y:S01]  /*5c9c0*/  @P2 STG.E.U16 [R8.64], R10 ;  /* 0x0000000a08002986 */ /* 0x0003e2000c101506 */
[----:B0-----:R-:W-:Y:S01]  /*5c9d0*/  IMAD.WIDE R4, R2, 0x2, R16 ;  /* 0x0000000202047825 */ /* 0x001fe200078e0210 */
[----:B------:R-:W-:-:S03]  /*5c9e0*/  IADD3 R6, R3, 0x15d, RZ ;  /* 0x0000015d03067810 */ /* 0x000fc60007ffe0ff */
[----:B-1----:R-:W-:Y:S01]  /*5c9f0*/  IMAD.WIDE R8, R2, 0x2, R18 ;  /* 0x0000000202087825 */ /* 0x002fe200078e0212 */
[----:B--2---:R0:W-:Y:S01]  /*5ca00*/  @P6 STG.E.U16 [R4.64], R25 ;  /* 0x0000001904006986 */ /* 0x0041e2000c101506 */
[----:B------:R-:W-:Y:S02]  /*5ca10*/  ISETP.GE.AND P6, PT, R6, c[0x0][0x17c], PT ;  /* 0x00005f0006007a0c */ /* 0x000fe40003fc6270 */
[----:B------:R-:W-:Y:S01]  /*5ca20*/  PRMT R6, R25, 0x7632, R6 ;  /* 0x0000763219067816 */ /* 0x000fe20000000006 */
[----:B---3--:R1:W-:Y:S01]  /*5ca30*/  @P0 STG.E.U16 [R8.64], R26 ;  /* 0x0000001a08000986 */ /* 0x0083e2000c101506 */
[----:B------:R-:W-:-:S03]  /*5ca40*/  PRMT R10, R26, 0x7632, R10 ;  /* 0x000076321a0a7816 */ /* 0x000fc6000000000a */
[----:B0-----:R-:W2:Y:S04]  /*5ca50*/  LDL.LU R25, [R1+0x5a8] ;  /* 0x0005a80001197983 */ /* 0x001ea80000300800 */
[----:B-1----:R-:W3:Y:S01]  /*5ca60*/  LDL.LU R26, [R1+0x528] ;  /* 0x00052800011a7983 */ /* 0x002ee20000300800 */
[----:B------:R-:W-:Y:S02]  /*5ca70*/  ISETP.LT.AND P2, PT, R28, c[0x0][0x178], !P4 ;  /* 0x00005e001c007a0c */ /* 0x000fe40006741270 */
[----:B------:R-:W-:Y:S01]  /*5ca80*/  IADD3 R2, R2, c[0x0][0x198], RZ ;  /* 0x0000660002027a10 */ /* 0x000fe20007ffe0ff */
[----:B------:R-:W3:Y:S01]  /*5ca90*/  LDL.LU R22, [R1+0x5d8] ;  /* 0x0005d80001167983 */ /* 0x000ee20000300800 */
[----:B------:R-:W-:Y:S02]  /*5caa0*/  ISETP.LT.AND P4, PT, R29, c[0x0][0x178], !P4 ;  /* 0x00005e001d007a0c */ /* 0x000fe40006781270 */
[----:B------:R-:W-:Y:S01]  /*5cab0*/  ISETP.LT.AND P0, PT, R28, c[0x0][0x178], !P1 ;  /* 0x00005e001c007a0c */ /* 0x000fe20004f01270 */
[----:B------:R-:W-:-:S04]  /*5cac0*/  IMAD.WIDE R4, R2, 0x2, R16 ;  /* 0x0000000202047825 */ /* 0x000fc800078e0210 */
[C---:B------:R-:W-:Y:S01]  /*5cad0*/  IMAD.WIDE R8, R2.reuse, 0x2, R18 ;  /* 0x0000000202087825 */ /* 0x040fe200078e0212 */
[----:B------:R-:W-:Y:S01]  /*5cae0*/  IADD3 R2, R2, c[0x0][0x198], RZ ;  /* 0x0000660002027a10 */ /* 0x000fe20007ffe0ff */
[----:B------:R0:W-:Y:S04]  /*5caf0*/  @P2 STG.E.U16 [R4.64], R6 ;  /* 0x0000000604002986 */ /* 0x0001e8000c101506 */
[----:B------:R-:W-:Y:S01]  /*5cb00*/  @P4 STG.E.U16 [R8.64], R10 ;  /* 0x0000000a08004986 */ /* 0x000fe2000c101506 */
[----:B0-----:R-:W-:Y:S01]  /*5cb10*/  IMAD.WIDE R4, R2, 0x2, R16 ;  /* 0x0000000202047825 */ /* 0x001fe200078e0210 */
[----:B------:R-:W-:-:S04]  /*5cb20*/  IADD3 R6, R3, 0x15e, RZ ;  /* 0x0000015e03067810 */ /* 0x000fc80007ffe0ff */
[----:B------:R-:W-:Y:S02]  /*5cb30*/  ISETP.GE.AND P2, PT, R6, c[0x0][0x17c], PT ;  /* 0x00005f0006007a0c */ /* 0x000fe40003f46270 */
[C---:B------:R-:W-:Y:S01]  /*5cb40*/  IADD3 R6, R2.reuse, c[0x0][0x198], RZ ;  /* 0x0000660002067a10 */ /* 0x040fe20007ffe0ff */
[----:B----4-:R0:W-:Y:S02]  /*5cb50*/  @P0 STG.E.U16 [R4.64], R23 ;  /* 0x0000001704000986 */ /* 0x0101e4000c101506 */
[----:B0-----:R-:W-:Y:S01]  /*5cb60*/  IMAD.WIDE R4, R2, 0x2, R18 ;  /* 0x0000000202047825 */ /* 0x001fe200078e0212 */
[----:B------:R-:W-:Y:S02]  /*5cb70*/  PRMT R2, R23, 0x7632, R2 ;  /* 0x0000763217027816 */ /* 0x000fe40000000002 */
[----:B------:R-:W4:Y:S01]  /*5cb80*/  LDL.LU R23, [R1+0x538] ;  /* 0x0005380001177983 */ /* 0x000f220000300800 */
        /* <DEDUP_REMOVED lines=8> */
[----:B------:R0:W-:Y:S01]  /*5cc10*/  @P1 STG.E.U16 [R4.64], R21 ;  /* 0x0000001504001986 */ /* 0x0001e2000c101506 */
[----:B------:R-:W-:-:S02]  /*5cc20*/  ISETP.LT.AND P1, PT, R28, c[0x0][0x178], !P5 ;  /* 0x00005e001c007a0c */ /* 0x000fc40006f21270 */
[----:B------:R-:W-:Y:S01]  /*5cc30*/  ISETP.LT.AND P5, PT, R29, c[0x0][0x178], !P5 ;  /* 0x00005e001d007a0c */ /* 0x000fe20006fa1270 */
[----:B------:R1:W-:Y:S01]  /*5cc40*/  @P4 STG.E.U16 [R8.64], R2 ;  /* 0x0000000208004986 */ /* 0x0003e2000c101506 */
[----:B------:R-:W-:Y:S02]  /*5cc50*/  PRMT R14, R21, 0x7632, R14 ;  /* 0x00007632150e7816 */ /* 0x000fe4000000000e */
[----:B------:R-:W-:Y:S01]  /*5cc60*/  IADD3 R10, R3, 0x160, RZ ;  /* 0x00000160030a7810 */ /* 0x000fe20007ffe0ff */
[C---:B0-----:R-:W-:Y:S01]  /*5cc70*/  IMAD.WIDE R4, R6.reuse, 0x2, R18 ;  /* 0x0000000206047825 */ /* 0x041fe200078e0212 */
[----:B-1----:R-:W-:-:S04]  /*5cc80*/  IADD3 R2, R6, c[0x0][0x198], RZ ;  /* 0x0000660006027a10 */ /* 0x002fc80007ffe0ff */
[----:B------:R-:W-:Y:S01]  /*5cc90*/  @P3 STG.E.U16 [R4.64], R14 ;  /* 0x0000000e04003986 */ /* 0x000fe2000c101506 */
[----:B------:R-:W-:-:S04]  /*5cca0*/  IMAD.WIDE R8, R2, 0x2, R16 ;  /* 0x0000000202087825 */ /* 0x000fc800078e0210 */
[----:B------:R-:W-:Y:S01]  /*5ccb0*/  IMAD.WIDE R12, R2, 0x2, R18 ;  /* 0x00000002020c7825 */ /* 0x000fe200078e0212 */
[----:B------:R-:W-:Y:S01]  /*5ccc0*/  ISETP.GE.AND P4, PT, R10, c[0x0][0x17c], PT ;  /* 0x00005f000a007a0c */ /* 0x000fe20003f86270 */
[----:B--2---:R0:W-:Y:S04]  /*5ccd0*/  @P1 STG.E.U16 [R8.64], R25 ;  /* 0x0000001908001986 */ /* 0x0041e8000c101506 */
[----:B---3--:R1:W-:Y:S01]  /*5cce0*/  @P5 STG.E.U16 [R12.64], R26 ;  /* 0x0000001a0c005986 */ /* 0x0083e2000c101506 */
[----:B------:R-:W-:Y:S02]  /*5ccf0*/  PRMT R10, R26, 0x7632, R10 ;  /* 0x000076321a0a7816 */ /* 0x000fe4000000000a */
[----:B0-----:R-:W-:Y:S02]  /*5cd00*/  IADD3 R8, R2, c[0x0][0x198], RZ ;  /* 0x0000660002087a10 */ /* 0x001fe40007ffe0ff */
[----:B------:R-:W-:-:S02]  /*5cd10*/  PRMT R2, R25, 0x7632, R2 ;  /* 0x0000763219027816 */ /* 0x000fc40000000002 */
[----:B------:R-:W2:Y:S04]  /*5cd20*/  LDL.LU R25, [R1+0x42c] ;  /* 0x00042c0001197983 */ /* 0x000ea80000300800 */
[----:B-1----:R-:W3:Y:S01]  /*5cd30*/  LDL.LU R26, [R1+0x38c] ;  /* 0x00038c00011a7983 */ /* 0x002ee20000300800 */
[----:B------:R-:W-:Y:S02]  /*5cd40*/  IADD3 R6, R3, 0x161, RZ ;  /* 0x0000016103067810 */ /* 0x000fe40007ffe0ff */
[C---:B------:R-:W-:Y:S02]  /*5cd50*/  ISETP.LT.AND P1, PT, R28.reuse, c[0x0][0x178], !P6 ;  /* 0x00005e001c007a0c */ /* 0x040fe40007721270 */
[----:B------:R-:W-:Y:S02]  /*5cd60*/  ISETP.LT.AND P6, PT, R29, c[0x0][0x178], !P6 ;  /* 0x00005e001d007a0c */ /* 0x000fe400077c1270 */
[----:B------:R-:W-:-:S02]  /*5cd70*/  ISETP.LT.AND P5, PT, R28, c[0x0][0x178], !P2 ;  /* 0x00005e001c007a0c */ /* 0x000fc400057a1270 */
[----:B------:R-:W-:Y:S02]  /*5cd80*/  ISETP.GE.AND P3, PT, R6, c[0x0][0x17c], PT ;  /* 0x00005f0006007a0c */ /* 0x000fe40003f66270 */
[----:B------:R-:W-:Y:S02]  /*5cd90*/  ISETP.LT.AND P2, PT, R29, c[0x0][0x178], !P2 ;  /* 0x00005e001d007a0c */ /* 0x000fe40005741270 */
[C---:B------:R-:W-:Y:S01]  /*5cda0*/  IADD3 R6, R8.reuse, c[0x0][0x198], RZ ;  /* 0x0000660008067a10 */ /* 0x040fe20007ffe0ff */
[----:B------:R-:W-:-:S04]  /*5cdb0*/  IMAD.WIDE R4, R8, 0x2, R16 ;  /* 0x0000000208047825 */ /* 0x000fc800078e0210 */
[----:B------:R-:W-:Y:S01]  /*5cdc0*/  IMAD.WIDE R8, R8, 0x2, R18 ;  /* 0x0000000208087825 */ /* 0x000fe200078e0212 */
[----:B------:R-:W-:Y:S03]  /*5cdd0*/  @P1 STG.E.U16 [R4.64], R2 ;  /* 0x0000000204001986 */ /* 0x000fe6000c101506 */
[C---:B------:R-:W-:Y:S01]  /*5cde0*/  IMAD.WIDE R12, R6.reuse, 0x2, R16 ;  /* 0x00000002060c7825 */ /* 0x040fe200078e0210 */
[----:B------:R-:W-:Y:S03]  /*5cdf0*/  @P6 STG.E.U16 [R8.64], R10 ;  /* 0x0000000a08006986 */ /* 0x000fe6000c101506 */
[----:B------:R-:W-:Y:S01]  /*5ce00*/  IMAD.WIDE R14, R6, 0x2, R18 ;  /* 0x00000002060e7825 */ /* 0x000fe200078e0212 */
[----:B------:R0:W-:Y:S02]  /*5ce10*/  @P5 STG.E.U16 [R12.64], R22 ;  /* 0x000000160c005986 */ /* 0x0001e4000c101506 */
[----:B0-----:R-:W-:-:S02]  /*5ce20*/  PRMT R12, R22, 0x7632, R12 ;  /* 0x00007632160c7816 */ /* 0x001fc4000000000c */
[----:B------:R-:W3:Y:S01]  /*5ce30*/  LDL.LU R22, [R1+0x44c] ;  /* 0x00044c0001167983 */ /* 0x000ee20000300800 */
[----:B----4-:R-:W-:-:S03]  /*5ce40*/  PRMT R2, R23, 0x7632, R2 ;  /* 0x0000763217027816 */ /* 0x010fc60000000002 */
[----:B------:R0:W-:Y:S04]  /*5ce50*/  @P2 STG.E.U16 [R14.64], R23 ;  /* 0x000000170e002986 */ /* 0x0001e8000c101506 */
[----:B0-----:R-:W4:Y:S01]  /*5ce60*/  LDL.LU R23, [R1+0x3ac] ;  /* 0x0003ac0001177983 */ /* 0x001f220000300800 */
[----:B------:R-:W-:Y:S02]  /*5ce70*/  ISETP.LT.AND P5, PT, R28, c[0x0][0x178], !P0 ;  /* 0x00005e001c007a0c */ /* 0x000fe400047a1270 */
[----:B------:R-:W-:Y:S02]  /*5ce80*/  ISETP.LT.AND P0, PT, R29, c[0x0][0x178], !P0 ;  /* 0x00005e001d007a0c */ /* 0x000fe40004701270 */
[----:B------:R-:W-:Y:S02]  /*5ce90*/  IADD3 R4, R6, c[0x0][0x198], RZ ;  /* 0x0000660006047a10 */ /* 0x000fe40007ffe0ff */
[----:B------:R-:W-:-:S02]  /*5cea0*/  ISETP.LT.AND P6, PT, R28, c[0x0][0x178], !P4 ;  /* 0x00005e001c007a0c */ /* 0x000fc400067c1270 */
[----:B------:R-:W-:Y:S01]  /*5ceb0*/  ISETP.LT.AND P4, PT, R29, c[0x0][0x178], !P4 ;  /* 0x00005e001d007a0c */ /* 0x000fe20006781270 */
[C---:B------:R-:W-:Y:S01]  /*5cec0*/  IMAD.WIDE R8, R4.reuse, 0x2, R16 ;  /* 0x0000000204087825 */ /* 0x040fe200078e0210 */
[----:B------:R-:W-:-:S03]  /*5ced0*/  IADD3 R6, R4, c[0x0][0x198], RZ ;  /* 0x0000660004067a10 */ /* 0x000fc60007ffe0ff */
[----:B------:R-:W-:Y:S01]  /*5cee0*/  IMAD.WIDE R4, R4, 0x2, R18 ;  /* 0x0000000204047825 */ /* 0x000fe200078e0212 */
[----:B------:R0:W-:Y:S01]  /*5cef0*/  @P5 STG.E.U16 [R8.64], R12 ;  /* 0x0000000c08005986 */ /* 0x0001e2000c101506 */
[----:B------:R-:W-:-:S03]  /*5cf00*/  IADD3 R10, R3, 0x164, RZ ;  /* 0x00000164030a7810 */ /* 0x000fc60007ffe0ff */
[----:B------:R1:W-:Y:S01]  /*5cf10*/  @P0 STG.E.U16 [R4.64], R2 ;  /* 0x0000000204000986 */ /* 0x0003e2000c101506 */
[----:B------:R-:W-:Y:S01]  /*5cf20*/  ISETP.GE.AND P5, PT, R10, c[0x0][0x17c], PT ;  /* 0x00005f000a007a0c */ /* 0x000fe20003fa6270 */
[----:B0-----:R-:W-:-:S04]  /*5cf30*/  IMAD.WIDE R8, R6, 0x2, R16 ;  /* 0x0000000206087825 */ /* 0x001fc800078e0210 */
[----:B-1----:R-:W-:Y:S01]  /*5cf40*/  IMAD.WIDE R4, R6, 0x2, R18 ;  /* 0x0000000206047825 */ /* 0x002fe200078e0212 */
[----:B--2---:R-:W-:Y:S01]  /*5cf50*/  PRMT R2, R25, 0x7632, R2 ;  /* 0x0000763219027816 */ /* 0x004fe20000000002 */
[----:B------:R0:W-:Y:S01]  /*5cf60*/  @P6 STG.E.U16 [R8.64], R25 ;  /* 0x0000001908006986 */ /* 0x0001e2000c101506 */
[----:B---3--:R-:W-:-:S03]  /*5cf70*/  PRMT R10, R26, 0x7632, R10 ;  /* 0x000076321a0a7816 */ /* 0x008fc6000000000a */
[----:B------:R1:W-:Y:S04]  /*5cf80*/  @P4 STG.E.U16 [R4.64], R26 ;  /* 0x0000001a04004986 */ /* 0x0003e8000c101506 */
[----:B0-----:R-:W2:Y:S04]  /*5cf90*/  LDL.LU R25, [R1+0x46c] ;  /* 0x00046c0001197983 */ /* 0x001ea80000300800 */
[----:B-1----:R-:W3:Y:S01]  /*5cfa0*/  LDL.LU R26, [R1+0x39c] ;  /* 0x00039c00011a7983 */ /* 0x002ee20000300800 */
[----:B------:R-:W-:Y:S02]  /*5cfb0*/  IADD3 R20, R3, 0x162, RZ ;  /* 0x0000016203147810 */ /* 0x000fe40007ffe0ff */
[----:B------:R-:W-:-:S02]  /*5cfc0*/  ISETP.LT.AND P0, PT, R28, c[0x0][0x178], !P3 ;  /* 0x00005e001c007a0c */ /* 0x000fc40005f01270 */
[----:B------:R-:W-:Y:S02]  /*5cfd0*/  ISETP.GE.AND P1, PT, R20, c[0x0][0x17c], PT ;  /* 0x00005f0014007a0c */ /* 0x000fe40003f26270 */
[----:B------:R-:W-:Y:S02]  /*5cfe0*/  IADD3 R8, R6, c[0x0][0x198], RZ ;  /* 0x0000660006087a10 */ /* 0x000fe40007ffe0ff */
[C---:B------:R-:W-:Y:S02]  /*5cff0*/  ISETP.LT.AND P3, PT, R29.reuse, c[0x0][0x178], !P3 ;  /* 0x00005e001d007a0c */ /* 0x040fe40005f61270 */
[----:B------:R-:W-:Y:S02]  /*5d000*/  ISETP.LT.AND P4, PT, R28, c[0x0][0x178], !P1 ;  /* 0x00005e001c007a0c */ /* 0x000fe40004f81270 */
[----:B------:R-:W-:Y:S01]  /*5d010*/  ISETP.LT.AND P1, PT, R29, c[0x0][0x178], !P1 ;  /* 0x00005e001d007a0c */ /* 0x000fe20004f21270 */
[----:B------:R-:W-:Y:S01]  /*5d020*/  IMAD.WIDE R4, R8, 0x2, R16 ;  /* 0x0000000208047825 */ /* 0x000fe200078e0210 */
[----:B------:R-:W-:-:S02]  /*5d030*/  IADD3 R13, R3, 0x163, RZ ;  /* 0x00000163030d7810 */ /* 0x000fc40007ffe0ff */
[----:B------:R-:W-:Y:S02]  /*5d040*/  IADD3 R12, R3, 0x165, RZ ;  /* 0x00000165030c7810 */ /* 0x000fe40007ffe0ff */
[C---:B------:R-:W-:Y:S01]  /*5d050*/  IADD3 R6, R8.reuse, c[0x0][0x198], RZ ;  /* 0x0000660008067a10 */ /* 0x040fe20007ffe0ff */
[----:B------:R-:W-:Y:S01]  /*5d060*/  IMAD.WIDE R8, R8, 0x2, R18 ;  /* 0x0000000208087825 */ /* 0x000fe200078e0212 */
[----:B------:R-:W-:Y:S01]  /*5d070*/  ISETP.GE.AND P2, PT, R13, c[0x0][0x17c], PT ;  /* 0x00005f000d007a0c */ /* 0x000fe20003f46270 */
[----:B------:R0:W-:Y:S01]  /*5d080*/  @P0 STG.E.U16 [R4.64], R2 ;  /* 0x0000000204000986 */ /* 0x0001e2000c101506 */
[----:B------:R-:W-:Y:S01]  /*5d090*/  ISETP.GE.AND P6, PT, R12, c[0x0][0x17c], PT ;  /* 0x00005f000c007a0c */ /* 0x000fe20003fc6270 */
[C---:B------:R-:W-:Y:S02]  /*5d0a0*/  IMAD.WIDE R12, R6.reuse, 0x2, R16 ;  /* 0x00000002060c7825 */ /* 0x040fe400078e0210 */
[----:B------:R-:W-:Y:S04]  /*5d0b0*/  @P3 STG.E.U16 [R8.64], R10 ;  /* 0x0000000a08003986 */ /* 0x000fe8000c101506 */
[----:B------:R1:W-:Y:S01]  /*5d0c0*/  @P4 STG.E.U16 [R12.64], R22 ;  /* 0x000000160c004986 */ /* 0x0003e2000c101506 */
[----:B0-----:R-:W-:Y:S01]  /*5d0d0*/  IMAD.WIDE R4, R6, 0x2, R18 ;  /* 0x0000000206047825 */ /* 0x001fe200078e0212 */
[----:B------:R-:W-:-:S02]  /*5d0e0*/  PRMT R2, R22, 0x7632, R2 ;  /* 0x0000763216027816 */ /* 0x000fc40000000002 */
[----:B-1----:R-:W3:Y:S01]  /*5d0f0*/  LDL.LU R22, [R1+0x4ec] ;  /* 0x0004ec0001167983 */ /* 0x002ee20000300800 */
        /* <DEDUP_REMOVED lines=11> */
[----:B------:R0:W-:Y:S04]  /*5d1b0*/  @P3 STG.E.U16 [R8.64], R2 ;  /* 0x0000000208003986 */ /* 0x0001e8000c101506 */
[----:B------:R1:W-:Y:S01]  /*5d1c0*/  @P2 STG.E.U16 [R4.64], R10 ;  /* 0x0000000a04002986 */ /* 0x0003e2000c101506 */
        /* <DEDUP_REMOVED lines=11> */
[----:B------:R-:W-:Y:S02]  /*5d280*/  IADD3 R12, R3, 0x168, RZ ;  /* 0x00000168030c7810 */ /* 0x000fe40007ffe0ff */
[----:B------:R-:W-:Y:S02]  /*5d290*/  IADD3 R8, R6, c[0x0][0x198], RZ ;  /* 0x0000660006087a10 */ /* 0x000fe40007ffe0ff */
[C---:B------:R-:W-:Y:S02]  /*5d2a0*/  ISETP.LT.AND P6, PT, R29.reuse, c[0x0][0x178], !P6 ;  /* 0x00005e001d007a0c */ /* 0x040fe400077c1270 */
[----:B------:R-:W-:Y:S02]  /*5d2b0*/  ISETP.LT.AND P4, PT, R28, c[0x0][0x178], !P0 ;  /* 0x00005e001c007a0c */ /* 0x000fe40004781270 */
[----:B------:R-:W-:Y:S01]  /*5d2c0*/  ISETP.LT.AND P0, PT, R29, c[0x0][0x178], !P0 ;  /* 0x00005e001d007a0c */ /* 0x000fe20004701270 */
[----:B------:R-:W-:Y:S01]  /*5d2d0*/  IMAD.WIDE R4, R8, 0x2, R16 ;  /* 0x0000000208047825 */ /* 0x000fe200078e0210 */
[----:B------:R-:W-:-:S02]  /*5d2e0*/  ISETP.GE.AND P3, PT, R12, c[0x0][0x17c], PT ;  /* 0x00005f000c007a0c */ /* 0x000fc40003f66270 */
[----:B------:R-:W-:Y:S02]  /*5d2f0*/  IADD3 R12, R3, 0x169, RZ ;  /* 0x00000169030c7810 */ /* 0x000fe40007ffe0ff */
[C---:B------:R-:W-:Y:S01]  /*5d300*/  IADD3 R6, R8.reuse, c[0x0][0x198], RZ ;  /* 0x0000660008067a10 */ /* 0x040fe20007ffe0ff */
[----:B------:R-:W-:Y:S01]  /*5d310*/  IMAD.WIDE R8, R8, 0x2, R18 ;  /* 0x0000000208087825 */ /* 0x000fe200078e0212 */
[----:B------:R-:W-:Y:S01]  /*5d320*/  ISETP.GE.AND P5, PT, R12, c[0x0][0x17c], PT ;  /* 0x00005f000c007a0c */ /* 0x000fe20003fa6270 */
[----:B------:R0:W-:Y:S02]  /*5d330*/  @P2 STG.E.U16 [R4.64], R2 ;  /* 0x0000000204002986 */ /* 0x0001e4000c101506 */
        /* <DEDUP_REMOVED lines=9> */
[----:B------:R-:W-:-:S04]  /*5d3d0*/  IADD3 R14, R3, 0x167, RZ ;  /* 0x00000167030e7810 */ /* 0x000fc80007ffe0ff */
[----:B------:R-:W-:-:S04]  /*5d3e0*/  ISETP.GE.AND P1, PT, R14, c[0x0][0x17c], PT ;  /* 0x00005f000e007a0c */ /* 0x000fc80003f26270 */
[----:B------:R-:W-:Y:S02]  /*5d3f0*/  ISETP.LT.AND P4, PT, R28, c[0x0][0x178], !P1 ;  /* 0x00005e001c007a0c */ /* 0x000fe40004f81270 */
[C---:B------:R-:W-:Y:S02]  /*5d400*/  ISETP.LT.AND P1, PT, R29.reuse, c[0x0][0x178], !P1 ;  /* 0x00005e001d007a0c */ /* 0x040fe40004f21270 */
[----:B------:R-:W-:Y:S02]  /*5d410*/  IADD3 R13, R6, c[0x0][0x198], RZ ;  /* 0x00006600060d7a10 */ /* 0x000fe40007ffe0ff */
[----:B------:R-:W-:Y:S02]  /*5d420*/  ISETP.LT.AND P6, PT, R28, c[0x0][0x178], !P3 ;  /* 0x00005e001c007a0c */ /* 0x000fe40005fc1270 */
        /* <DEDUP_REMOVED lines=30> */
[----:B------:R4:W-:Y:S04]  /*5d610*/  @P5 STG.E.U16 [R8.64], R10 ;  /* 0x0000000a08005986 */ /* 0x0009e8000c101506 */
[----:B------:R-:W-:Y:S01]  /*5d620*/  @P3 STG.E.U16 [R12.64], R22 ;  /* 0x000000160c003986 */ /* 0x000fe2000c101506 */
[----:B0-----:R-:W-:Y:S01]  /*5d630*/  IMAD.WIDE R4, R6, 0x2, R18 ;  /* 0x0000000206047825 */ /* 0x001fe200078e0212 */
[----:B----4-:R-:W-:-:S04]  /*5d640*/  PRMT R10, R23, 0x7632, R10 ;  /* 0x00007632170a7816 */ /* 0x010fc8000000000a */
        /* <DEDUP_REMOVED lines=9> */
[----:B------:R-:W-:Y:S01]  /*5d6e0*/  IMAD.WIDE R8, R13, 0x2, R16 ;  /* 0x000000020d087825 */ /* 0x000fe200078e0210 */
[----:B------:R-:W-:-:S02]  /*5d6f0*/  PRMT R2, R22, 0x7632, R2 ;  /* 0x0000763216027816 */ /* 0x000fc40000000002 */
[C---:B------:R-:W-:Y:S01]  /*5d700*/  IADD3 R6, R13.reuse, c[0x0][0x198], RZ ;  /* 0x000066000d067a10 */ /* 0x040fe20007ffe0ff */
[----:B------:R-:W-:Y:S02]  /*5d710*/  IMAD.WIDE R4, R13, 0x2, R18 ;  /* 0x000000020d047825 */ /* 0x000fe400078e0212 */
        /* <DEDUP_REMOVED lines=10> */
[C---:B------:R-:W-:Y:S02]  /*5d7c0*/  IADD3 R14, R3.reuse, 0x16e, RZ ;  /* 0x0000016e030e7810 */ /* 0x040fe40007ffe0ff */
[----:B------:R-:W-:Y:S01]  /*5d7d0*/  IADD3 R12, R3, 0x170, RZ ;  /* 0x00000170030c7810 */ /* 0x000fe20007ffe0ff */
[----:B------:R-:W3:Y:S01]  /*5d7e0*/  LDL.LU R22, [R1+0x57c] ;  /* 0x00057c0001167983 */ /* 0x000ee20000300800 */
[----:B------:R-:W-:-:S02]  /*5d7f0*/  ISETP.GE.AND P1, PT, R14, c[0x0][0x17c], PT ;  /* 0x00005f000e007a0c */ /* 0x000fc40003f26270 */
[----:B------:R-:W-:Y:S02]  /*5d800*/  ISETP.LT.AND P0, PT, R28, c[0x0][0x178], !P6 ;  /* 0x00005e001c007a0c */ /* 0x000fe40007701270 */
[----:B------:R-:W-:Y:S02]  /*5d810*/  ISETP.LT.AND P6, PT, R29, c[0x0][0x178], !P6 ;  /* 0x00005e001d007a0c */ /* 0x000fe400077c1270 */
[----:B------:R-:W-:Y:S02]  /*5d820*/  IADD3 R8, R6, c[0x0][0x198], RZ ;  /* 0x0000660006087a10 */ /* 0x000fe40007ffe0ff */
[----:B------:R-:W-:Y:S02]  /*5d830*/  ISETP.LT.AND P4, PT, R28, c[0x0][0x178], !P1 ;  /* 0x00005e001c007a0c */ /* 0x000fe40004f81270 */
[----:B------:R-:W-:Y:S02]  /*5d840*/  ISETP.GE.AND P3, PT, R12, c[0x0][0x17c], PT ;  /* 0x00005f000c007a0c */ /* 0x000fe40003f66270 */
[----:B------:R-:W-:-:S02]  /*5d850*/  IADD3 R12, R3, 0x171, RZ ;  /* 0x00000171030c7810 */ /* 0x000fc40007ffe0ff */
[C---:B------:R-:W-:Y:S01]  /*5d860*/  IADD3 R6, R8.reuse, c[0x0][0x198], RZ ;  /* 0x0000660008067a10 */ /* 0x040fe20007ffe0ff */
[----:B------:R-:W-:Y:S01]  /*5d870*/  IMAD.WIDE R4, R8, 0x2, R16 ;  /* 0x0000000208047825 */ /* 0x000fe200078e0210 */
[----:B------:R-:W-:-:S03]  /*5d880*/  ISETP.GE.AND P5, PT, R12, c[0x0][0x17c], PT ;  /* 0x00005f000c007a0c */ /* 0x000fc60003fa6270 */
[----:B------:R-:W-:Y:S01]  /*5d890*/  IMAD.WIDE R8, R8, 0x2, R18 ;  /* 0x0000000208087825 */ /* 0x000fe200078e0212 */
[----:B------:R4:W-:Y:S03]  /*5d8a0*/  @P0 STG.E.U16 [R4.64], R2 ;  /* 0x0000000204000986 */ /* 0x0009e6000c101506 */
[----:B------:R-:W-:Y:S01]  /*5d8b0*/  IMAD.WIDE R12, R6, 0x2, R16 ;  /* 0x00000002060c7825 */ /* 0x000fe200078e0210 */
[----:B------:R-:W-:Y:S01]  /*5d8c0*/  @P6 STG.E.U16 [R8.64], R10 ;  /* 0x0000000a08006986 */ /* 0x000fe2000c101506 */
[----:B------:R-:W-:Y:S02]  /*5d8d0*/  IADD3 R14, R3, 0x16f, RZ ;  /* 0x0000016f030e7810 */ /* 0x000fe40007ffe0ff */
[----:B----4-:R-:W-:Y:S01]  /*5d8e0*/  PRMT R2, R23, 0x7632, R2 ;  /* 0x0000763217027816 */ /* 0x010fe20000000002 */
[----:B------:R0:W-:Y:S04]  /*5d8f0*/  @P4 STG.E.U16 [R12.64], R23 ;  /* 0x000000170c004986 */ /* 0x0001e8000c101506 */
[----:B0-----:R-:W4:Y:S01]  /*5d900*/  LDL.LU R23, [R1+0x43c] ;  /* 0x00043c0001177983 */ /* 0x001f220000300800 */
[----:B------:R-:W-:-:S02]  /*5d910*/  ISETP.LT.AND P1, PT, R29, c[0x0][0x178], !P1 ;  /* 0x00005e001d007a0c */ /* 0x000fc40004f21270 */
[----:B------:R-:W-:Y:S01]  /*5d920*/  ISETP.GE.AND P2, PT, R14, c[0x0][0x17c], PT ;  /* 0x00005f000e007a0c */ /* 0x000fe20003f46270 */
[----:B------:R-:W-:-:S03]  /*5d930*/  IMAD.WIDE R4, R6, 0x2, R18 ;  /* 0x0000000206047825 */ /* 0x000fc600078e0212 */
[----:B------:R-:W-:Y:S02]  /*5d940*/  ISETP.LT.AND P4, PT, R28, c[0x0][0x178], !P2 ;  /* 0x00005e001c007a0c */ /* 0x000fe40005781270 */
[C---:B------:R-:W-:Y:S02]  /*5d950*/  ISETP.LT.AND P2, PT, R29.reuse, c[0x0][0x178], !P2 ;  /* 0x00005e001d007a0c */ /* 0x040fe40005741270 */
[----:B------:R-:W-:Y:S02]  /*5d960*/  IADD3 R12, R6, c[0x0][0x198], RZ ;  /* 0x00006600060c7a10 */ /* 0x000fe40007ffe0ff */
[----:B------:R-:W-:Y:S01]  /*5d970*/  ISETP.LT.AND P6, PT, R28, c[0x0][0x178], !P3 ;  /* 0x00005e001c007a0c */ /* 0x000fe20005fc1270 */
[----:B------:R0:W-:Y:S01]  /*5d980*/  @P1 STG.E.U16 [R4.64], R11 ;  /* 0x0000000b04001986 */ /* 0x0001e2000c101506 */
[----:B------:R-:W-:Y:S01]  /*5d990*/  ISETP.LT.AND P3, PT, R29, c[0x0][0x178], !P3 ;  /* 0x00005e001d007a0c */ /* 0x000fe20005f61270 */
[----:B------:R-:W-:Y:S01]  /*5d9a0*/  IMAD.WIDE R8, R12, 0x2, R16 ;  /* 0x000000020c087825 */ /* 0x000fe200078e0210 */
[----:B------:R-:W-:-:S02]  /*5d9b0*/  PRMT R10, R11, 0x7632, R10 ;  /* 0x000076320b0a7816 */ /* 0x000fc4000000000a */
[C---:B------:R-:W-:Y:S02]  /*5d9c0*/  IADD3 R6, R12.reuse, c[0x0][0x198], RZ ;  /* 0x000066000c067a10 */ /* 0x040fe40007ffe0ff */
[----:B------:R1:W-:Y:S01]  /*5d9d0*/  @P4 STG.E.U16 [R8.64], R2 ;  /* 0x0000000208004986 */ /* 0x0003e2000c101506 */
[----:B0-----:R-:W-:-:S05]  /*5d9e0*/  IMAD.WIDE R4, R12, 0x2, R18 ;  /* 0x000000020c047825 */ /* 0x001fca00078e0212 */
[----:B------:R0:W-:Y:S01]  /*5d9f0*/  @P2 STG.E.U16 [R4.64], R10 ;  /* 0x0000000a04002986 */ /* 0x0001e2000c101506 */
[----:B-1----:R-:W-:-:S04]  /*5da00*/  IMAD.WIDE R8, R6, 0x2, R16 ;  /* 0x0000000206087825 */ /* 0x002fc800078e0210 */
[----:B0-----:R-:W-:Y:S01]  /*5da10*/  IMAD.WIDE R4, R6, 0x2, R18 ;  /* 0x0000000206047825 */ /* 0x001fe200078e0212 */
        /* <DEDUP_REMOVED lines=44> */
[----:B------:R0:W-:Y:S04]  /*5dce0*/  @P5 STG.E.U16 [R8.64], R25 ;  /* 0x0000001908005986 */ /* 0x0001e8000c101506 */
[----:B---3--:R1:W-:Y:S01]  /*5dcf0*/  @P4 STG.E.U16 [R4.64], R26 ;  /* 0x0000001a04004986 */ /* 0x0083e2000c101506 */
[----:B------:R-:W-:-:S03]  /*5dd00*/  PRMT R12, R26, 0x7632, R12 ;  /* 0x000076321a0c7816 */ /* 0x000fc6000000000c */
[----:B0-----:R-:W2:Y:S04]  /*5dd10*/  LDL.LU R25, [R1+0x5cc] ;  /* 0x0005cc0001197983 */ /* 0x001ea80000300800 */
[----:B-1----:R-:W3:Y:S01]  /*5dd20*/  LDL.LU R26, [R1+0x47c] ;  /* 0x00047c00011a7983 */ /* 0x002ee20000300800 */
[C---:B------:R-:W-:Y:S02]  /*5dd30*/  IADD3 R13, R3.reuse, 0x176, RZ ;  /* 0x00000176030d7810 */ /* 0x040fe40007ffe0ff */
[----:B------:R-:W-:Y:S02]  /*5dd40*/  ISETP.LT.AND P1, PT, R28, c[0x0][0x178], !P6 ;  /* 0x00005e001c007a0c */ /* 0x000fe40007721270 */
[----:B------:R-:W-:Y:S02]  /*5dd50*/  IADD3 R8, R6, c[0x0][0x198], RZ ;  /* 0x0000660006087a10 */ /* 0x000fe40007ffe0ff */
[----:B------:R-:W-:-:S02]  /*5dd60*/  IADD3 R11, R3, 0x178, RZ ;  /* 0x00000178030b7810 */ /* 0x000fc40007ffe0ff */
[----:B------:R-:W-:Y:S01]  /*5dd70*/  ISETP.GE.AND P2, PT, R13, c[0x0][0x17c], PT ;  /* 0x00005f000d007a0c */ /* 0x000fe20003f46270 */
[----:B------:R-:W-:Y:S01]  /*5dd80*/  ISETP.LT.AND P6, PT, R29, c[0x0][0x178], !P6 ;  /* 0x00005e001d007a0c */ /* 0x000fe200077c1270 */
[----:B------:R-:W-:Y:S01]  /*5dd90*/  IADD3 R10, R3, 0x179, RZ ;  /* 0x00000179030a7810 */ /* 0x000fe20007ffe0ff */
[----:B------:R-:W3:Y:S01]  /*5dda0*/  LDL.LU R22, [R1+0x5bc] ;  /* 0x0005bc0001167983 */ /* 0x000ee20000300800 */
[----:B------:R-:W-:Y:S02]  /*5ddb0*/  ISETP.LT.AND P4, PT, R28, c[0x0][0x178], !P2 ;  /* 0x00005e001c007a0c */ /* 0x000fe40005781270 */
[C---:B------:R-:W-:Y:S01]  /*5ddc0*/  IADD3 R6, R8.reuse, c[0x0][0x198], RZ ;  /* 0x0000660008067a10 */ /* 0x040fe20007ffe0ff */
[----:B------:R-:W-:Y:S01]  /*5ddd0*/  IMAD.WIDE R4, R8, 0x2, R16 ;  /* 0x0000000208047825 */ /* 0x000fe200078e0210 */
[----:B------:R-:W-:-:S03]  /*5dde0*/  ISETP.GE.AND P3, PT, R11, c[0x0][0x17c], PT ;  /* 0x00005f000b007a0c */ /* 0x000fc60003f66270 */
[----:B------:R-:W-:Y:S01]  /*5ddf0*/  IMAD.WIDE R8, R8, 0x2, R18 ;  /* 0x0000000208087825 */ /* 0x000fe200078e0212 */
[----:B------:R-:W-:-:S03]  /*5de00*/  ISETP.GE.AND P5, PT, R10, c[0x0][0x17c], PT ;  /* 0x00005f000a007a0c */ /* 0x000fc60003fa6270 */
[----:B------:R-:W-:Y:S01]  /*5de10*/  IMAD.WIDE R10, R6, 0x2, R16 ;  /* 0x00000002060a7825 */ /* 0x000fe200078e0210 */
[----:B------:R4:W-:Y:S03]  /*5de20*/  @P1 STG.E.U16 [R4.64], R2 ;  /* 0x0000000204001986 */ /* 0x0009e6000c101506 */
[----:B------:R-:W-:Y:S01]  /*5de30*/  @P6 STG.E.U16 [R8.64], R12 ;  /* 0x0000000c08006986 */ /* 0x000fe2000c101506 */
[----:B------:R-:W-:Y:S02]  /*5de40*/  IADD3 R13, R3, 0x177, RZ ;  /* 0x00000177030d7810 */ /* 0x000fe40007ffe0ff */
[----:B------:R-:W-:Y:S02]  /*5de50*/  ISETP.LT.AND P2, PT, R29, c[0x0][0x178], !P2 ;  /* 0x00005e001d007a0c */ /* 0x000fe40005741270 */
[----:B------:R-:W-:Y:S02]  /*5de60*/  ISETP.GE.AND P0, PT, R13, c[0x0][0x17c], PT ;  /* 0x00005f000d007a0c */ /* 0x000fe40003f06270 */
[----:B------:R-:W-:-:S02]  /*5de70*/  ISETP.LT.AND P6, PT, R28, c[0x0][0x178], !P3 ;  /* 0x00005e001c007a0c */ /* 0x000fc40005fc1270 */
[----:B----4-:R-:W-:Y:S01]  /*5de80*/  PRMT R2, R23, 0x7632, R2 ;  /* 0x0000763217027816 */ /* 0x010fe20000000002 */
[----:B------:R0:W-:Y:S04]  /*5de90*/  @P4 STG.E.U16 [R10.64], R23 ;  /* 0x000000170a004986 */ /* 0x0001e8000c101506 */
[----:B0-----:R-:W4:Y:S01]  /*5dea0*/  LDL.LU R23, [R1+0x3bc] ;  /* 0x0003bc0001177983 */ /* 0x001f220000300800 */
[----:B------:R-:W-:Y:S01]  /*5deb0*/  ISETP.LT.AND P4, PT, R28, c[0x0][0x178], !P0 ;  /* 0x00005e001c007a0c */ /* 0x000fe20004781270 */
[----:B------:R-:W-:Y:S02]  /*5dec0*/  ISETP.LT.AND P0, PT, R29, c[0x0][0x178], !P0 ;  /* 0x00005e001d007a0c */ /* 0x000fe40004701270 */
[C---:B------:R-:W-:Y:S01]  /*5ded0*/  IMAD.WIDE R4, R6.reuse, 0x2, R18 ;  /* 0x0000000206047825 */ /* 0x040fe200078e0212 */
[----:B------:R-:W-:-:S02]  /*5dee0*/  IADD3 R10, R6, c[0x0][0x198], RZ ;  /* 0x00006600060a7a10 */ /* 0x000fc40007ffe0ff */
[----:B------:R-:W-:Y:S02]  /*5def0*/  PRMT R8, R7, 0x7632, R8 ;  /* 0x0000763207087816 */ /* 0x000fe40000000008 */
[----:B------:R-:W-:Y:S01]  /*5df00*/  ISETP.LT.AND P3, PT, R29, c[0x0][0x178], !P3 ;  /* 0x00005e001d007a0c */ /* 0x000fe20005f61270 */
[----:B------:R0:W-:Y:S01]  /*5df10*/  @P2 STG.E.U16 [R4.64], R7 ;  /* 0x0000000704002986 */ /* 0x0001e2000c101506 */
[C---:B------:R-:W-:Y:S01]  /*5df20*/  IADD3 R9, R10.reuse, c[0x0][0x198], RZ ;  /* 0x000066000a097a10 */ /* 0x040fe20007ffe0ff */
[----:B0-----:R-:W-:-:S04]  /*5df30*/  IMAD.WIDE R6, R10, 0x2, R16 ;  /* 0x000000020a067825 */ /* 0x001fc800078e0210 */
[----:B------:R-:W-:Y:S01]  /*5df40*/  IMAD.WIDE R4, R10, 0x2, R18 ;  /* 0x000000020a047825 */ /* 0x000fe200078e0212 */
[----:B------:R0:W-:Y:S04]  /*5df50*/  @P4 STG.E.U16 [R6.64], R2 ;  /* 0x0000000206004986 */ /* 0x0001e8000c101506 */
[----:B------:R1:W-:Y:S02]  /*5df60*/  @P0 STG.E.U16 [R4.64], R8 ;  /* 0x0000000804000986 */ /* 0x0003e4000c101506 */
[----:B0-----:R-:W-:-:S04]  /*5df70*/  IMAD.WIDE R6, R9, 0x2, R16 ;  /* 0x0000000209067825 */ /* 0x001fc800078e0210 */
[----:B-1----:R-:W-:Y:S01]  /*5df80*/  IMAD.WIDE R4, R9, 0x2, R18 ;  /* 0x0000000209047825 */ /* 0x002fe200078e0212 */
[----:B--2---:R-:W-:Y:S04]  /*5df90*/  @P6 STG.E.U16 [R6.64], R25 ;  /* 0x0000001906006986 */ /* 0x004fe8000c101506 */
[----:B---3--:R0:W-:Y:S01]  /*5dfa0*/  @P3 STG.E.U16 [R4.64], R26 ;  /* 0x0000001a04003986 */ /* 0x0081e2000c101506 */
[----:B------:R-:W-:-:S03]  /*5dfb0*/  PRMT R10, R26, 0x7632, R10 ;  /* 0x000076321a0a7816 */ /* 0x000fc6000000000a */
[----:B0-----:R-:W2:Y:S01]  /*5dfc0*/  LDL.LU R26, [R1+0x5ac] ;  /* 0x0005ac00011a7983 */ /* 0x001ea20000300800 */
[----:B------:R-:W-:Y:S02]  /*5dfd0*/  PRMT R7, R25, 0x7632, R7 ;  /* 0x0000763219077816 */ /* 0x000fe40000000007 */
[----:B------:R-:W3:Y:S01]  /*5dfe0*/  LDL.LU R25, [R1+0x52c] ;  /* 0x00052c0001197983 */ /* 0x000ee20000300800 */
[----:B------:R-:W-:Y:S02]  /*5dff0*/  IADD3 R13, R3, 0x17a, RZ ;  /* 0x0000017a030d7810 */ /* 0x000fe40007ffe0ff */
[----:B------:R-:W-:Y:S02]  /*5e000*/  ISETP.LT.AND P0, PT, R28, c[0x0][0x178], !P5 ;  /* 0x00005e001c007a0c */ /* 0x000fe40006f01270 */
[----:B------:R-:W-:Y:S02]  /*5e010*/  IADD3 R6, R9, c[0x0][0x198], RZ ;  /* 0x0000660009067a10 */ /* 0x000fe40007ffe0ff */
[----:B------:R-:W-:-:S02]  /*5e020*/  ISETP.GE.AND P1, PT, R13, c[0x0][0x17c], PT ;  /* 0x00005f000d007a0c */ /* 0x000fc40003f26270 */
[----:B------:R-:W-:Y:S01]  /*5e030*/  IADD3 R2, R3, 0x17d, RZ ;  /* 0x0000017d03027810 */ /* 0x000fe20007ffe0ff */
[----:B------:R-:W-:Y:S02]  /*5e040*/  ISETP.LT.AND P5, PT, R29, c[0x0][0x178], !P5 ;  /* 0x00005e001d007a0c */ /* 0x000fe40006fa1270 */
[----:B------:R-:W-:Y:S01]  /*5e050*/  IMAD.WIDE R4, R6, 0x2, R16 ;  /* 0x0000000206047825 */ /* 0x000fe200078e0210 */
[----:B------:R-:W-:Y:S02]  /*5e060*/  ISETP.LT.AND P3, PT, R28, c[0x0][0x178], !P1 ;  /* 0x00005e001c007a0c */ /* 0x000fe40004f61270 */
[----:B------:R-:W-:Y:S01]  /*5e070*/  ISETP.GE.AND P6, PT, R2, c[0x0][0x17c], PT ;  /* 0x00005f0002007a0c */ /* 0x000fe20003fc6270 */
[----:B------:R-:W-:Y:S01]  /*5e080*/  IADD3 R2, R6, c[0x0][0x198], RZ ;  /* 0x0000660006027a10 */ /* 0x000fe20007ffe0ff */
[----:B------:R-:W-:Y:S01]  /*5e090*/  IADD3 R11, R3, 0x17b, RZ ;  /* 0x0000017b030b7810 */ /* 0x000fe20007ffe0ff */
[----:B------:R0:W-:Y:S01]  /*5e0a0*/  @P0 STG.E.U16 [R4.64], R7 ;  /* 0x0000000704000986 */ /* 0x0001e2000c101506 */
[----:B------:R-:W-:-:S02]  /*5e0b0*/  ISETP.LT.AND P1, PT, R29, c[0x0][0x178], !P1 ;  /* 0x00005e001d007a0c */ /* 0x000fc40004f21270 */
[----:B------:R-:W-:Y:S02]  /*5e0c0*/  ISETP.GE.AND P2, PT, R11, c[0x0][0x17c], PT ;  /* 0x00005f000b007a0c */ /* 0x000fe40003f46270 */
[----:B------:R-:W-:Y:S01]  /*5e0d0*/  IADD3 R8, R3, 0x17e, RZ ;  /* 0x0000017e03087810 */ /* 0x000fe20007ffe0ff */
[----:B0-----:R-:W-:-:S04]  /*5e0e0*/  IMAD.WIDE R4, R6, 0x2, R18 ;  /* 0x0000000206047825 */ /* 0x001fc800078e0212 */
[----:B------:R-:W-:Y:S01]  /*5e0f0*/  IMAD.WIDE R6, R2, 0x2, R16 ;  /* 0x0000000202067825 */ /* 0x000fe200078e0210 */
[----:B------:R-:W-:Y:S04]  /*5e100*/  @P5 STG.E.U16 [R4.64], R10 ;  /* 0x0000000a04005986 */ /* 0x000fe8000c101506 */
[----:B------:R0:W-:Y:S01]  /*5e110*/  @P3 STG.E.U16 [R6.64], R22 ;  /* 0x0000001606003986 */ /* 0x0001e2000c101506 */
[----:B------:R-:W-:Y:S01]  /*5e120*/  ISETP.LT.AND P3, PT, R28, c[0x0][0x178], !P2 ;  /* 0x00005e001c007a0c */ /* 0x000fe20005761270 */
[----:B------:R-:W-:Y:S01]  /*5e130*/  ISETP.LT.AND P2, PT, R29, c[0x0][0x178], !P2 ;  /* 0x00005e001d007a0c */ /* 0x000fe20005741270 */
[----:B------:R-:W-:Y:S01]  /*5e140*/  ISETP.GE.AND P0, PT, R8, c[0x0][0x17c], PT ;  /* 0x00005f0008007a0c */ /* 0x000fe20003f06270 */
[----:B------:R-:W-:Y:S01]  /*5e150*/  IMAD.WIDE R8, R2, 0x2, R18 ;  /* 0x0000000202087825 */ /* 0x000fe200078e0212 */
[----:B------:R-:W-:-:S02]  /*5e160*/  IADD3 R11, R3, 0x17f, RZ ;  /* 0x0000017f030b7810 */ /* 0x000fc40007ffe0ff */
[----:B0-----:R-:W-:Y:S02]  /*5e170*/  IADD3 R6, R2, c[0x0][0x198], RZ ;  /* 0x0000660002067a10 */ /* 0x001fe40007ffe0ff */
[----:B------:R-:W-:Y:S02]  /*5e180*/  ISETP.GE.AND P5, PT, R11, c[0x0][0x17c], PT ;  /* 0x00005f000b007a0c */ /* 0x000fe40003fa6270 */
[----:B------:R-:W-:Y:S01]  /*5e190*/  PRMT R10, R22, 0x7632, R10 ;  /* 0x00007632160a7816 */ /* 0x000fe2000000000a */
[----:B----4-:R0:W-:Y:S01]  /*5e1a0*/  @P1 STG.E.U16 [R8.64], R23 ;  /* 0x0000001708001986 */ /* 0x0101e2000c101506 */
[C---:B------:R-:W-:Y:S01]  /*5e1b0*/  IMAD.WIDE R4, R6.reuse, 0x2, R16 ;  /* 0x0000000206047825 */ /* 0x040fe200078e0210 */
[----:B------:R-:W-:Y:S02]  /*5e1c0*/  PRMT R11, R23, 0x7632, R11 ;  /* 0x00007632170b7816 */ /* 0x000fe4000000000b */
[----:B------:R-:W-:Y:S01]  /*5e1d0*/  IADD3 R12, R3, 0x17c, RZ ;  /* 0x0000017c030c7810 */ /* 0x000fe20007ffe0ff */
[----:B------:R-:W4:Y:S04]  /*5e1e0*/  LDL.LU R22, [R1+0x5dc] ;  /* 0x0005dc0001167983 */ /* 0x000f280000300800 */
[----:B------:R-:W-:Y:S01]  /*5e1f0*/  @P3 STG.E.U16 [R4.64], R10 ;  /* 0x0000000a04003986 */ /* 0x000fe2000c101506 */
[----:B0-----:R-:W-:Y:S01]  /*5e200*/  IMAD.WIDE R8, R6, 0x2, R18 ;  /* 0x0000000206087825 */ /* 0x001fe200078e0212 */
[----:B------:R-:W-:-:S02]  /*5e210*/  ISETP.GE.AND P4, PT, R12, c[0x0][0x17c], PT ;  /* 0x00005f000c007a0c */ /* 0x000fc40003f86270 */
[----:B------:R-:W-:Y:S01]  /*5e220*/  IADD3 R2, R6, c[0x0][0x198], RZ ;  /* 0x0000660006027a10 */ /* 0x000fe20007ffe0ff */
[----:B------:R-:W4:Y:S04]  /*5e230*/  LDL.LU R23, [R1+0x53c] ;  /* 0x00053c0001177983 */ /* 0x000f280000300800 */
[----:B------:R-:W-:Y:S02]  /*5e240*/  @P2 STG.E.U16 [R8.64], R11 ;  /* 0x0000000b08002986 */ /* 0x000fe4000c101506 */
[----:B------:R-:W0:Y:S01]  /*5e250*/  LDS.128 R8, [R0] ;  /* 0x0000000000087984 */ /* 0x000e220000000c00 */
[----:B------:R-:W-:-:S03]  /*5e260*/  ISETP.LT.AND P1, PT, R28, c[0x0][0x178], !P4 ;  /* 0x00005e001c007a0c */ /* 0x000fc60006721270 */
[----:B------:R-:W-:Y:S02]  /*5e270*/  ISETP.LT.AND P4, PT, R29, c[0x0][0x178], !P4 ;  /* 0x00005e001d007a0c */ /* 0x000fe40006781270 */
[C---:B------:R-:W-:Y:S01]  /*5e280*/  IMAD.WIDE R6, R2.reuse, 0x2, R16 ;  /* 0x0000000202067825 */ /* 0x040fe200078e0210 */
[----:B0-----:R-:W-:Y:S07]  /*5e290*/  STL.64 [R1+0x38], R10 ;  /* 0x0000380a01007387 */ /* 0x001fee0000100a00 */
[----:B--2---:R0:W-:Y:S01]  /*5e2a0*/  @P1 STG.E.U16 [R6.64], R26 ;  /* 0x0000001a06001986 */ /* 0x0041e2000c101506 */
[----:B---3--:R-:W-:Y:S01]  /*5e2b0*/  PRMT R5, R25, 0x7632, R5 ;  /* 0x0000763219057816 */ /* 0x008fe20000000005 */
[----:B0-----:R-:W-:-:S05]  /*5e2c0*/  IMAD.WIDE R6, R2, 0x2, R18 ;  /* 0x0000000202067825 */ /* 0x001fca00078e0212 */
[----:B------:R0:W-:Y:S04]  /*5e2d0*/  @P4 STG.E.U16 [R6.64], R25 ;  /* 0x0000001906004986 */ /* 0x0001e8000c101506 */
[----:B0-----:R-:W2:Y:S01]  /*5e2e0*/  LDL.LU R25, [R1+0x5e0] ;  /* 0x0005e00001197983 */ /* 0x001ea20000300800 */
[----:B------:R-:W-:Y:S02]  /*5e2f0*/  ISETP.LT.AND P1, PT, R28, c[0x0][0x178], !P6 ;  /* 0x00005e001c007a0c */ /* 0x000fe40007721270 */
[----:B------:R-:W-:Y:S02]  /*5e300*/  IADD3 R10, R2, c[0x0][0x198], RZ ;  /* 0x00006600020a7a10 */ /* 0x000fe40007ffe0ff */
[----:B------:R-:W-:Y:S02]  /*5e310*/  IADD3 R12, R3, 0x180, RZ ;  /* 0x00000180030c7810 */ /* 0x000fe40007ffe0ff */
[----:B------:R-:W-:Y:S01]  /*5e320*/  PRMT R4, R26, 0x7632, R4 ;  /* 0x000076321a047816 */ /* 0x000fe20000000004 */
[----:B------:R-:W-:-:S02]  /*5e330*/  IMAD.MOV.U32 R14, RZ, RZ, R8 ;  /* 0x000000ffff0e7224 */ /* 0x000fc400078e0008 */
[----:B------:R-:W-:Y:S01]  /*5e340*/  IMAD.MOV.U32 R26, RZ, RZ, R9 ;  /* 0x000000ffff1a7224 */ /* 0x000fe200078e0009 */
[----:B------:R-:W-:Y:S01]  /*5e350*/  ISETP.GE.AND P3, PT, R12, c[0x0][0x17c], PT ;  /* 0x00005f000c007a0c */ /* 0x000fe20003f66270 */
[----:B------:R-:W-:Y:S01]  /*5e360*/  IMAD.WIDE R8, R10, 0x2, R16 ;  /* 0x000000020a087825 */ /* 0x000fe200078e0210 */
[----:B------:R-:W-:Y:S01]  /*5e370*/  IADD3 R12, R3, 0x182, RZ ;  /* 0x00000182030c7810 */ /* 0x000fe20007ffe0ff */
[----:B------:R-:W-:Y:S02]  /*5e380*/  STL [R1+0x17f4], R14 ;  /* 0x0017f40e01007387 */ /* 0x000fe40000100800 */
[----:B------:R-:W-:Y:S02]  /*5e390*/  STL [R1+0x17f0], R13 ;  /* 0x0017f00d01007387 */ /* 0x000fe40000100800 */
[----:B------:R0:W-:Y:S01]  /*5e3a0*/  @P1 STG.E.U16 [R8.64], R4 ;  /* 0x0000000408001986 */ /* 0x0001e2000c101506 */
[----:B------:R-:W-:Y:S02]  /*5e3b0*/  ISETP.GE.AND P1, PT, R12, c[0x0][0x17c], PT ;  /* 0x00005f000c007a0c */ /* 0x000fe40003f26270 */
[----:B------:R-:W1:Y:S01]  /*5e3c0*/  LDS.128 R12, [R27] ;  /* 0x000000001b0c7984 */ /* 0x000e620000000c00 */
[----:B------:R-:W-:-:S02]  /*5e3d0*/  ISETP.LT.AND P6, PT, R29, c[0x0][0x178], !P6 ;  /* 0x00005e001d007a0c */ /* 0x000fc400077c1270 */
[----:B------:R-:W-:Y:S02]  /*5e3e0*/  ISETP.LT.AND P2, PT, R28, c[0x0][0x178], !P0 ;  /* 0x00005e001c007a0c */ /* 0x000fe40004741270 */
[C---:B------:R-:W-:Y:S01]  /*5e3f0*/  IADD3 R2, R10.reuse, c[0x0][0x198], RZ ;  /* 0x000066000a027a10 */ /* 0x040fe20007ffe0ff */
[----:B------:R-:W-:Y:S01]  /*5e400*/  IMAD.WIDE R6, R10, 0x2, R18 ;  /* 0x000000020a067825 */ /* 0x000fe200078e0212 */
[----:B------:R-:W-:-:S03]  /*5e410*/  ISETP.LT.AND P4, PT, R29, c[0x0][0x178], !P0 ;  /* 0x00005e001d007a0c */ /* 0x000fc60004781270 */
[----:B0-----:R-:W-:-:S04]  /*5e420*/  IMAD.WIDE R8, R2, 0x2, R16 ;  /* 0x0000000202087825 */ /* 0x001fc800078e0210 */
[----:B------:R0:W-:Y:S01]  /*5e430*/  @P6 STG.E.U16 [R6.64], R5 ;  /* 0x0000000506006986 */ /* 0x0001e2000c101506 */
[----:B------:R-:W-:Y:S01]  /*5e440*/  ISETP.LT.AND P6, PT, R28, c[0x0][0x178], !P5 ;  /* 0x00005e001c007a0c */ /* 0x000fe20006fc1270 */
[----:B----4-:R-:W-:Y:S01]  /*5e450*/  @P2 STG.E.U16 [R8.64], R22 ;  /* 0x0000001608002986 */ /* 0x010fe2000c101506 */
[----:B------:R-:W-:Y:S02]  /*5e460*/  ISETP.LT.AND P5, PT, R29, c[0x0][0x178], !P5 ;  /* 0x00005e001d007a0c */ /* 0x000fe40006fa1270 */
[----:B0-----:R-:W-:Y:S01]  /*5e470*/  IADD3 R6, R3, 0x183, RZ ;  /* 0x0000018303067810 */ /* 0x001fe20007ffe0ff */
[----:B------:R-:W-:Y:S01]  /*5e480*/  IMAD.WIDE R4, R2, 0x2, R18 ;  /* 0x0000000202047825 */ /* 0x000fe200078e0212 */
[----:B-1----:R-:W-:Y:S03]  /*5e490*/  STL [R1+0x44], R13 ;  /* 0x0000440d01007387 */ /* 0x002fe60000100800 */
[----:B------:R0:W-:Y:S02]  /*5e4a0*/  STL.64 [R1+0x48], R14 ;  /* 0x0000480e01007387 */ /* 0x0001e40000100a00 */
[----:B0-----:R-:W3:Y:S01]  /*5e4b0*/  LDL.LU R14, [R1+0x17f4] ;  /* 0x0017f400010e7983 */ /* 0x001ee20000300800 */
[----:B------:R-:W-:Y:S01]  /*5e4c0*/  ISETP.GE.AND P2, PT, R6, c[0x0][0x17c], PT ;  /* 0x00005f0006007a0c */ /* 0x000fe20003f46270 */
[----:B------:R-:W-:-:S02]  /*5e4d0*/  IADD3 R6, R2, c[0x0][0x198], RZ ;  /* 0x0000660002067a10 */ /* 0x000fc40007ffe0ff */
[----:B------:R-:W4:Y:S01]  /*5e4e0*/  LDL.LU R13, [R1+0x17f0] ;  /* 0x0017f000010d7983 */ /* 0x000f220000300800 */
[----:B------:R0:W-:Y:S01]  /*5e4f0*/  @P4 STG.E.U16 [R4.64], R23 ;  /* 0x0000001704004986 */ /* 0x0001e2000c101506 */
[----:B------:R-:W-:Y:S02]  /*5e500*/  ISETP.LT.AND P4, PT, R28, c[0x0][0x178], !P3 ;  /* 0x00005e001c007a0c */ /* 0x000fe40005f81270 */
[----:B------:R-:W-:Y:S02]  /*5e510*/  PRMT R7, R22, 0x7632, R7 ;  /* 0x0000763216077816 */ /* 0x000fe40000000007 */
[C---:B------:R-:W-:Y:S02]  /*5e520*/  IADD3 R2, R6.reuse, c[0x0][0x198], RZ ;  /* 0x0000660006027a10 */ /* 0x040fe40007ffe0ff */
[----:B------:R-:W-:Y:S01]  /*5e530*/  PRMT R10, R23, 0x7632, R10 ;  /* 0x00007632170a7816 */ /* 0x000fe2000000000a */
[----:B0-----:R-:W-:Y:S01]  /*5e540*/  IMAD.WIDE R4, R6, 0x2, R16 ;  /* 0x0000000206047825 */ /* 0x001fe200078e0210 */
[----:B------:R-:W-:-:S04]  /*5e550*/  LOP3.LUT R21, R0, 0x40, RZ, 0x3c, !PT ;  /* 0x0000004000157812 */ /* 0x000fc800078e3cff */
[----:B------:R0:W-:Y:S04]  /*5e560*/  @P6 STG.E.U16 [R4.64], R7 ;  /* 0x0000000704006986 */ /* 0x0001e8000c101506 */
[----:B------:R-:W-:Y:S01]  /*5e570*/  STL.64 [R1+0x17e8], R26 ;  /* 0x0017e81a01007387 */ /* 0x000fe20000100a00 */
[----:B------:R-:W-:Y:S02]  /*5e580*/  STL [R1+0x17e0], R24 ;  /* 0x0017e01801007387 */ /* 0x000fe40000100800 */
[----:B------:R-:W4:Y:S02]  /*5e590*/  LDL.LU R23, [R1+0x5f0] ;  /* 0x0005f00001177983 */ /* 0x000f240000300800 */
[----:B0-----:R-:W-:-:S04]  /*5e5a0*/  IMAD.WIDE R4, R6, 0x2, R18 ;  /* 0x0000000206047825 */ /* 0x001fc800078e0212 */
[----:B------:R-:W-:Y:S01]  /*5e5b0*/  IMAD.WIDE R6, R2, 0x2, R16 ;  /* 0x0000000202067825 */ /* 0x000fe200078e0210 */
[----:B------:R0:W-:Y:S04]  /*5e5c0*/  @P5 STG.E.U16 [R4.64], R10 ;  /* 0x0000000a04005986 */ /* 0x0001e8000c101506 */
[----:B--2---:R-:W-:Y:S01]  /*5e5d0*/  @P4 STG.E.U16 [R6.64], R25 ;  /* 0x0000001906004986 */ /* 0x004fe2000c101506 */
[----:B0-----:R-:W-:Y:S02]  /*5e5e0*/  PRMT R10, R25, 0x7632, R10 ;  /* 0x00007632190a7816 */ /* 0x001fe4000000000a */
[----:B------:R-:W0:Y:S02]  /*5e5f0*/  LDS.128 R24, [R21] ;  /* 0x0000000015187984 */ /* 0x000e240000000c00 */
[----:B0-----:R-:W-:Y:S02]  /*5e600*/  STL [R1+0x64], R25 ;  /* 0x0000641901007387 */ /* 0x001fe40000100800 */
[----:B------:R0:W-:Y:S02]  /*5e610*/  STL.64 [R1+0x68], R26 ;  /* 0x0000681a01007387 */ /* 0x0001e40000100a00 */
[----:B------:R-:W-:Y:S01]  /*5e620*/  IMAD.MOV.U32 R20, RZ, RZ, R24 ;  /* 0x000000ffff147224 */ /* 0x000fe200078e0018 */
[----:B0-----:R-:W2:Y:S01]  /*5e630*/  LDL.LU.64 R26, [R1+0x17e8] ;  /* 0x0017e800011a7983 */ /* 0x001ea20000300a00 */
[----:B------:R-:W2:Y:S01]  /*5e640*/  LDL.LU R24, [R1+0x17e0] ;  /* 0x0017e00001187983 */ /* 0x000ea20000300800 */
[----:B------:R-:W-:-:S02]  /*5e650*/  ISETP.LT.AND P3, PT, R29, c[0x0][0x178], !P3 ;  /* 0x00005e001d007a0c */ /* 0x000fc40005f61270 */
[----:B------:R-:W-:Y:S01]  /*5e660*/  IADD3 R11, R3, 0x181, RZ ;  /* 0x00000181030b7810 */ /* 0x000fe20007ffe0ff */
[----:B------:R-:W-:-:S04]  /*5e670*/  IMAD.WIDE R8, R2, 0x2, R18 ;  /* 0x0000000202087825 */ /* 0x000fc800078e0212 */
[----:B------:R-:W-:Y:S01]  /*5e680*/  IMAD.MOV.U32 R15, RZ, RZ, R12 ;  /* 0x000000ffff0f7224 */ /* 0x000fe200078e000c */
[----:B------:R-:W-:Y:S02]  /*5e690*/  IADD3 R6, R2, c[0x0][0x198], RZ ;  /* 0x0000660002067a10 */ /* 0x000fe40007ffe0ff */
[----:B------:R-:W-:Y:S02]  /*5e6a0*/  ISETP.GE.AND P0, PT, R11, c[0x0][0x17c], PT ;  /* 0x00005f000b007a0c */ /* 0x000fe40003f06270 */
[----:B------:R-:W-:Y:S02]  /*5e6b0*/  IADD3 R12, R3, 0x185, RZ ;  /* 0x00000185030c7810 */ /* 0x000fe40007ffe0ff */
[----:B------:R-:W-:Y:S01]  /*5e6c0*/  LOP3.LUT R25, R0, 0x60, RZ, 0x3c, !PT ;  /* 0x0000006000197812 */ /* 0x000fe200078e3cff */
[----:B------:R-:W2:Y:S04]  /*5e6d0*/  LDL.LU R22, [R1+0x600] ;  /* 0x0006000001167983 */ /* 0x000ea80000300800 */
[----:B---3--:R-:W-:Y:S01]  /*5e6e0*/  @P3 STG.E.U16 [R8.64], R14 ;  /* 0x0000000e08003986 */ /* 0x008fe2000c101506 */
[----:B------:R-:W-:-:S02]  /*5e6f0*/  ISETP.LT.AND P3, PT, R28, c[0x0][0x178], !P0 ;  /* 0x00005e001c007a0c */ /* 0x000fc40004761270 */
[----:B------:R-:W-:Y:S01]  /*5e700*/  ISETP.GE.AND P5, PT, R12, c[0x0][0x17c], PT ;  /* 0x00005f000c007a0c */ /* 0x000fe20003fa6270 */
[----:B------:R-:W-:Y:S01]  /*5e710*/  IMAD.WIDE R4, R6, 0x2, R16 ;  /* 0x0000000206047825 */ /* 0x000fe200078e0210 */
[C---:B------:R-:W-:Y:S02]  /*5e720*/  IADD3 R11, R3.reuse, 0x184, RZ ;  /* 0x00000184030b7810 */ /* 0x040fe40007ffe0ff */
[----:B------:R-:W-:Y:S01]  /*5e730*/  IADD3 R12, R3, 0x186, RZ ;  /* 0x00000186030c7810 */ /* 0x000fe20007ffe0ff */
[----:B------:R-:W-:Y:S01]  /*5e740*/  STL [R1+0x17dc], R15 ;  /* 0x0017dc0f01007387 */ /* 0x000fe20000100800 */
[----:B----4-:R-:W-:Y:S01]  /*5e750*/  STL [R1+0x17d8], R13 ;  /* 0x0017d80d01007387 */ /* 0x010fe20000100800 */
[----:B------:R-:W-:Y:S01]  /*5e760*/  ISETP.GE.AND P6, PT, R11, c[0x0][0x17c], PT ;  /* 0x00005f000b007a0c */ /* 0x000fe20003fc6270 */
[----:B------:R-:W-:-:S03]  /*5e770*/  PRMT R11, R14, 0x7632, R11 ;  /* 0x000076320e0b7816 */ /* 0x000fc6000000000b */
[----:B------:R-:W-:Y:S01]  /*5e780*/  @P3 STG.E.U16 [R4.64], R10 ;  /* 0x0000000a04003986 */ /* 0x000fe2000c101506 */
[----:B------:R-:W-:Y:S02]  /*5e790*/  ISETP.GE.AND P3, PT, R12, c[0x0][0x17c], PT ;  /* 0x00005f000c007a0c */ /* 0x000fe40003f66270 */
[----:B------:R-:W0:Y:S02]  /*5e7a0*/  LDS.128 R12, [R25] ;  /* 0x00000000190c7984 */ /* 0x000e240000000c00 */
[----:B0-----:R-:W-:Y:S02]  /*5e7b0*/  STL [R1+0xc4], R13 ;  /* 0x0000c40d01007387 */ /* 0x001fe40000100800 */
[----:B------:R0:W-:Y:S02]  /*5e7c0*/  STL.64 [R1+0xc8], R14 ;  /* 0x0000c80e01007387 */ /* 0x0001e40000100a00 */
[----:B0-----:R-:W3:Y:S01]  /*5e7d0*/  LDL.LU R15, [R1+0x17dc] ;  /* 0x0017dc00010f7983 */ /* 0x001ee20000300800 */
[----:B------:R-:W4:Y:S01]  /*5e7e0*/  LDL.LU R13, [R1+0x17d8] ;  /* 0x0017d800010d7983 */ /* 0x000f220000300800 */
[----:B------:R-:W-:-:S02]  /*5e7f0*/  ISETP.LT.AND P0, PT, R29, c[0x0][0x178], !P0 ;  /* 0x00005e001d007a0c */ /* 0x000fc40004701270 */
[----:B------:R-:W-:Y:S02]  /*5e800*/  ISETP.LT.AND P4, PT, R28, c[0x0][0x178], !P1 ;  /* 0x00005e001c007a0c */ /* 0x000fe40004f81270 */
[C---:B------:R-:W-:Y:S01]  /*5e810*/  IADD3 R2, R6.reuse, c[0x0][0x198], RZ ;  /* 0x0000660006027a10 */ /* 0x040fe20007ffe0ff */
[----:B------:R-:W-:-:S04]  /*5e820*/  IMAD.WIDE R6, R6, 0x2, R18 ;  /* 0x0000000206067825 */ /* 0x000fc800078e0212 */
[----:B------:R-:W-:-:S04]  /*5e830*/  IMAD.WIDE R8, R2, 0x2, R16 ;  /* 0x0000000202087825 */ /* 0x000fc800078e0210 */
[----:B------:R0:W-:Y:S02]  /*5e840*/  @P0 STG.E.U16 [R6.64], R11 ;  /* 0x0000000b06000986 */ /* 0x0001e4000c101506 */
[----:B------:R1:W-:Y:S01]  /*5e850*/  @P4 STG.E.U16 [R8.64], R23 ;  /* 0x0000001708004986 */ /* 0x0003e2000c101506 */
[----:B0-----:R-:W-:Y:S01]  /*5e860*/  PRMT R11, R23, 0x7632, R11 ;  /* 0x00007632170b7816 */ /* 0x001fe2000000000b */
[----:B--2---:R-:W-:Y:S01]  /*5e870*/  STL.64 [R1+0x17d0], R26 ;  /* 0x0017d01a01007387 */ /* 0x004fe20000100a00 */
[----:B------:R-:W-:Y:S02]  /*5e880*/  STL.64 [R1+0x17c8], R24 ;  /* 0x0017c81801007387 */ /* 0x000fe40000100a00 */
[----:B------:R-:W0:Y:S04]  /*5e890*/  LDS.128 R24, [R0+0x800] ;  /* 0x0008000000187984 */ /* 0x000e280000000c00 */
[----:B-1----:R-:W2:Y:S01]  /*5e8a0*/  LDL.LU R23, [R1+0x610] ;  /* 0x0006100001177983 */ /* 0x002ea20000300800 */
[----:B0-----:R-:W-:Y:S01]  /*5e8b0*/  STL [R1+0xb4], R25 ;  /* 0x0000b41901007387 */ /* 0x001fe20000100800 */
[----:B------:R0:W-:Y:S03]  /*5e8c0*/  STL.64 [R1+0xb8], R26 ;  /* 0x0000b81a01007387 */ /* 0x0001e60000100a00 */
[----:B0-----:R-:W4:Y:S01]  /*5e8d0*/  LDL.LU.64 R26, [R1+0x17d0] ;  /* 0x0017d000011a7983 */ /* 0x001f220000300a00 */
[----:B------:R-:W-:-:S02]  /*5e8e0*/  ISETP.LT.AND P1, PT, R29, c[0x0][0x178], !P1 ;  /* 0x00005e001d007a0c */ /* 0x000fc40004f21270 */
[----:B------:R-:W-:Y:S01]  /*5e8f0*/  ISETP.LT.AND P4, PT, R28, c[0x0][0x178], !P2 ;  /* 0x00005e001c007a0c */ /* 0x000fe20005781270 */
[C---:B------:R-:W-:Y:S01]  /*5e900*/  IMAD.WIDE R4, R2.reuse, 0x2, R18 ;  /* 0x0000000202047825 */ /* 0x040fe200078e0212 */
[----:B------:R-:W-:Y:S02]  /*5e910*/  IADD3 R6, R3, 0x187, RZ ;  /* 0x0000018703067810 */ /* 0x000fe40007ffe0ff */
[----:B------:R-:W-:Y:S02]  /*5e920*/  IADD3 R10, R2, c[0x0][0x198], RZ ;  /* 0x00006600020a7a10 */ /* 0x000fe40007ffe0ff */
[----:B------:R-:W-:Y:S02]  /*5e930*/  ISETP.LT.AND P2, PT, R29, c[0x0][0x178], !P2 ;  /* 0x00005e001d007a0c */ /* 0x000fe40005741270 */
[----:B------:R-:W-:Y:S02]  /*5e940*/  ISETP.GE.AND P0, PT, R6, c[0x0][0x17c], PT ;  /* 0x00005f0006007a0c */ /* 0x000fe40003f06270 */
[C---:B------:R-:W-:Y:S01]  /*5e950*/  IADD3 R2, R10.reuse, c[0x0][0x198], RZ ;  /* 0x000066000a027a10 */ /* 0x040fe20007ffe0ff */
[----:B------:R-:W-:Y:S01]  /*5e960*/  IMAD.WIDE R6, R10, 0x2, R16 ;  /* 0x000000020a067825 */ /* 0x000fe200078e0210 */
[----:B---3--:R0:W-:Y:S01]  /*5e970*/  @P1 STG.E.U16 [R4.64], R15 ;  /* 0x0000000f04001986 */ /* 0x0081e2000c101506 */
[----:B------:R-:W-:-:S02]  /*5e980*/  ISETP.LT.AND P1, PT, R28, c[0x0][0x178], !P6 ;  /* 0x00005e001c007a0c */ /* 0x000fc40007721270 */
[----:B------:R-:W-:Y:S01]  /*5e990*/  PRMT R8, R15, 0x7632, R8 ;  /* 0x000076320f087816 */ /* 0x000fe20000000008 */
[----:B------:R1:W-:Y:S02]  /*5e9a0*/  @P4 STG.E.U16 [R6.64], R11 ;  /* 0x0000000b06004986 */ /* 0x0003e4000c101506 */
[----:B0-----:R-:W-:-:S04]  /*5e9b0*/  IMAD.WIDE R4, R10, 0x2, R18 ;  /* 0x000000020a047825 */ /* 0x001fc800078e0212 */
[----:B-1----:R-:W-:-:S04]  /*5e9c0*/  IMAD.WIDE R6, R2, 0x2, R16 ;  /* 0x0000000202067825 */ /* 0x002fc800078e0210 */
[----:B------:R-:W-:Y:S02]  /*5e9d0*/  IMAD.MOV.U32 R15, RZ, RZ, R24 ;  /* 0x000000ffff0f7224 */ /* 0x000fe400078e0018 */
[----:B------:R-:W3:Y:S04]  /*5e9e0*/  LDL.LU.64 R24, [R1+0x17c8] ;  /* 0x0017c80001187983 */ /* 0x000ee80000300a00 */
[----:B------:R0:W-:Y:S01]  /*5e9f0*/  @P2 STG.E.U16 [R4.64], R8 ;  /* 0x0000000804002986 */ /* 0x0001e2000c101506 */
[----:B------:R1:W-:Y:S01]  /*5ea00*/  @P1 STG.E.U16 [R6.64], R22 ;  /* 0x0000001606001986 */ /* 0x0003e2000c101506 */
[C---:B0-----:R-:W-:Y:S01]  /*5ea10*/  IADD3 R8, R2.reuse, c[0x0][0x198], RZ ;  /* 0x0000660002087a10 */ /* 0x041fe20007ffe0ff */
[----:B------:R-:W-:Y:S01]  /*5ea20*/  IMAD.WIDE R4, R2, 0x2, R18 ;  /* 0x0000000202047825 */ /* 0x000fe200078e0212 */
[----:B------:R-:W-:-:S02]  /*5ea30*/  PRMT R2, R22, 0x7632, R2 ;  /* 0x0000763216027816 */ /* 0x000fc40000000002 */
[----:B-1----:R-:W3:Y:S01]  /*5ea40*/  LDL.LU R22, [R1+0x620] ;  /* 0x0006200001167983 */ /* 0x002ee20000300800 */
[----:B------:R-:W-:Y:S02]  /*5ea50*/  ISETP.LT.AND P6, PT, R29, c[0x0][0x178], !P6 ;  /* 0x00005e001d007a0c */ /* 0x000fe400077c1270 */
[----:B------:R-:W-:Y:S02]  /*5ea60*/  ISETP.LT.AND P2, PT, R28, c[0x0][0x178], !P5 ;  /* 0x00005e001c007a0c */ /* 0x000fe40006f41270 */
[----:B------:R-:W-:Y:S01]  /*5ea70*/  IADD3 R6, R3, 0x189, RZ ;  /* 0x0000018903067810 */ /* 0x000fe20007ffe0ff */
[----:B------:R-:W-:-:S03]  /*5ea80*/  ISETP.LT.AND P5, PT, R29, c[0x0][0x178], !P5 ;  /* 0x00005e001d007a0c */ /* 0x000fc60006fa1270 */
[----:B------:R-:W-:Y:S01]  /*5ea90*/  ISETP.GE.AND P1, PT, R6, c[0x0][0x17c], PT ;  /* 0x00005f0006007a0c */ /* 0x000fe20003f26270 */
[----:B------:R-:W-:-:S04]  /*5eaa0*/  IMAD.WIDE R6, R8, 0x2, R16 ;  /* 0x0000000208067825 */ /* 0x000fc800078e0210 */
[----:B------:R-:W-:Y:S01]  /*5eab0*/  @P6 STG.E.U16 [R4.64], R20 ;  /* 0x0000001404006986 */ /* 0x000fe2000c101506 */
[----:B------:R-:W-:Y:S01]  /*5eac0*/  ISETP.LT.AND P6, PT, R28, c[0x0][0x178], !P3 ;  /* 0x00005e001c007a0c */ /* 0x000fe20005fc1270 */
[----:B------:R0:W-:Y:S01]  /*5ead0*/  @P2 STG.E.U16 [R6.64], R2 ;  /* 0x0000000206002986 */ /* 0x0001e2000c101506 */
[----:B------:R-:W-:Y:S02]  /*5eae0*/  PRMT R10, R20, 0x7632, R10 ;  /* 0x00007632140a7816 */ /* 0x000fe4000000000a */
[C---:B0-----:R-:W-:Y:S01]  /*5eaf0*/  IADD3 R2, R8.reuse, c[0x0][0x198], RZ ;  /* 0x0000660008027a10 */ /* 0x041fe20007ffe0ff */
[----:B------:R-:W-:-:S04]  /*5eb00*/  IMAD.WIDE R4, R8, 0x2, R18 ;  /* 0x0000000208047825 */ /* 0x000fc800078e0212 */
[----:B------:R-:W-:Y:S01]  /*5eb10*/  IMAD.WIDE R6, R2, 0x2, R16 ;  /* 0x0000000202067825 */ /* 0x000fe200078e0210 */
[----:B------:R-:W-:Y:S03]  /*5eb20*/  @P5 STG.E.U16 [R4.64], R10 ;  /* 0x0000000a04005986 */ /* 0x000fe6000c101506 */
[----:B------:R-:W-:Y:S01]  /*5eb30*/  IMAD.MOV.U32 R14, RZ, RZ, R12 ;  /* 0x000000ffff0e7224 */ /* 0x000fe200078e000c */
[----:B------:R-:W-:-:S04]  /*5eb40*/  IADD3 R12, R3, 0x18b, RZ ;  /* 0x0000018b030c7810 */ /* 0x000fc80007ffe0ff */
[----:B------:R-:W-:Y:S01]  /*5eb50*/  ISETP.GE.AND P5, PT, R12, c[0x0][0x17c], PT ;  /* 0x00005f000c007a0c */ /* 0x000fe20003fa6270 */
[----:B--2---:R-:W-:Y:S01]  /*5eb60*/  @P6 STG.E.U16 [R6.64], R23 ;  /* 0x0000001706006986 */ /* 0x004fe2000c101506 */
[----:B------:R-:W-:-:S03]  /*5eb70*/  PRMT R12, R23, 0x7632, R12 ;  /* 0x00007632170c7816 */ /* 0x000fc6000000000c */
[----:B----4-:R-:W0:Y:S04]  /*5eb80*/  LDS.128 R4, [R27+0x800] ;  /* 0x000800001b047984 */ /* 0x010e280000000c00 */
[----:B0-----:R-:W-:Y:S01]  /*5eb90*/  STL [R1+0xa4], R5 ;  /* 0x0000a40501007387 */ /* 0x001fe20000100800 */
[----:B------:R0:W-:Y:S02]  /*5eba0*/  STL.64 [R1+0xa8], R6 ;  /* 0x0000a80601007387 */ /* 0x0001e40000100a00 */
[----:B------:R-:W2:Y:S01]  /*5ebb0*/  LDL.LU R23, [R1+0x630] ;  /* 0x0006300001177983 */ /* 0x000ea20000300800 */
[----:B------:R-:W-:Y:S02]  /*5ebc0*/  ISETP.LT.AND P3, PT, R29, c[0x0][0x178], !P3 ;  /* 0x00005e001d007a0c */ /* 0x000fe40005f61270 */
[----:B------:R-:W-:-:S04]  /*5ebd0*/  IADD3 R9, R3, 0x188, RZ ;  /* 0x0000018803097810 */ /* 0x000fc80007ffe0ff */
[----:B------:R-:W-:Y:S01]  /*5ebe0*/  ISETP.GE.AND P4, PT, R9, c[0x0][0x17c], PT ;  /* 0x00005f0009007a0c */ /* 0x000fe20003f86270 */
[----:B------:R-:W-:-:S06]  /*5ebf0*/  IMAD.WIDE R8, R2, 0x2, R18 ;  /* 0x0000000202087825 */ /* 0x000fcc00078e0212 */
[----:B------:R1:W-:Y:S01]  /*5ec00*/  @P3 STG.E.U16 [R8.64], R14 ;  /* 0x0000000e08003986 */ /* 0x0003e2000c101506 */
[----:B------:R-:W-:Y:S01]  /*5ec10*/  ISETP.LT.AND P3, PT, R28, c[0x0][0x178], !P0 ;  /* 0x00005e001c007a0c */ /* 0x000fe20004761270 */
[----:B------:R-:W-:Y:S01]  /*5ec20*/  ISETP.LT.AND P0, PT, R29, c[0x0][0x178], !P0 ;  /* 0x00005e001d007a0c */ /* 0x000fe20004701270 */
[----:B0-----:R-:W-:Y:S01]  /*5ec30*/  IADD3 R6, R2, c[0x0][0x198], RZ ;  /* 0x0000660002067a10 */ /* 0x001fe20007ffe0ff */
[----:B------:R-:W-:Y:S01]  /*5ec40*/  IMAD.MOV.U32 R20, RZ, RZ, R4 ;  /* 0x000000ffff147224 */ /* 0x000fe200078e0004 */
[----:B------:R-:W-:Y:S02]  /*5ec50*/  PRMT R13, R14, 0x7632, R13 ;  /* 0x000076320e0d7816 */ /* 0x000fe4000000000d */
[C---:B------:R-:W-:Y:S01]  /*5ec60*/  IADD3 R2, R6.reuse, c[0x0][0x198], RZ ;  /* 0x0000660006027a10 */ /* 0x040fe20007ffe0ff */
[----:B------:R-:W-:-:S04]  /*5ec70*/  IMAD.WIDE R4, R6, 0x2, R16 ;  /* 0x0000000206047825 */ /* 0x000fc800078e0210 */
[----:B------:R-:W-:Y:S02]  /*5ec80*/  IMAD.WIDE R6, R6, 0x2, R18 ;  /* 0x0000000206067825 */ /* 0x000fe400078e0212 */
[----:B------:R-:W-:Y:S03]  /*5ec90*/  @P3 STG.E.U16 [R4.64], R12 ;  /* 0x0000000c04003986 */ /* 0x000fe6000c101506 */
[----:B------:R-:W-:Y:S02]  /*5eca0*/  @P0 STG.E.U16 [R6.64], R13 ;  /* 0x0000000d06000986 */ /* 0x000fe4000c101506 */
[----:B------:R-:W0:Y:S01]  /*5ecb0*/  LDS.128 R4, [R21+0x800] ;  /* 0x0008000015047984 */ /* 0x000e220000000c00 */
[----:B------:R-:W-:-:S03]  /*5ecc0*/  ISETP.LT.AND P6, PT, R28, c[0x0][0x178], !P4 ;  /* 0x00005e001c007a0c */ /* 0x000fc600067c1270 */
[----:B------:R-:W-:Y:S01]  /*5ecd0*/  ISETP.LT.AND P4, PT, R29, c[0x0][0x178], !P4 ;  /* 0x00005e001d007a0c */ /* 0x000fe20006781270 */
[C---:B-1----:R-:W-:Y:S02]  /*5ece0*/  IADD3 R14, R3.reuse, 0x18c, RZ ;  /* 0x0000018c030e7810 */ /* 0x042fe40007ffe0ff */
[----:B------:R-:W-:Y:S01]  /*5ecf0*/  IADD3 R11, R3, 0x18a, RZ ;  /* 0x0000018a030b7810 */ /* 0x000fe20007ffe0ff */
[----:B------:R-:W-:Y:S01]  /*5ed00*/  IMAD.WIDE R8, R2, 0x2, R16 ;  /* 0x0000000202087825 */ /* 0x000fe200078e0210 */
[----:B------:R-:W-:Y:S02]  /*5ed10*/  ISETP.GE.AND P3, PT, R14, c[0x0][0x17c], PT ;  /* 0x00005f000e007a0c */ /* 0x000fe40003f66270 */
[----:B------:R-:W-:Y:S01]  /*5ed20*/  ISETP.GE.AND P2, PT, R11, c[0x0][0x17c], PT ;  /* 0x00005f000b007a0c */ /* 0x000fe20003f46270 */
[----:B------:R-:W-:Y:S02]  /*5ed30*/  IMAD.WIDE R10, R2, 0x2, R18 ;  /* 0x00000002020a7825 */ /* 0x000fe400078e0212 */
[----:B---3--:R1:W-:Y:S03]  /*5ed40*/  @P6 STG.E.U16 [R8.64], R22 ;  /* 0x0000001608006986 */ /* 0x0083e6000c101506 */
[----:B------:R-:W-:Y:S01]  /*5ed50*/  @P4 STG.E.U16 [R10.64], R15 ;  /* 0x0000000f0a004986 */ /* 0x000fe2000c101506 */
[----:B-1----:R-:W-:Y:S01]  /*5ed60*/  PRMT R8, R15, 0x7632, R8 ;  /* 0x000076320f087816 */ /* 0x002fe20000000008 */
[----:B0-----:R-:W-:Y:S01]  /*5ed70*/  IMAD.MOV.U32 R14, RZ, RZ, R4 ;  /* 0x000000ffff0e7224 */ /* 0x001fe200078e0004 */
[----:B------:R-:W-:Y:S01]  /*5ed80*/  STL [R1+0x94], R5 ;  /* 0x0000940501007387 */ /* 0x000fe20000100800 */
[----:B------:R-:W-:Y:S03]  /*5ed90*/  STL.64 [R1+0x98], R6 ;  /* 0x0000980601007387 */ /* 0x000fe60000100a00 */
[----:B------:R-:W-:Y:S01]  /*5eda0*/  STL [R1+0x17c4], R14 ;  /* 0x0017c40e01007387 */ /* 0x000fe20000100800 */
[----:B------:R-:W-:Y:S02]  /*5edb0*/  STL [R1+0x17c0], R13 ;  /* 0x0017c00d01007387 */ /* 0x000fe40000100800 */
[----:B------:R-:W0:Y:S01]  /*5edc0*/  LDS.128 R12, [R25+0x800] ;  /* 0x00080000190c7984 */ /* 0x000e220000000c00 */
[----:B------:R-:W-:-:S02]  /*5edd0*/  PRMT R9, R22, 0x7632, R9 ;  /* 0x0000763216097816 */ /* 0x000fc40000000009 */
[----:B------:R-:W3:Y:S01]  /*5ede0*/  LDL.LU R22, [R1+0x640] ;  /* 0x0006400001167983 */ /* 0x000ee20000300800 */
[----:B------:R-:W-:Y:S01]  /*5edf0*/  ISETP.LT.AND P4, PT, R28, c[0x0][0x178], !P1 ;  /* 0x00005e001c007a0c */ /* 0x000fe20004f81270 */
[----:B------:R-:W-:Y:S01]  /*5ee00*/  ISETP.LT.AND P1, PT, R29, c[0x0][0x178], !P1 ;  /* 0x00005e001d007a0c */ /* 0x000fe20004f21270 */
[----:B------:R-:W-:Y:S02]  /*5ee10*/  IADD3 R2, R2, c[0x0][0x198], RZ ;  /* 0x0000660002027a10 */ /* 0x000fe40007ffe0ff */
[----:B------:R-:W-:Y:S01]  /*5ee20*/  ISETP.LT.AND P6, PT, R28, c[0x0][0x178], !P2 ;  /* 0x00005e001c007a0c */ /* 0x000fe200057c1270 */
[----:B0-----:R-:W-:Y:S01]  /*5ee30*/  STL [R1+0x84], R13 ;  /* 0x0000840d01007387 */ /* 0x001fe20000100800 */
[----:B------:R0:W-:Y:S03]  /*5ee40*/  STL.64 [R1+0x88], R14 ;  /* 0x0000880e01007387 */ /* 0x0001e60000100a00 */
[----:B0-----:R-:W4:Y:S01]  /*5ee50*/  LDL.LU R14, [R1+0x17c4] ;  /* 0x0017c400010e7983 */ /* 0x001f220000300800 */
[----:B------:R-:W4:Y:S02]  /*5ee60*/  LDL.LU R13, [R1+0x17c0] ;  /* 0x0017c000010d7983 */ /* 0x000f240000300800 */
[----:B------:R-:W-:Y:S02]  /*5ee70*/  STL.64 [R1+0x17b8], R26 ;  /* 0x0017b81a01007387 */ /* 0x000fe40000100a00 */
[----:B------:R-:W-:Y:S02]  /*5ee80*/  STL.64 [R1+0x17b0], R24 ;  /* 0x0017b01801007387 */ /* 0x000fe40000100a00 */
[----:B------:R-:W0:Y:S01]  /*5ee90*/  LDS.128 R24, [R0+0x1000] ;  /* 0x0010000000187984 */ /* 0x000e220000000c00 */
[----:B------:R-:W-:-:S04]  /*5eea0*/  IMAD.WIDE R6, R2, 0x2, R16 ;  /* 0x0000000202067825 */ /* 0x000fc800078e0210 */
[C---:B------:R-:W-:Y:S01]  /*5eeb0*/  IMAD.WIDE R4, R2.reuse, 0x2, R18 ;  /* 0x0000000202047825 */ /* 0x040fe200078e0212 */
[----:B------:R-:W-:Y:S01]  /*5eec0*/  IADD3 R2, R2, c[0x0][0x198], RZ ;  /* 0x0000660002027a10 */ /* 0x000fe20007ffe0ff */
[----:B------:R1:W-:Y:S03]  /*5eed0*/  @P4 STG.E.U16 [R6.64], R9 ;  /* 0x0000000906004986 */ /* 0x0003e6000c101506 */
[----:B------:R1:W-:Y:S02]  /*5eee0*/  @P1 STG.E.U16 [R4.64], R8 ;  /* 0x0000000804001986 */ /* 0x0003e4000c101506 */
[----:B-1----:R-:W-:Y:S01]  /*5eef0*/  IMAD.WIDE R6, R2, 0x2, R16 ;  /* 0x0000000202067825 */ /* 0x002fe200078e0210 */
[----:B------:R-:W-:-:S03]  /*5ef00*/  IADD3 R8, R3, 0x18e, RZ ;  /* 0x0000018e03087810 */ /* 0x000fc60007ffe0ff */
[----:B------:R-:W-:Y:S01]  /*5ef10*/  IMAD.WIDE R4, R2, 0x2, R18 ;  /* 0x0000000202047825 */ /* 0x000fe200078e0212 */
[----:B------:R-:W-:-:S03]  /*5ef20*/  ISETP.GE.AND P1, PT, R8, c[0x0][0x17c], PT ;  /* 0x00005f0008007a0c */ /* 0x000fc60003f26270 */
[----:B------:R-:W-:Y:S01]  /*5ef30*/  IADD3 R8, R2, c[0x0][0x198], RZ ;  /* 0x0000660002087a10 */ /* 0x000fe20007ffe0ff */
[----:B--2---:R1:W-:Y:S01]  /*5ef40*/  @P6 STG.E.U16 [R6.64], R23 ;  /* 0x0000001706006986 */ /* 0x0043e2000c101506 */
[----:B------:R-:W-:-:S03]  /*5ef50*/  PRMT R2, R23, 0x7632, R2 ;  /* 0x0000763217027816 */ /* 0x000fc60000000002 */
[----:B-1----:R-:W2:Y:S01]  /*5ef60*/  LDL.LU R23, [R1+0x650] ;  /* 0x0006500001177983 */ /* 0x002ea20000300800 */
[----:B0-----:R-:W-:Y:S02]  /*5ef70*/  STL [R1+0x74], R25 ;  /* 0x0000741901007387 */ /* 0x001fe40000100800 */
[----:B------:R0:W-:Y:S02]  /*5ef80*/  STL.64 [R1+0x78], R26 ;  /* 0x0000781a01007387 */ /* 0x0001e40000100a00 */
[----:B0-----:R-:W2:Y:S01]  /*5ef90*/  LDL.LU.64 R26, [R1+0x17b8] ;  /* 0x0017b800011a7983 */ /* 0x001ea20000300a00 */
[C---:B------:R-:W-:Y:S02]  /*5efa0*/  ISETP.LT.AND P2, PT, R29.reuse, c[0x0][0x178], !P2 ;  /* 0x00005e001d007a0c */ /* 0x040fe40005741270 */
[----:B------:R-:W-:Y:S01]  /*5efb0*/  ISETP.LT.AND P4, PT, R28, c[0x0][0x178], !P5 ;  /* 0x00005e001c007a0c */ /* 0x000fe20006f81270 */
[----:B------:R-:W-:Y:S01]  /*5efc0*/  ISETP.LT.AND P5, PT, R29, c[0x0][0x178], !P5 ;  /* 0x00005e001d007a0c */ /* 0x000fe20006fa1270 */
[----:B------:R-:W-:-:S09]  /*5efd0*/  IADD3 R10, R3, 0x18d, RZ ;  /* 0x0000018d030a7810 */ /* 0x000fd20007ffe0ff */
[----:B------:R0:W-:Y:S01]  /*5efe0*/  @P2 STG.E.U16 [R4.64], R20 ;  /* 0x0000001404002986 */ /* 0x0001e2000c101506 */
[----:B------:R-:W-:Y:S02]  /*5eff0*/  ISETP.LT.AND P2, PT, R28, c[0x0][0x178], !P3 ;  /* 0x00005e001c007a0c */ /* 0x000fe40005f41270 */
[----:B------:R-:W-:Y:S01]  /*5f000*/  ISETP.GE.AND P0, PT, R10, c[0x0][0x17c], PT ;  /* 0x00005f000a007a0c */ /* 0x000fe20003f06270 */
[----:B0-----:R-:W-:-:S05]  /*5f010*/  IMAD.WIDE R4, R8, 0x2, R16 ;  /* 0x0000000208047825 */ /* 0x001fca00078e0210 */
[----:B------:R0:W-:Y:S01]  /*5f020*/  @P4 STG.E.U16 [R4.64], R2 ;  /* 0x0000000204004986 */ /* 0x0001e2000c101506 */
[----:B------:R-:W-:Y:S02]  /*5f030*/  PRMT R10, R20, 0x7632, R10 ;  /* 0x00007632140a7816 */ /* 0x000fe4000000000a */
[----:B------:R-:W-:Y:S02]  /*5f040*/  ISETP.LT.AND P3, PT, R29, c[0x0][0x178], !P3 ;  /* 0x00005e001d007a0c */ /* 0x000fe40005f61270 */
[C---:B0-----:R-:W-:Y:S01]  /*5f050*/  IADD3 R2, R8.reuse, c[0x0][0x198], RZ ;  /* 0x0000660008027a10 */ /* 0x041fe20007ffe0ff */
[----:B------:R-:W-:-:S04]  /*5f060*/  IMAD.WIDE R4, R8, 0x2, R18 ;  /* 0x0000000208047825 */ /* 0x000fc800078e0212 */
[----:B------:R-:W-:Y:S01]  /*5f070*/  IMAD.WIDE R6, R2, 0x2, R16 ;  /* 0x0000000202067825 */ /* 0x000fe200078e0210 */
[----:B------:R-:W-:Y:S01]  /*5f080*/  @P5 STG.E.U16 [R4.64], R10 ;  /* 0x0000000a04005986 */ /* 0x000fe2000c101506 */
[----:B------:R-:W-:-:S03]  /*5f090*/  IADD3 R9, R3, 0x18f, RZ ;  /* 0x0000018f03097810 */ /* 0x000fc60007ffe0ff */
[----:B---3--:R0:W-:Y:S01]  /*5f0a0*/  @P2 STG.E.U16 [R6.64], R22 ;  /* 0x0000001606002986 */ /* 0x0081e2000c101506 */
[----:B------:R-:W-:Y:S01]  /*5f0b0*/  ISETP.LT.AND P2, PT, R28, c[0x0][0x178], !P0 ;  /* 0x00005e001c007a0c */ /* 0x000fe20004741270 */
[----:B------:R-:W-:Y:S01]  /*5f0c0*/  IMAD.MOV.U32 R15, RZ, RZ, R12 ;  /* 0x000000ffff0f7224 */ /* 0x000fe200078e000c */
[C---:B------:R-:W-:Y:S02]  /*5f0d0*/  IADD3 R11, R3.reuse, 0x190, RZ ;  /* 0x00000190030b7810 */ /* 0x040fe40007ffe0ff */
[----:B------:R-:W-:Y:S02]  /*5f0e0*/  IADD3 R12, R3, 0x191, RZ ;  /* 0x00000191030c7810 */ /* 0x000fe40007ffe0ff */
[----:B------:R-:W-:Y:S01]  /*5f0f0*/  ISETP.GE.AND P6, PT, R9, c[0x0][0x17c], PT ;  /* 0x00005f0009007a0c */ /* 0x000fe20003fc6270 */
[C---:B------:R-:W-:Y:S01]  /*5f100*/  IMAD.WIDE R8, R2.reuse, 0x2, R18 ;  /* 0x0000000202087825 */ /* 0x040fe200078e0212 */
[----:B------:R-:W-:Y:S02]  /*5f110*/  ISETP.GE.AND P4, PT, R11, c[0x0][0x17c], PT ;  /* 0x00005f000b007a0c */ /* 0x000fe40003f86270 */
[----:B0-----:R-:W-:-:S02]  /*5f120*/  IADD3 R6, R2, c[0x0][0x198], RZ ;  /* 0x0000660002067a10 */ /* 0x001fc40007ffe0ff */
[----:B------:R-:W-:Y:S01]  /*5f130*/  ISETP.GE.AND P5, PT, R12, c[0x0][0x17c], PT ;  /* 0x00005f000c007a0c */ /* 0x000fe20003fa6270 */
[----:B------:R-:W-:Y:S01]  /*5f140*/  PRMT R11, R22, 0x7632, R11 ;  /* 0x00007632160b7816 */ /* 0x000fe2000000000b */
[----:B------:R-:W-:Y:S01]  /*5f150*/  IADD3 R12, R3, 0x192, RZ ;  /* 0x00000192030c7810 */ /* 0x000fe20007ffe0ff */
[----:B------:R-:W-:-:S04]  /*5f160*/  IMAD.WIDE R4, R6, 0x2, R16 ;  /* 0x0000000206047825 */ /* 0x000fc800078e0210 */
[----:B------:R-:W-:Y:S02]  /*5f170*/  IMAD.MOV.U32 R20, RZ, RZ, R24 ;  /* 0x000000ffff147224 */ /* 0x000fe400078e0018 */
[----:B------:R-:W3:Y:S01]  /*5f180*/  LDL.LU.64 R24, [R1+0x17b0] ;  /* 0x0017b00001187983 */ /* 0x000ee20000300a00 */
[----:B------:R-:W3:Y:S02]  /*5f190*/  LDL.LU R22, [R1+0x660] ;  /* 0x0006600001167983 */ /* 0x000ee40000300800 */
[----:B------:R-:W-:Y:S01]  /*5f1a0*/  STL [R1+0x17ac], R15 ;  /* 0x0017ac0f01007387 */ /* 0x000fe20000100800 */
[----:B----4-:R-:W-:Y:S01]  /*5f1b0*/  @P3 STG.E.U16 [R8.64], R14 ;  /* 0x0000000e08003986 */ /* 0x010fe2000c101506 */
[----:B------:R-:W-:Y:S01]  /*5f1c0*/  @P2 STG.E.U16 [R4.64], R11 ;  /* 0x0000000b04002986 */ /* 0x000fe2000c101506 */
[----:B------:R-:W-:Y:S02]  /*5f1d0*/  PRMT R10, R14, 0x7632, R10 ;  /* 0x000076320e0a7816 */ /* 0x000fe4000000000a */
[----:B------:R-:W-:Y:S01]  /*5f1e0*/  ISETP.GE.AND P2, PT, R12, c[0x0][0x17c], PT ;  /* 0x00005f000c007a0c */ /* 0x000fe20003f46270 */
[----:B------:R-:W-:Y:S04]  /*5f1f0*/  STL [R1+0x17a8], R13 ;  /* 0x0017a80d01007387 */ /* 0x000fe80000100800 */
[----:B--2---:R-:W0:Y:S04]  /*5f200*/  LDS.128 R12, [R27+0x1000] ;  /* 0x001000001b0c7984 */ /* 0x004e280000000c00 */
[----:B0-----:R-:W-:Y:S01]  /*5f210*/  STL [R1+0x54], R13 ;  /* 0x0000540d01007387 */ /* 0x001fe20000100800 */
[----:B------:R0:W-:Y:S03]  /*5f220*/  STL.64 [R1+0x58], R14 ;  /* 0x0000580e01007387 */ /* 0x0001e60000100a00 */
[----:B0-----:R-:W2:Y:S01]  /*5f230*/  LDL.LU R15, [R1+0x17ac] ;  /* 0x0017ac00010f7983 */ /* 0x001ea20000300800 */
[----:B------:R-:W4:Y:S02]  /*5f240*/  LDL.LU R13, [R1+0x17a8] ;  /* 0x0017a800010d7983 */ /* 0x000f240000300800 */
[----:B------:R-:W-:Y:S01]  /*5f250*/  STL.64 [R1+0x17a0], R26 ;  /* 0x0017a01a01007387 */ /* 0x000fe20000100a00 */
[----:B---3--:R-:W-:Y:S02]  /*5f260*/  STL.64 [R1+0x1798], R24 ;  /* 0x0017981801007387 */ /* 0x008fe40000100a00 */
[----:B------:R-:W0:Y:S01]  /*5f270*/  LDS.128 R24, [R21+0x1000] ;  /* 0x0010000015187984 */ /* 0x000e220000000c00 */
[----:B------:R-:W-:-:S02]  /*5f280*/  ISETP.LT.AND P0, PT, R29, c[0x0][0x178], !P0 ;  /* 0x00005e001d007a0c */ /* 0x000fc40004701270 */
[----:B------:R-:W-:Y:S02]  /*5f290*/  ISETP.LT.AND P3, PT, R28, c[0x0][0x178], !P1 ;  /* 0x00005e001c007a0c */ /* 0x000fe40004f61270 */
[C---:B------:R-:W-:Y:S01]  /*5f2a0*/  IADD3 R2, R6.reuse, c[0x0][0x198], RZ ;  /* 0x0000660006027a10 */ /* 0x040fe20007ffe0ff */
[----:B------:R-:W-:Y:S02]  /*5f2b0*/  ISETP.LT.AND P1, PT, R29, c[0x0][0x178], !P1 ;  /* 0x00005e001d007a0c */ /* 0x000fe40004f21270 */
[----:B------:R-:W-:-:S04]  /*5f2c0*/  IMAD.WIDE R6, R6, 0x2, R18 ;  /* 0x0000000206067825 */ /* 0x000fc800078e0212 */
[C---:B------:R-:W-:Y:S02]  /*5f2d0*/  IMAD.WIDE R8, R2.reuse, 0x2, R16 ;  /* 0x0000000202087825 */ /* 0x040fe400078e0210 */
[----:B------:R1:W-:Y:S03]  /*5f2e0*/  @P0 STG.E.U16 [R6.64], R10 ;  /* 0x0000000a06000986 */ /* 0x0003e6000c101506 */
[----:B------:R3:W-:Y:S02]  /*5f2f0*/  @P3 STG.E.U16 [R8.64], R23 ;  /* 0x0000001708003986 */ /* 0x0007e4000c101506 */
[----:B-1----:R-:W-:Y:S01]  /*5f300*/  IMAD.WIDE R6, R2, 0x2, R18 ;  /* 0x0000000202067825 */ /* 0x002fe200078e0212 */
[----:B------:R-:W-:Y:S02]  /*5f310*/  PRMT R10, R23, 0x7632, R10 ;  /* 0x00007632170a7816 */ /* 0x000fe4000000000a */
[----:B---3--:R-:W3:Y:S04]  /*5f320*/  LDL.LU R23, [R1+0x680] ;  /* 0x0006800001177983 */ /* 0x008ee80000300800 */
[----:B0-----:R-:W-:Y:S01]  /*5f330*/  STL [R1+0x24], R25 ;  /* 0x0000241901007387 */ /* 0x001fe20000100800 */
[----:B------:R0:W-:Y:S03]  /*5f340*/  STL.64 [R1+0x28], R26 ;  /* 0x0000281a01007387 */ /* 0x0001e60000100a00 */
[----:B0-----:R-:W3:Y:S01]  /*5f350*/  LDL.LU.64 R26, [R1+0x17a0] ;  /* 0x0017a000011a7983 */ /* 0x001ee20000300a00 */
[----:B------:R-:W-:-:S02]  /*5f360*/  IADD3 R4, R3, 0x193, RZ ;  /* 0x0000019303047810 */ /* 0x000fc40007ffe0ff */
[----:B------:R-:W-:Y:S01]  /*5f370*/  ISETP.LT.AND P3, PT, R28, c[0x0][0x178], !P6 ;  /* 0x00005e001c007a0c */ /* 0x000fe20007761270 */
[----:B------:R-:W-:Y:S01]  /*5f380*/  ISETP.LT.AND P6, PT, R29, c[0x0][0x178], !P6 ;  /* 0x00005e001d007a0c */ /* 0x000fe200077c1270 */
[----:B------:R-:W-:Y:S01]  /*5f390*/  ISETP.GE.AND P0, PT, R4, c[0x0][0x17c], PT ;  /* 0x00005f0004007a0c */ /* 0x000fe20003f06270 */
[----:B------:R-:W-:-:S04]  /*5f3a0*/  IADD3 R4, R2, c[0x0][0x198], RZ ;  /* 0x0000660002047a10 */ /* 0x000fc80007ffe0ff */
[----:B------:R-:W-:Y:S01]  /*5f3b0*/  IADD3 R2, R4, c[0x0][0x198], RZ ;  /* 0x0000660004027a10 */ /* 0x000fe20007ffe0ff */
[----:B--2---:R0:W-:Y:S01]  /*5f3c0*/  @P1 STG.E.U16 [R6.64], R15 ;  /* 0x0000000f06001986 */ /* 0x0041e2000c101506 */
[----:B------:R-:W-:Y:S01]  /*5f3d0*/  PRMT R8, R15, 0x7632, R8 ;  /* 0x000076320f087816 */ /* 0x000fe20000000008 */
[----:B0-----:R-:W-:Y:S02]  /*5f3e0*/  IMAD.MOV.U32 R15, RZ, RZ, R24 ;  /* 0x000000ffff0f7224 */ /* 0x001fe400078e0018 */
[----:B------:R-:W2:Y:S01]  /*5f3f0*/  LDL.LU.64 R24, [R1+0x1798] ;  /* 0x0017980001187983 */ /* 0x000ea20000300a00 */
[----:B------:R-:W-:Y:S01]  /*5f400*/  ISETP.LT.AND P1, PT, R28, c[0x0][0x178], !P4 ;  /* 0x00005e001c007a0c */ /* 0x000fe20006721270 */
[----:B------:R-:W-:-:S04]  /*5f410*/  IMAD.WIDE R6, R4, 0x2, R16 ;  /* 0x0000000204067825 */ /* 0x000fc800078e0210 */
[----:B------:R-:W-:Y:S01]  /*5f420*/  IMAD.WIDE R4, R4, 0x2, R18 ;  /* 0x0000000204047825 */ /* 0x000fe200078e0212 */
[----:B------:R0:W-:Y:S04]  /*5f430*/  @P3 STG.E.U16 [R6.64], R10 ;  /* 0x0000000a06003986 */ /* 0x0001e8000c101506 */
[----:B------:R1:W-:Y:S02]  /*5f440*/  @P6 STG.E.U16 [R4.64], R8 ;  /* 0x0000000804006986 */ /* 0x0003e4000c101506 */
[C---:B0-----:R-:W-:Y:S01]  /*5f450*/  IMAD.WIDE R6, R2.reuse, 0x2, R16 ;  /* 0x0000000202067825 */ /* 0x041fe200078e0210 */
[----:B-1----:R-:W-:-:S03]  /*5f460*/  IADD3 R8, R2, c[0x0][0x198], RZ ;  /* 0x0000660002087a10 */ /* 0x002fc60007ffe0ff */
[----:B------:R-:W-:Y:S01]  /*5f470*/  IMAD.WIDE R4, R2, 0x2, R18 ;  /* 0x0000000202047825 */ /* 0x000fe200078e0212 */
[----:B------:R-:W-:Y:S01]  /*5f480*/  PRMT R2, R22, 0x7632, R2 ;  /* 0x0000763216027816 */ /* 0x000fe20000000002 */
[----:B------:R0:W-:Y:S04]  /*5f490*/  @P1 STG.E.U16 [R6.64], R22 ;  /* 0x0000001606001986 */ /* 0x0001e8000c101506 */
[----:B0-----:R-:W2:Y:S01]  /*5f4a0*/  LDL.LU R22, [R1+0x690] ;  /* 0x0006900001167983 */ /* 0x001ea20000300800 */
[----:B------:R-:W-:Y:S02]  /*5f4b0*/  ISETP.LT.AND P4, PT, R29, c[0x0][0x178], !P4 ;  /* 0x00005e001d007a0c */ /* 0x000fe40006781270 */
[----:B------:R-:W-:Y:S02]  /*5f4c0*/  ISETP.LT.AND P6, PT, R28, c[0x0][0x178], !P5 ;  /* 0x00005e001c007a0c */ /* 0x000fe40006fc1270 */
[----:B------:R-:W-:Y:S01]  /*5f4d0*/  IADD3 R6, R3, 0x195, RZ ;  /* 0x0000019503067810 */ /* 0x000fe20007ffe0ff */
[----:B------:R-:W-:-:S03]  /*5f4e0*/  ISETP.LT.AND P5, PT, R29, c[0x0][0x178], !P5 ;  /* 0x00005e001d007a0c */ /* 0x000fc60006fa1270 */
[----:B------:R-:W-:Y:S01]  /*5f4f0*/  ISETP.GE.AND P1, PT, R6, c[0x0][0x17c], PT ;  /* 0x00005f0006007a0c */ /* 0x000fe20003f26270 */
[C---:B------:R-:W-:Y:S01]  /*5f500*/  IMAD.WIDE R6, R8.reuse, 0x2, R16 ;  /* 0x0000000208067825 */ /* 0x040fe200078e0210 */
[----:B------:R-:W-:-:S03]  /*5f510*/  IADD3 R10, R8, c[0x0][0x198], RZ ;  /* 0x00006600080a7a10 */ /* 0x000fc60007ffe0ff */
[----:B------:R0:W-:Y:S01]  /*5f520*/  @P4 STG.E.U16 [R4.64], R20 ;  /* 0x0000001404004986 */ /* 0x0001e2000c101506 */
[----:B------:R-:W-:Y:S01]  /*5f530*/  ISETP.LT.AND P4, PT, R28, c[0x0][0x178], !P2 ;  /* 0x00005e001c007a0c */ /* 0x000fe20005781270 */
[----:B------:R-:W-:Y:S01]  /*5f540*/  ISETP.LT.AND P2, PT, R29, c[0x0][0x178], !P2 ;  /* 0x00005e001d007a0c */ /* 0x000fe20005741270 */
[C---:B------:R-:W-:Y:S01]  /*5f550*/  IADD3 R9, R3.reuse, 0x194, RZ ;  /* 0x0000019403097810 */ /* 0x040fe20007ffe0ff */
[----:B------:R1:W-:Y:S01]  /*5f560*/  @P6 STG.E.U16 [R6.64], R2 ;  /* 0x0000000206006986 */ /* 0x0003e2000c101506 */
[----:B------:R-:W-:Y:S01]  /*5f570*/  IMAD.MOV.U32 R14, RZ, RZ, R12 ;  /* 0x000000ffff0e7224 */ /* 0x000fe200078e000c */
[----:B------:R-:W-:Y:S02]  /*5f580*/  IADD3 R11, R3, 0x196, RZ ;  /* 0x00000196030b7810 */ /* 0x000fe40007ffe0ff */
[----:B------:R-:W-:Y:S01]  /*5f590*/  ISETP.GE.AND P3, PT, R9, c[0x0][0x17c], PT ;  /* 0x00005f0009007a0c */ /* 0x000fe20003f66270 */
[----:B0-----:R-:W-:-:S04]  /*5f5a0*/  IMAD.WIDE R4, R8, 0x2, R18 ;  /* 0x0000000208047825 */ /* 0x001fc800078e0212 */
[----:B------:R-:W-:-:S04]  /*5f5b0*/  IMAD.WIDE R8, R10, 0x2, R18 ;  /* 0x000000020a087825 */ /* 0x000fc800078e0212 */
[----:B-1----:R-:W-:Y:S01]  /*5f5c0*/  IMAD.WIDE R6, R10, 0x2, R16 ;  /* 0x000000020a067825 */ /* 0x002fe200078e0210 */
[----:B------:R-:W-:Y:S02]  /*5f5d0*/  PRMT R2, R20, 0x7632, R2 ;  /* 0x0000763214027816 */ /* 0x000fe40000000002 */
[----:B------:R-:W-:-:S03]  /*5f5e0*/  ISETP.GE.AND P6, PT, R11, c[0x0][0x17c], PT ;  /* 0x00005f000b007a0c */ /* 0x000fc60003fc6270 */
[----:B------:R-:W-:Y:S01]  /*5f5f0*/  @P5 STG.E.U16 [R4.64], R2 ;  /* 0x0000000204005986 */ /* 0x000fe2000c101506 */
[----:B---3--:R0:W-:Y:S02]  /*5f600*/  @P4 STG.E.U16 [R6.64], R23 ;  /* 0x0000001706004986 */ /* 0x0081e4000c101506 */
[----:B------:R1:W-:Y:S01]  /*5f610*/  @P2 STG.E.U16 [R8.64], R14 ;  /* 0x0000000e08002986 */ /* 0x0003e2000c101506 */
[----:B0-----:R-:W-:Y:S02]  /*5f620*/  IADD3 R6, R10, c[0x0][0x198], RZ ;  /* 0x000066000a067a10 */ /* 0x001fe40007ffe0ff */
[----:B------:R-:W-:Y:S02]  /*5f630*/  IADD3 R12, R3, 0x197, RZ ;  /* 0x00000197030c7810 */ /* 0x000fe40007ffe0ff */
[C---:B------:R-:W-:Y:S01]  /*5f640*/  ISETP.LT.AND P2, PT, R28.reuse, c[0x0][0x178], !P0 ;  /* 0x00005e001c007a0c */ /* 0x040fe20004741270 */
[C---:B------:R-:W-:Y:S01]  /*5f650*/  ISETP.LT.AND P0, PT, R29.reuse, c[0x0][0x178], !P0 ;  /* 0x00005e001d007a0c */ /* 0x040fe20004701270 */
[----:B------:R-:W-:Y:S01]  /*5f660*/  ISETP.LT.AND P4, PT, R28, c[0x0][0x178], !P3 ;  /* 0x00005e001c007a0c */ /* 0x000fe20005f81270 */
[----:B------:R-:W-:Y:S01]  /*5f670*/  ISETP.LT.AND P3, PT, R29, c[0x0][0x178], !P3 ;  /* 0x00005e001d007a0c */ /* 0x000fe20005f61270 */
[----:B------:R-:W-:Y:S01]  /*5f680*/  ISETP.GE.AND P5, PT, R12, c[0x0][0x17c], PT ;  /* 0x00005f000c007a0c */ /* 0x000fe20003fa6270 */
[C---:B------:R-:W-:Y:S01]  /*5f690*/  IADD3 R12, R6.reuse, c[0x0][0x198], RZ ;  /* 0x00006600060c7a10 */ /* 0x040fe20007ffe0ff */
[----:B------:R-:W-:Y:S01]  /*5f6a0*/  PRMT R2, R23, 0x7632, R2 ;  /* 0x0000763217027816 */ /* 0x000fe20000000002 */
[----:B------:R-:W-:Y:S01]  /*5f6b0*/  IMAD.WIDE R4, R6, 0x2, R16 ;  /* 0x0000000206047825 */ /* 0x000fe200078e0210 */
[----:B----4-:R-:W-:-:S03]  /*5f6c0*/  PRMT R13, R14, 0x7632, R13 ;  /* 0x000076320e0d7816 */ /* 0x010fc6000000000d */
[----:B------:R-:W-:Y:S01]  /*5f6d0*/  IMAD.WIDE R6, R6, 0x2, R18 ;  /* 0x0000000206067825 */ /* 0x000fe200078e0212 */
[----:B-1----:R-:W-:Y:S01]  /*5f6e0*/  IADD3 R14, R3, 0x198, RZ ;  /* 0x00000198030e7810 */ /* 0x002fe20007ffe0ff */
[----:B------:R-:W-:Y:S03]  /*5f6f0*/  @P2 STG.E.U16 [R4.64], R2 ;  /* 0x0000000204002986 */ /* 0x000fe6000c101506 */
[----:B------:R0:W-:Y:S01]  /*5f700*/  @P0 STG.E.U16 [R6.64], R13 ;  /* 0x0000000d06000986 */ /* 0x0001e2000c101506 */
[----:B------:R-:W-:Y:S02]  /*5f710*/  ISETP.GE.AND P2, PT, R14, c[0x0][0x17c], PT ;  /* 0x00005f000e007a0c */ /* 0x000fe40003f46270 */
[----:B0-----:R-:W-:Y:S01]  /*5f720*/  IADD3 R6, R12, c[0x0][0x198], RZ ;  /* 0x000066000c067a10 */ /* 0x001fe20007ffe0ff */
[----:B--2---:R-:W0:Y:S04]  /*5f730*/  LDS.128 R8, [R25+0x1000] ;  /* 0x0010000019087984 */ /* 0x004e280000000c00 */
[----:B0-----:R0:W-:Y:S01]  /*5f740*/  STL [R1+0x14], R9 ;  /* 0x0000140901007387 */ /* 0x0011e20000100800 */
[----:B------:R1:W-:Y:S02]  /*5f750*/  STL.64 [R1+0x18], R10 ;  /* 0x0000180a01007387 */ /* 0x0003e40000100a00 */
[----:B------:R-:W-:-:S02]  /*5f760*/  IMAD.MOV.U32 R20, RZ, RZ, R8 ;  /* 0x000000ffff147224 */ /* 0x000fc400078e0008 */
[----:B------:R-:W2:Y:S02]  /*5f770*/  LDL.LU R23, [R1+0x6a0] ;  /* 0x0006a00001177983 */ /* 0x000ea40000300800 */
[----:B0-----:R-:W-:-:S04]  /*5f780*/  IMAD.WIDE R8, R12, 0x2, R16 ;  /* 0x000000020c087825 */ /* 0x001fc800078e0210 */
[----:B-1----:R-:W-:Y:S01]  /*5f790*/  IMAD.WIDE R10, R12, 0x2, R18 ;  /* 0x000000020c0a7825 */ /* 0x002fe200078e0212 */
[----:B------:R-:W-:Y:S04]  /*5f7a0*/  @P4 STG.E.U16 [R8.64], R22 ;  /* 0x0000001608004986 */ /* 0x000fe8000c101506 */
[----:B------:R0:W-:Y:S02]  /*5f7b0*/  @P3 STG.E.U16 [R10.64], R15 ;  /* 0x0000000f0a003986 */ /* 0x0001e4000c101506 */
[----:B0-----:R-:W-:Y:S02]  /*5f7c0*/  PRMT R10, R15, 0x7632, R10 ;  /* 0x000076320f0a7816 */ /* 0x001fe4000000000a */
[----:B------:R-:W0:Y:S04]  /*5f7d0*/  LDS.128 R12, [R0+0x1800] ;  /* 0x00180000000c7984 */ /* 0x000e280000000c00 */
[----:B0-----:R-:W-:Y:S01]  /*5f7e0*/  STL [R1+0x4], R13 ;  /* 0x0000040d01007387 */ /* 0x001fe20000100800 */
[----:B------:R0:W-:Y:S02]  /*5f7f0*/  STL.64 [R1+0x8], R14 ;  /* 0x0000080e01007387 */ /* 0x0001e40000100a00 */
[----:B------:R-:W3:Y:S01]  /*5f800*/  LDL.LU R21, [R1+0x6d0] ;  /* 0x0006d00001157983 */ /* 0x000ee20000300800 */
[C---:B------:R-:W-:Y:S01]  /*5f810*/  ISETP.LT.AND P3, PT, R28.reuse, c[0x0][0x178], !P1 ;  /* 0x00005e001c007a0c */ /* 0x040fe20004f61270 */
[----:B------:R-:W-:Y:S01]  /*5f820*/  ISETP.LT.AND P1, PT, R29, c[0x0][0x178], !P1 ;  /* 0x00005e001d007a0c */ /* 0x000fe20004f21270 */
[----:B------:R-:W-:-:S02]  /*5f830*/  ISETP.LT.AND P4, PT, R28, c[0x0][0x178], !P6 ;  /* 0x00005e001c007a0c */ /* 0x000fc40007781270 */
[----:B------:R-:W-:Y:S02]  /*5f840*/  IADD3 R8, R3, 0x199, RZ ;  /* 0x0000019903087810 */ /* 0x000fe40007ffe0ff */
[----:B------:R-:W-:Y:S02]  /*5f850*/  IADD3 R0, R6, c[0x0][0x198], RZ ;  /* 0x0000660006007a10 */ /* 0x000fe40007ffe0ff */
[----:B------:R-:W-:Y:S01]  /*5f860*/  PRMT R2, R22, 0x7632, R2 ;  /* 0x0000763216027816 */ /* 0x000fe20000000002 */
[----:B------:R-:W-:Y:S01]  /*5f870*/  IMAD.WIDE R4, R6, 0x2, R16 ;  /* 0x0000000206047825 */ /* 0x000fe200078e0210 */
[----:B------:R-:W-:-:S03]  /*5f880*/  ISETP.LT.AND P6, PT, R29, c[0x0][0x178], !P6 ;  /* 0x00005e001d007a0c */ /* 0x000fc600077c1270 */
[----:B------:R-:W-:Y:S01]  /*5f890*/  IMAD.WIDE R6, R6, 0x2, R18 ;  /* 0x0000000206067825 */ /* 0x000fe200078e0212 */
[----:B------:R-:W-:-:S03]  /*5f8a0*/  ISETP.GE.AND P0, PT, R8, c[0x0][0x17c], PT ;  /* 0x00005f0008007a0c */ /* 0x000fc60003f06270 */
[C---:B------:R-:W-:Y:S01]  /*5f8b0*/  IMAD.WIDE R8, R0.reuse, 0x2, R16 ;  /* 0x0000000200087825 */ /* 0x040fe200078e0210 */
[----:B------:R-:W-:Y:S03]  /*5f8c0*/  @P3 STG.E.U16 [R4.64], R2 ;  /* 0x0000000204003986 */ /* 0x000fe6000c101506 */
[----:B------:R1:W-:Y:S01]  /*5f8d0*/  @P1 STG.E.U16 [R6.64], R10 ;  /* 0x0000000a06001986 */ /* 0x0003e2000c101506 */
[----:B0-----:R-:W-:Y:S01]  /*5f8e0*/  IADD3 R15, R0, c[0x0][0x198], RZ ;  /* 0x00006600000f7a10 */ /* 0x001fe20007ffe0ff */
[----:B------:R-:W0:Y:S01]  /*5f8f0*/  LDS.128 R4, [R27+0x1800] ;  /* 0x001800001b047984 */ /* 0x000e220000000c00 */
[----:B------:R-:W-:Y:S02]  /*5f900*/  ISETP.LT.AND P1, PT, R28, c[0x0][0x178], !P5 ;  /* 0x00005e001c007a0c */ /* 0x000fe40006f21270 */
[----:B------:R-:W-:Y:S01]  /*5f910*/  IADD3 R11, R3, 0x19a, RZ ;  /* 0x0000019a030b7810 */ /* 0x000fe20007ffe0ff */
[----:B------:R-:W-:-:S03]  /*5f920*/  ISETP.LT.AND P5, PT, R29, c[0x0][0x178], !P5 ;  /* 0x00005e001d007a0c */ /* 0x000fc60006fa1270 */
[----:B------:R-:W-:Y:S01]  /*5f930*/  ISETP.GE.AND P3, PT, R11, c[0x0][0x17c], PT ;  /* 0x00005f000b007a0c */ /* 0x000fe20003f66270 */
[----:B-1----:R-:W-:-:S04]  /*5f940*/  IMAD.WIDE R10, R15, 0x2, R16 ;  /* 0x000000020f0a7825 */ /* 0x002fc800078e0210 */
[----:B------:R-:W-:Y:S02]  /*5f950*/  IMAD.MOV.U32 R22, RZ, RZ, R12 ;  /* 0x000000ffff167224 */ /* 0x000fe400078e000c */
[--C-:B------:R-:W-:Y:S01]  /*5f960*/  IMAD.WIDE R12, R15, 0x2, R18.reuse ;  /* 0x000000020f0c7825 */ /* 0x100fe200078e0212 */
[----:B------:R-:W-:Y:S01]  /*5f970*/  IADD3 R14, R3, 0x19b, RZ ;  /* 0x0000019b030e7810 */ /* 0x000fe20007ffe0ff */
[----:B--2---:R1:W-:Y:S02]  /*5f980*/  @P4 STG.E.U16 [R8.64], R23 ;  /* 0x0000001708004986 */ /* 0x0043e4000c101506 */
[----:B-1----:R-:W-:Y:S01]  /*5f990*/  IMAD.WIDE R8, R0, 0x2, R18 ;  /* 0x0000000200087825 */ /* 0x002fe200078e0212 */
[----:B------:R-:W-:-:S04]  /*5f9a0*/  PRMT R0, R20, 0x7632, R0 ;  /* 0x0000763214007816 */ /* 0x000fc80000000000 */
[----:B------:R1:W-:Y:S04]  /*5f9b0*/  @P6 STG.E.U16 [R8.64], R20 ;  /* 0x0000001408006986 */ /* 0x0003e8000c101506 */
[----:B-1----:R-:W1:Y:S01]  /*5f9c0*/  S2R R20, SR_TID.X ;  /* 0x0000000000147919 */ /* 0x002e620000002100 */
[----:B------:R-:W-:Y:S02]  /*5f9d0*/  PRMT R2, R23, 0x7632, R2 ;  /* 0x0000763217027816 */ /* 0x000fe40000000002 */
[----:B------:R-:W2:Y:S01]  /*5f9e0*/  LDL.LU R23, [R1+0x6c0] ;  /* 0x0006c00001177983 */ /* 0x000ea20000300800 */
[----:B------:R-:W-:Y:S02]  /*5f9f0*/  ISETP.LT.AND P4, PT, R28, c[0x0][0x178], !P2 ;  /* 0x00005e001c007a0c */ /* 0x000fe40005781270 */
[----:B------:R-:W-:Y:S01]  /*5fa00*/  IADD3 R8, R15, c[0x0][0x198], RZ ;  /* 0x000066000f087a10 */ /* 0x000fe20007ffe0ff */
[----:B------:R4:W-:Y:S01]  /*5fa10*/  @P1 STG.E.U16 [R10.64], R2 ;  /* 0x000000020a001986 */ /* 0x0009e2000c101506 */
[C---:B-1----:R-:W-:Y:S01]  /*5fa20*/  IMAD.SHL.U32 R27, R20.reuse, 0x1000, RZ ;  /* 0x00001000141b7824 */ /* 0x042fe200078e00ff */
[----:B------:R-:W-:-:S04]  /*5fa30*/  LOP3.LUT R20, R20, 0x7f, RZ, 0xc0, !PT ;  /* 0x0000007f14147812 */ /* 0x000fc800078ec0ff */
[----:B------:R-:W-:Y:S01]  /*5fa40*/  LOP3.LUT R27, R27, 0x6000, RZ, 0xc0, !PT ;  /* 0x000060001b1b7812 */ /* 0x000fe200078ec0ff */
[----:B----4-:R-:W-:-:S04]  /*5fa50*/  IMAD.WIDE R10, R8, 0x2, R16 ;  /* 0x00000002080a7825 */ /* 0x010fc800078e0210 */
[----:B------:R-:W-:Y:S01]  /*5fa60*/  IMAD R27, R20, 0x10, R27 ;  /* 0x00000010141b7824 */ /* 0x000fe200078e021b */
[----:B------:R-:W-:Y:S01]  /*5fa70*/  ISETP.GE.AND P6, PT, R14, c[0x0][0x17c], PT ;  /* 0x00005f000e007a0c */ /* 0x000fe20003fc6270 */
[----:B------:R1:W-:Y:S03]  /*5fa80*/  @P5 STG.E.U16 [R12.64], R0 ;  /* 0x000000000c005986 */ /* 0x0003e6000c101506 */
[----:B------:R-:W-:Y:S01]  /*5fa90*/  LOP3.LUT R27, R27, 0x40, RZ, 0x3c, !PT ;  /* 0x000000401b1b7812 */ /* 0x000fe200078e3cff */
[----:B---3--:R-:W-:Y:S01]  /*5faa0*/  @P4 STG.E.U16 [R10.64], R21 ;  /* 0x000000150a004986 */ /* 0x008fe2000c101506 */
[C---:B------:R-:W-:Y:S01]  /*5fab0*/  IMAD.WIDE R14, R8.reuse, 0x2, R18 ;  /* 0x00000002080e7825 */ /* 0x040fe200078e0212 */
[----:B-1----:R-:W-:Y:S02]  /*5fac0*/  IADD3 R12, R8, c[0x0][0x198], RZ ;  /* 0x00006600080c7a10 */ /* 0x002fe40007ffe0ff */
[----:B------:R1:W2:Y:S04]  /*5fad0*/  LDS.128 R8, [R27+0x1800] ;  /* 0x001800001b087984 */ /* 0x0002a80000000c00 */
[----:B-1----:R-:W4:Y:S01]  /*5fae0*/  LDL.LU R27, [R1+0x6b0] ;  /* 0x0006b000011b7983 */ /* 0x002f220000300800 */
[----:B------:R-:W-:-:S02]  /*5faf0*/  ISETP.LT.AND P2, PT, R29, c[0x0][0x178], !P2 ;  /* 0x00005e001d007a0c */ /* 0x000fc40005741270 */
[----:B------:R-:W-:Y:S02]  /*5fb00*/  ISETP.LT.AND P5, PT, R28, c[0x0][0x178], !P0 ;  /* 0x00005e001c007a0c */ /* 0x000fe400047a1270 */
[----:B------:R-:W-:-:S04]  /*5fb10*/  IADD3 R0, R3, 0x19d, RZ ;  /* 0x0000019d03007810 */ /* 0x000fc80007ffe0ff */
[----:B------:R-:W-:Y:S01]  /*5fb20*/  ISETP.GE.AND P4, PT, R0, c[0x0][0x17c], PT ;  /* 0x00005f0000007a0c */ /* 0x000fe20003f86270 */
[----:B------:R-:W-:Y:S02]  /*5fb30*/  PRMT R0, R21, 0x7632, R0 ;  /* 0x0000763215007816 */ /* 0x000fe40000000000 */
[----:B------:R-:W-:Y:S01]  /*5fb40*/  IMAD.WIDE R20, R12, 0x2, R16 ;  /* 0x000000020c147825 */ /* 0x000fe200078e0210 */
[----:B------:R-:W-:Y:S02]  /*5fb50*/  ISETP.LT.AND P0, PT, R29, c[0x0][0x178], !P0 ;  /* 0x00005e001d007a0c */ /* 0x000fe40004701270 */
[----:B------:R-:W-:Y:S01]  /*5fb60*/  IADD3 R2, R3, 0x19c, RZ ;  /* 0x0000019c03027810 */ /* 0x000fe20007ffe0ff */
[----:B------:R-:W-:Y:S01]  /*5fb70*/  @P2 STG.E.U16 [R14.64], R22 ;  /* 0x000000160e002986 */ /* 0x000fe2000c101506 */
[----:B------:R-:W-:Y:S01]  /*5fb80*/  ISETP.LT.AND P2, PT, R28, c[0x0][0x178], !P3 ;  /* 0x00005e001c007a0c */ /* 0x000fe20005f41270 */
[----:B------:R1:W-:Y:S01]  /*5fb90*/  @P5 STG.E.U16 [R20.64], R0 ;  /* 0x0000000014005986 */ /* 0x0003e2000c101506 */
[----:B------:R-:W-:-:S02]  /*5fba0*/  ISETP.GE.AND P1, PT, R2, c[0x0][0x17c], PT ;  /* 0x00005f0002007a0c */ /* 0x000fc40003f26270 */
[----:B------:R-:W-:Y:S01]  /*5fbb0*/  ISETP.LT.AND P5, PT, R29, c[0x0][0x178], !P3 ;  /* 0x00005e001d007a0c */ /* 0x000fe20005fa1270 */
[----:B------:R-:W-:Y:S01]  /*5fbc0*/  PRMT R2, R22, 0x7632, R2 ;  /* 0x0000763216027816 */ /* 0x000fe20000000002 */
[C---:B-1----:R-:W-:Y:S01]  /*5fbd0*/  IADD3 R0, R12.reuse, c[0x0][0x198], RZ ;  /* 0x000066000c007a10 */ /* 0x042fe20007ffe0ff */
[----:B------:R-:W-:Y:S01]  /*5fbe0*/  IMAD.WIDE R12, R12, 0x2, R18 ;  /* 0x000000020c0c7825 */ /* 0x000fe200078e0212 */
[----:B------:R-:W-:-:S03]  /*5fbf0*/  IADD3 R20, R3, 0x19e, RZ ;  /* 0x0000019e03147810 */ /* 0x000fc60007ffe0ff */
[----:B------:R-:W-:Y:S01]  /*5fc00*/  IMAD.WIDE R14, R0, 0x2, R16 ;  /* 0x00000002000e7825 */ /* 0x000fe200078e0210 */
[----:B------:R0:W-:Y:S01]  /*5fc10*/  @P0 STG.E.U16 [R12.64], R2 ;  /* 0x000000020c000986 */ /* 0x0001e2000c101506 */
[----:B------:R-:W-:Y:S02]  /*5fc20*/  ISETP.GE.AND P3, PT, R20, c[0x0][0x17c], PT ;  /* 0x00005f0014007a0c */ /* 0x000fe40003f66270 */
[C---:B------:R-:W-:Y:S01]  /*5fc30*/  IMAD.WIDE R20, R0.reuse, 0x2, R18 ;  /* 0x0000000200147825 */ /* 0x040fe200078e0212 */
[----:B------:R-:W-:Y:S02]  /*5fc40*/  IADD3 R0, R0, c[0x0][0x198], RZ ;  /* 0x0000660000007a10 */ /* 0x000fe40007ffe0ff */
[----:B------:R-:W-:-:S04]  /*5fc50*/  IADD3 R22, R3, 0x19f, RZ ;  /* 0x0000019f03167810 */ /* 0x000fc80007ffe0ff */
[----:B------:R-:W-:Y:S02]  /*5fc60*/  ISETP.GE.AND P0, PT, R22, c[0x0][0x17c], PT ;  /* 0x00005f0016007a0c */ /* 0x000fe40003f06270 */
[----:B0-----:R-:W-:Y:S01]  /*5fc70*/  PRMT R2, R4, 0x7632, R2 ;  /* 0x0000763204027816 */ /* 0x001fe20000000002 */
[----:B--2---:R-:W-:Y:S01]  /*5fc80*/  @P2 STG.E.U16 [R14.64], R23 ;  /* 0x000000170e002986 */ /* 0x004fe2000c101506 */
[C---:B------:R-:W-:Y:S01]  /*5fc90*/  ISETP.LT.AND P2, PT, R28.reuse, c[0x0][0x178], !P6 ;  /* 0x00005e001c007a0c */ /* 0x040fe20007741270 */
[----:B------:R0:W1:Y:S01]  /*5fca0*/  LDS.128 R12, [R25+0x1800] ;  /* 0x00180000190c7984 */ /* 0x0000620000000c00 */
[----:B------:R-:W-:Y:S01]  /*5fcb0*/  ISETP.LT.AND P6, PT, R29, c[0x0][0x178], !P6 ;  /* 0x00005e001d007a0c */ /* 0x000fe200077c1270 */
[----:B------:R2:W-:Y:S04]  /*5fcc0*/  @P5 STG.E.U16 [R20.64], R4 ;  /* 0x0000000414005986 */ /* 0x0005e8000c101506 */
[----:B0-----:R-:W3:Y:S01]  /*5fcd0*/  LDL.LU R25, [R1+0x670] ;  /* 0x0006700001197983 */ /* 0x001ee20000300800 */
[----:B------:R-:W-:-:S02]  /*5fce0*/  ISETP.LT.AND P5, PT, R28, c[0x0][0x178], !P1 ;  /* 0x00005e001c007a0c */ /* 0x000fc40004fa1270 */
[----:B------:R-:W-:Y:S01]  /*5fcf0*/  PRMT R24, R23, 0x7632, R24 ;  /* 0x0000763217187816 */ /* 0x000fe20000000018 */
[----:B------:R-:W-:-:S04]  /*5fd00*/  IMAD.WIDE R22, R0, 0x2, R18 ;  /* 0x0000000200167825 */ /* 0x000fc800078e0212 */
[C-C-:B--2---:R-:W-:Y:S01]  /*5fd10*/  IMAD.WIDE R20, R0.reuse, 0x2, R16.reuse ;  /* 0x0000000200147825 */ /* 0x144fe200078e0210 */
[----:B------:R-:W-:Y:S02]  /*5fd20*/  IADD3 R0, R0, c[0x0][0x198], RZ ;  /* 0x0000660000007a10 */ /* 0x000fe40007ffe0ff */
[----:B------:R-:W-:Y:S02]  /*5fd30*/  IADD3 R4, R3, 0x1a0, RZ ;  /* 0x000001a003047810 */ /* 0x000fe40007ffe0ff */
[----:B------:R-:W-:Y:S01]  /*5fd40*/  @P2 STG.E.U16 [R20.64], R24 ;  /* 0x0000001814002986 */ /* 0x000fe2000c101506 */
[----:B------:R0:W-:Y:S01]  /*5fd50*/  @P6 STG.E.U16 [R22.64], R2 ;  /* 0x0000000216006986 */ /* 0x0001e2000c101506 */
[----:B------:R-:W-:Y:S01]  /*5fd60*/  ISETP.GE.AND P2, PT, R4, c[0x0][0x17c], PT ;  /* 0x00005f0004007a0c */ /* 0x000fe20003f46270 */
[----:B0-----:R-:W-:-:S05]  /*5fd70*/  IMAD.WIDE R22, R0, 0x2, R16 ;  /* 0x0000000200167825 */ /* 0x001fca00078e0210 */
[----:B----4-:R0:W-:Y:S01]  /*5fd80*/  @P5 STG.E.U16 [R22.64], R27 ;  /* 0x0000001b16005986 */ /* 0x0101e2000c101506 */
[----:B------:R-:W-:-:S03]  /*5fd90*/  PRMT R4, R27, 0x7632, R4 ;  /* 0x000076321b047816 */ /* 0x000fc60000000004 */
[----:B0-----:R-:W2:Y:S01]  /*5fda0*/  LDL.LU R27, [R1+0x5e4] ;  /* 0x0005e400011b7983 */ /* 0x001ea20000300800 */
[C---:B------:R-:W-:Y:S02]  /*5fdb0*/  ISETP.LT.AND P1, PT, R29.reuse, c[0x0][0x178], !P1 ;  /* 0x00005e001d007a0c */ /* 0x040fe40004f21270 */
[----:B------:R-:W-:Y:S01]  /*5fdc0*/  ISETP.LT.AND P6, PT, R28, c[0x0][0x178], !P4 ;  /* 0x00005e001c007a0c */ /* 0x000fe200067c1270 */
[C-C-:B------:R-:W-:Y:S01]  /*5fdd0*/  IMAD.WIDE R20, R0.reuse, 0x2, R18.reuse ;  /* 0x0000000200147825 */ /* 0x140fe200078e0212 */
[----:B------:R-:W-:Y:S02]  /*5fde0*/  IADD3 R0, R0, c[0x0][0x198], RZ ;  /* 0x0000660000007a10 */ /* 0x000fe40007ffe0ff */
[----:B------:R-:W-:Y:S02]  /*5fdf0*/  ISETP.LT.AND P4, PT, R29, c[0x0][0x178], !P4 ;  /* 0x00005e001d007a0c */ /* 0x000fe40006781270 */
[----:B------:R-:W-:Y:S01]  /*5fe00*/  IADD3 R2, R3, 0x1a1, RZ ;  /* 0x000001a103027810 */ /* 0x000fe20007ffe0ff */
[----:B------:R-:W-:-:S04]  /*5fe10*/  IMAD.WIDE R22, R0, 0x2, R18 ;  /* 0x0000000200167825 */ /* 0x000fc800078e0212 */
[----:B------:R0:W-:Y:S01]  /*5fe20*/  @P1 STG.E.U16 [R20.64], R8 ;  /* 0x0000000814001986 */ /* 0x0001e2000c101506 */
[----:B------:R-:W-:Y:S02]  /*5fe30*/  ISETP.LT.AND P1, PT, R28, c[0x0][0x178], !P3 ;  /* 0x00005e001c007a0c */ /* 0x000fe40005f21270 */
[----:B------:R-:W-:Y:S01]  /*5fe40*/  ISETP.GE.AND P5, PT, R2, c[0x0][0x17c], PT ;  /* 0x00005f0002007a0c */ /* 0x000fe20003fa6270 */
[----:B------:R-:W-:Y:S01]  /*5fe50*/  PRMT R2, R8, 0x7632, R2 ;  /* 0x0000763208027816 */ /* 0x000fe20000000002 */
[----:B------:R-:W-:Y:S01]  /*5fe60*/  ISETP.LT.AND P3, PT, R29, c[0x0][0x178], !P3 ;  /* 0x00005e001d007a0c */ /* 0x000fe20005f61270 */
[C---:B0-----:R-:W-:Y:S01]  /*5fe70*/  IMAD.WIDE R20, R0.reuse, 0x2, R16 ;  /* 0x0000000200147825 */ /* 0x041fe200078e0210 */
[----:B------:R-:W-:-:S04]  /*5fe80*/  IADD3 R0, R0, c[0x0][0x198], RZ ;  /* 0x0000660000007a10 */ /* 0x000fc80007ffe0ff */
[----:B------:R0:W-:Y:S01]  /*5fe90*/  @P6 STG.E.U16 [R20.64], R4 ;  /* 0x0000000414006986 */ /* 0x0001e2000c101506 */
[----:B------:R-:W-:Y:S01]  /*5fea0*/  ISETP.LT.AND P6, PT, R28, c[0x0][0x178], !P0 ;  /* 0x00005e001c007a0c */ /* 0x000fe200047c1270 */
[----:B------:R4:W-:Y:S02]  /*5feb0*/  @P4 STG.E.U16 [R22.64], R2 ;  /* 0x0000000216004986 */ /* 0x0009e4000c101506 */
[C---:B0-----:R-:W-:Y:S01]  /*5fec0*/  IMAD.WIDE R20, R0.reuse, 0x2, R16 ;  /* 0x0000000200147825 */ /* 0x041fe200078e0210 */
[----:B----4-:R-:W-:Y:S02]  /*5fed0*/  IADD3 R2, R0, c[0x0][0x198], RZ ;  /* 0x0000660000027a10 */ /* 0x010fe40007ffe0ff */
[----:B------:R-:W-:-:S03]  /*5fee0*/  ISETP.LT.AND P0, PT, R29, c[0x0][0x178], !P0 ;  /* 0x00005e001d007a0c */ /* 0x000fc60004701270 */
[----:B------:R-:W-:Y:S01]  /*5fef0*/  IMAD.WIDE R22, R2, 0x2, R16 ;  /* 0x0000000202167825 */ /* 0x000fe200078e0210 */
[----:B------:R-:W-:-:S04]  /*5ff00*/  IADD3 R4, R3, 0x1a2, RZ ;  /* 0x000001a203047810 */ /* 0x000fc80007ffe0ff */
[----:B------:R-:W-:Y:S01]  /*5ff10*/  ISETP.GE.AND P4, PT, R4, c[0x0][0x17c], PT ;  /* 0x00005f0004007a0c */ /* 0x000fe20003f86270 */
[----:B------:R-:W-:Y:S01]  /*5ff20*/  IADD3 R4, R3, 0x1a3, RZ ;  /* 0x000001a303047810 */ /* 0x000fe20007ffe0ff */
[----:B---3--:R0:W-:Y:S02]  /*5ff30*/  @P1 STG.E.U16 [R20.64], R25 ;  /* 0x0000001914001986 */ /* 0x0081e4000c101506 */
[----:B0-----:R-:W-:Y:S01]  /*5ff40*/  IMAD.WIDE R20, R0, 0x2, R18 ;  /* 0x0000000200147825 */ /* 0x001fe200078e0212 */
[----:B------:R-:W-:-:S04]  /*5ff50*/  PRMT R0, R25, 0x7632, R0 ;  /* 0x0000763219007816 */ /* 0x000fc80000000000 */
[----:B-1----:R-:W-:Y:S01]  /*5ff60*/  @P3 STG.E.U16 [R20.64], R12 ;  /* 0x0000000c14003986 */ /* 0x002fe2000c101506 */
[----:B------:R-:W-:Y:S01]  /*5ff70*/  ISETP.LT.AND P3, PT, R28, c[0x0][0x178], !P2 ;  /* 0x00005e001c007a0c */ /* 0x000fe20005761270 */
[----:B------:R-:W-:Y:S02]  /*5ff80*/  ISETP.LT.AND P2, PT, R29, c[0x0][0x178], !P2 ;  /* 0x00005e001d007a0c */ /* 0x000fe40005741270 */
[----:B------:R0:W-:Y:S02]  /*5ff90*/  @P6 STG.E.U16 [R22.64], R0 ;  /* 0x0000000016006986 */ /* 0x0001e4000c101506 */
[----:B0-----:R-:W-:Y:S02]  /*5ffa0*/  IADD3 R0, R2, c[0x0][0x198], RZ ;  /* 0x0000660002007a10 */ /* 0x001fe40007ffe0ff */
[----:B------:R-:W-:Y:S01]  /*5ffb0*/  PRMT R12, R12, 0x7632, R12 ;  /* 0x000076320c0c7816 */ /* 0x000fe2000000000c */
[----:B------:R-:W-:-:S04]  /*5ffc0*/  IMAD.WIDE R20, R2, 0x2, R18 ;  /* 0x0000000202147825 */ /* 0x000fc800078e0212 */
[----:B------:R-:W-:-:S04]  /*5ffd0*/  IMAD.WIDE R22, R0, 0x2, R16 ;  /* 0x0000000200167825 */ /* 0x000fc800078e0210 */
[----:B------:R-:W-:Y:S01]  /*5ffe0*/  IMAD.WIDE R24, R0, 0x2, R18 ;  /* 0x0000000200187825 */ /* 0x000fe200078e0212 */
[----:B------:R0:W-:Y:S01]  /*5fff0*/  @P0 STG.E.U16 [R20.64], R12 ;  /* 0x0000000c14000986 */ /* 0x0001e2000c101506 */
[----:B------:R-:W-:Y:S02]  /*60000*/  ISETP.GE.AND P1, PT, R4, c[0x0][0x17c], PT ;  /* 0x00005f0004007a0c */ /* 0x000fe40003f26270 */
[----:B------:R-:W-:-:S04]  /*60010*/  IADD3 R4, R3, 0x1a4, RZ ;  /* 0x000001a403047810 */ /* 0x000fc80007ffe0ff */
[----:B------:R-:W-:Y:S01]  /*60020*/  ISETP.GE.AND P6, PT, R4, c[0x0][0x17c], PT ;  /* 0x00005f0004007a0c */ /* 0x000fe20003fc6270 */
[----:B------:R-:W-:Y:S01]  /*60030*/  PRMT R4, R26, 0x7632, R4 ;  /* 0x000076321a047816 */ /* 0x000fe20000000004 */
[----:B0-----:R-:W-:Y:S01]  /*60040*/  IADD3 R20, R0, c[0x0][0x198], RZ ;  /* 0x0000660000147a10 */ /* 0x001fe20007ffe0ff */
[----:B------:R-:W3:Y:S04]  /*60050*/  LDL.LU R12, [R1+0x44] ;  /* 0x00004400010c7983 */ /* 0x000ee80000300800 */
[----:B--2---:R-:W-:Y:S01]  /*60060*/  @P3 STG.E.U16 [R22.64], R27 ;  /* 0x0000001b16003986 */ /* 0x004fe2000c101506 */
[----:B------:R0:W-:Y:S01]  /*60070*/  @P2 STG.E.U16 [R24.64], R26 ;  /* 0x0000001a18002986 */ /* 0x0001e2000c101506 */
[----:B------:R-:W-:Y:S02]  /*60080*/  ISETP.LT.AND P2, PT, R28, c[0x0][0x178], !P5 ;  /* 0x00005e001c007a0c */ /* 0x000fe40006f41270 */
[----:B------:R-:W-:Y:S01]  /*60090*/  PRMT R8, R27, 0x7632, R8 ;  /* 0x000076321b087816 */ /* 0x000fe20000000008 */
[----:B0-----:R-:W-:-:S10]  /*600a0*/  IMAD.WIDE R26, R20, 0x2, R16 ;  /* 0x00000002141a7825 */ /* 0x001fd400078e0210 */
[----:B------:R0:W-:Y:S04]  /*600b0*/  @P2 STG.E.U16 [R26.64], R8 ;  /* 0x000000081a002986 */ /* 0x0001e8000c101506 */
[----:B0-----:R-:W2:Y:S01]  /*600c0*/  LDL.LU R27, [R1+0x5f4] ;  /* 0x0005f400011b7983 */ /* 0x001ea20000300800 */
[C---:B------:R-:W-:Y:S02]  /*600d0*/  ISETP.LT.AND P5, PT, R29.reuse, c[0x0][0x178], !P5 ;  /* 0x00005e001d007a0c */ /* 0x040fe40006fa1270 */
[----:B------:R-:W-:Y:S01]  /*600e0*/  ISETP.LT.AND P3, PT, R28, c[0x0][0x178], !P4 ;  /* 0x00005e001c007a0c */ /* 0x000fe20006761270 */
[----:B------:R-:W-:Y:S01]  /*600f0*/  ISETP.LT.AND P4, PT, R29, c[0x0][0x178], !P4 ;  /* 0x00005e001d007a0c */ /* 0x000fe20006781270 */
[C---:B------:R-:W-:Y:S01]  /*60100*/  IADD3 R0, R20.reuse, c[0x0][0x198], RZ ;  /* 0x0000660014007a10 */ /* 0x040fe20007ffe0ff */
[----:B------:R-:W-:Y:S01]  /*60110*/  IMAD.WIDE R20, R20, 0x2, R18 ;  /* 0x0000000214147825 */ /* 0x000fe200078e0212 */
[----:B------:R-:W-:-:S02]  /*60120*/  IADD3 R2, R3, 0x1a5, RZ ;  /* 0x000001a503027810 */ /* 0x000fc40007ffe0ff */
[----:B------:R-:W-:Y:S01]  /*60130*/  IADD3 R8, R3, 0x1a8, RZ ;  /* 0x000001a803087810 */ /* 0x000fe20007ffe0ff */
[----:B------:R-:W4:Y:S01]  /*60140*/  LDL.LU R26, [R1+0x614] ;  /* 0x00061400011a7983 */ /* 0x000f220000300800 */
[----:B------:R-:W-:-:S04]  /*60150*/  IMAD.WIDE R22, R0, 0x2, R16 ;  /* 0x0000000200167825 */ /* 0x000fc800078e0210 */
[----:B------:R-:W-:Y:S01]  /*60160*/  IMAD.WIDE R24, R0, 0x2, R18 ;  /* 0x0000000200187825 */ /* 0x000fe200078e0212 */
[----:B------:R3:W-:Y:S01]  /*60170*/  @P5 STG.E.U16 [R20.64], R4 ;  /* 0x0000000414005986 */ /* 0x0007e2000c101506 */
[----:B------:R-:W-:Y:S02]  /*60180*/  ISETP.GE.AND P0, PT, R2, c[0x0][0x17c], PT ;  /* 0x00005f0002007a0c */ /* 0x000fe40003f06270 */
[----:B------:R-:W-:-:S04]  /*60190*/  IADD3 R2, R3, 0x1a6, RZ ;  /* 0x000001a603027810 */ /* 0x000fc80007ffe0ff */
[----:B------:R-:W-:Y:S02]  /*601a0*/  ISETP.GE.AND P2, PT, R2, c[0x0][0x17c], PT ;  /* 0x00005f0002007a0c */ /* 0x000fe40003f46270 */
[----:B---3--:R-:W-:Y:S01]  /*601b0*/  PRMT R4, R12, 0x7632, R4 ;  /* 0x000076320c047816 */ /* 0x008fe20000000004 */
[----:B--2---:R0:W-:Y:S01]  /*601c0*/  @P3 STG.E.U16 [R22.64], R27 ;  /* 0x0000001b16003986 */ /* 0x0041e2000c101506 */
[----:B------:R1:W-:Y:S01]  /*601d0*/  @P4 STG.E.U16 [R24.64], R12 ;  /* 0x0000000c18004986 */ /* 0x0003e2000c101506 */
[----:B------:R-:W-:Y:S02]  /*601e0*/  ISETP.LT.AND P4, PT, R28, c[0x0][0x178], !P1 ;  /* 0x00005e001c007a0c */ /* 0x000fe40004f81270 */
[----:B------:R-:W-:Y:S02]  /*601f0*/  PRMT R2, R27, 0x7632, R2 ;  /* 0x000076321b027816 */ /* 0x000fe40000000002 */
[----:B0-----:R-:W-:Y:S02]  /*60200*/  IADD3 R22, R0, c[0x0][0x198], RZ ;  /* 0x0000660000167a10 */ /* 0x001fe40007ffe0ff */
[----:B-1----:R-:W-:Y:S01]  /*60210*/  IADD3 R12, R3, 0x1a7, RZ ;  /* 0x000001a7030c7810 */ /* 0x002fe20007ffe0ff */
[----:B------:R-:W2:Y:S02]  /*60220*/  LDL.LU R27, [R1+0xc4] ;  /* 0x0000c400011b7983 */ /* 0x000ea40000300800 */
[----:B------:R-:W-:Y:S01]  /*60230*/  IMAD.WIDE R20, R22, 0x2, R16 ;  /* 0x0000000216147825 */ /* 0x000fe200078e0210 */
[----:B------:R-:W-:-:S02]  /*60240*/  ISETP.GE.AND P3, PT, R12, c[0x0][0x17c], PT ;  /* 0x00005f000c007a0c */ /* 0x000fc40003f66270 */
[----:B------:R-:W3:Y:S04]  /*60250*/  LDL.LU R12, [R1+0x64] ;  /* 0x00006400010c7983 */ /* 0x000ee80000300800 */
[----:B------:R0:W-:Y:S01]  /*60260*/  @P4 STG.E.U16 [R20.64], R2 ;  /* 0x0000000214004986 */ /* 0x0001e2000c101506 */
[----:B------:R-:W-:Y:S02]  /*60270*/  ISETP.GE.AND P4, PT, R8, c[0x0][0x17c], PT ;  /* 0x00005f0008007a0c */ /* 0x000fe40003f86270 */
[----:B------:R-:W2:Y:S01]  /*60280*/  LDL.LU R8, [R1+0x604] ;  /* 0x0006040001087983 */ /* 0x000ea20000300800 */
[C---:B------:R-:W-:Y:S02]  /*60290*/  ISETP.LT.AND P1, PT, R29.reuse, c[0x0][0x178], !P1 ;  /* 0x00005e001d007a0c */ /* 0x040fe40004f21270 */
[----:B------:R-:W-:Y:S01]  /*602a0*/  ISETP.LT.AND P5, PT, R28, c[0x0][0x178], !P6 ;  /* 0x00005e001c007a0c */ /* 0x000fe200077a1270 */
[----:B------:R-:W-:Y:S01]  /*602b0*/  ISETP.LT.AND P6, PT, R29, c[0x0][0x178], !P6 ;  /* 0x00005e001d007a0c */ /* 0x000fe200077c1270 */
[C---:B------:R-:W-:Y:S01]  /*602c0*/  IADD3 R0, R22.reuse, c[0x0][0x198], RZ ;  /* 0x0000660016007a10 */ /* 0x040fe20007ffe0ff */
[----:B------:R-:W-:-:S04]  /*602d0*/  IMAD.WIDE R22, R22, 0x2, R18 ;  /* 0x0000000216167825 */ /* 0x000fc800078e0212 */
[----:B------:R-:W-:-:S04]  /*602e0*/  IMAD.WIDE R24, R0, 0x2, R16 ;  /* 0x0000000200187825 */ /* 0x000fc800078e0210 */
[C---:B0-----:R-:W-:Y:S01]  /*602f0*/  IMAD.WIDE R20, R0.reuse, 0x2, R18 ;  /* 0x0000000200147825 */ /* 0x041fe200078e0212 */
[----:B------:R0:W-:Y:S01]  /*60300*/  @P1 STG.E.U16 [R22.64], R4 ;  /* 0x0000000416001986 */ /* 0x0001e2000c101506 */
[----:B------:R-:W-:Y:S02]  /*60310*/  IADD3 R2, R3, 0x1a9, RZ ;  /* 0x000001a903027810 */ /* 0x000fe40007ffe0ff */
[----:B------:R-:W-:Y:S02]  /*60320*/  IADD3 R0, R0, c[0x0][0x198], RZ ;  /* 0x0000660000007a10 */ /* 0x000fe40007ffe0ff */
[----:B------:R-:W-:-:S03]  /*60330*/  ISETP.GE.AND P1, PT, R2, c[0x0][0x17c], PT ;  /* 0x00005f0002007a0c */ /* 0x000fc60003f26270 */
[----:B0-----:R-:W-:Y:S01]  /*60340*/  IMAD.WIDE R22, R0, 0x2, R18 ;  /* 0x0000000200167825 */ /* 0x001fe200078e0212 */
[----:B---3--:R-:W-:Y:S01]  /*60350*/  PRMT R4, R12, 0x7632, R4 ;  /* 0x000076320c047816 */ /* 0x008fe20000000004 */
[----:B--2---:R-:W-:Y:S01]  /*60360*/  @P5 STG.E.U16 [R24.64], R8 ;  /* 0x0000000818005986 */ /* 0x004fe2000c101506 */
[C---:B------:R-:W-:Y:S01]  /*60370*/  ISETP.LT.AND P5, PT, R28.reuse, c[0x0][0x178], !P0 ;  /* 0x00005e001c007a0c */ /* 0x040fe200047a1270 */
[----:B------:R0:W-:Y:S01]  /*60380*/  @P6 STG.E.U16 [R20.64], R12 ;  /* 0x0000000c14006986 */ /* 0x0001e2000c101506 */
[----:B------:R-:W-:Y:S02]  /*60390*/  ISETP.LT.AND P0, PT, R29, c[0x0][0x178], !P0 ;  /* 0x00005e001d007a0c */ /* 0x000fe40004701270 */
[----:B------:R-:W-:Y:S02]  /*603a0*/  ISETP.LT.AND P6, PT, R28, c[0x0][0x178], !P2 ;  /* 0x00005e001c007a0c */ /* 0x000fe400057c1270 */
[----:B------:R-:W-:Y:S01]  /*603b0*/  PRMT R2, R8, 0x7632, R2 ;  /* 0x0000763208027816 */ /* 0x000fe20000000002 */
[----:B0-----:R-:W2:Y:S01]  /*603c0*/  LDL.LU R12, [R1+0x624] ;  /* 0x00062400010c7983 */ /* 0x001ea20000300800 */
[----:B------:R-:W3:Y:S02]  /*603d0*/  LDL.LU R25, [R1+0xb4] ;  /* 0x0000b40001197983 */ /* 0x000ee40000300800 */
[C---:B------:R-:W-:Y:S01]  /*603e0*/  IMAD.WIDE R20, R0.reuse, 0x2, R16 ;  /* 0x0000000200147825 */ /* 0x040fe200078e0210 */
[----:B------:R-:W-:-:S02]  /*603f0*/  IADD3 R0, R0, c[0x0][0x198], RZ ;  /* 0x0000660000007a10 */ /* 0x000fc40007ffe0ff */
[----:B------:R-:W-:Y:S02]  /*60400*/  ISETP.LT.AND P2, PT, R29, c[0x0][0x178], !P2 ;  /* 0x00005e001d007a0c */ /* 0x000fe40005741270 */
[----:B------:R0:W-:Y:S01]  /*60410*/  @P5 STG.E.U16 [R20.64], R2 ;  /* 0x0000000214005986 */ /* 0x0001e2000c101506 */
[----:B------:R1:W-:Y:S02]  /*60420*/  @P0 STG.E.U16 [R22.64], R4 ;  /* 0x0000000416000986 */ /* 0x0003e4000c101506 */
[----:B0-----:R-:W-:Y:S01]  /*60430*/  IMAD.WIDE R20, R0, 0x2, R16 ;  /* 0x0000000200147825 */ /* 0x001fe200078e0210 */
[----:B------:R-:W-:-:S04]  /*60440*/  IADD3 R2, R3, 0x1ab, RZ ;  /* 0x000001ab03027810 */ /* 0x000fc80007ffe0ff */
[----:B----4-:R0:W-:Y:S01]  /*60450*/  @P6 STG.E.U16 [R20.64], R26 ;  /* 0x0000001a14006986 */ /* 0x0101e2000c101506 */
[----:B------:R-:W-:Y:S01]  /*60460*/  ISETP.GE.AND P6, PT, R2, c[0x0][0x17c], PT ;  /* 0x00005f0002007a0c */ /* 0x000fe20003fc6270 */
[----:B------:R-:W-:Y:S02]  /*60470*/  PRMT R2, R26, 0x7632, R2 ;  /* 0x000076321a027816 */ /* 0x000fe40000000002 */
[----:B-1----:R-:W-:Y:S01]  /*60480*/  IMAD.WIDE R22, R0, 0x2, R18 ;  /* 0x0000000200167825 */ /* 0x002fe200078e0212 */
[----:B------:R-:W-:Y:S01]  /*60490*/  PRMT R4, R27, 0x7632, R4 ;  /* 0x000076321b047816 */ /* 0x000fe20000000004 */
[----:B0-----:R-:W4:Y:S04]  /*604a0*/  LDL.LU R26, [R1+0x634] ;  /* 0x00063400011a7983 */ /* 0x001f280000300800 */
[----:B------:R0:W-:Y:S04]  /*604b0*/  @P2 STG.E.U16 [R22.64], R27 ;  /* 0x0000001b16002986 */ /* 0x0001e8000c101506 */
[----:B0-----:R-:W4:Y:S01]  /*604c0*/  LDL.LU R27, [R1+0xa4] ;  /* 0x0000a400011b7983 */ /* 0x001f220000300800 */
[----:B------:R-:W-:Y:S01]  /*604d0*/  ISETP.LT.AND P0, PT, R28, c[0x0][0x178], !P3 ;  /* 0x00005e001c007a0c */ /* 0x000fe20005f01270 */
[----:B------:R-:W-:Y:S01]  /*604e0*/  ISETP.LT.AND P3, PT, R29, c[0x0][0x178], !P3 ;  /* 0x00005e001d007a0c */ /* 0x000fe20005f61270 */
[----:B------:R-:W-:-:S02]  /*604f0*/  IADD3 R0, R0, c[0x0][0x198], RZ ;  /* 0x0000660000007a10 */ /* 0x000fc40007ffe0ff */
[----:B------:R-:W-:-:S03]  /*60500*/  ISETP.LT.AND P2, PT, R28, c[0x0][0x178], !P4 ;  /* 0x00005e001c007a0c */ /* 0x000fc60006741270 */
[----:B------:R-:W-:-:S04]  /*60510*/  IMAD.WIDE R20, R0, 0x2, R16 ;  /* 0x0000000200147825 */ /* 0x000fc800078e0210 */
[C---:B------:R-:W-:Y:S01]  /*60520*/  IMAD.WIDE R22, R0.reuse, 0x2, R18 ;  /* 0x0000000200167825 */ /* 0x040fe200078e0212 */
[----:B------:R-:W-:Y:S02]  /*60530*/  IADD3 R0, R0, c[0x0][0x198], RZ ;  /* 0x0000660000007a10 */ /* 0x000fe40007ffe0ff */
[----:B------:R-:W-:Y:S02]  /*60540*/  ISETP.LT.AND P4, PT, R29, c[0x0][0x178], !P4 ;  /* 0x00005e001d007a0c */ /* 0x000fe40006781270 */
[----:B------:R-:W-:Y:S01]  /*60550*/  IADD3 R8, R3, 0x1aa, RZ ;  /* 0x000001aa03087810 */ /* 0x000fe20007ffe0ff */
[----:B------:R0:W-:Y:S01]  /*60560*/  @P0 STG.E.U16 [R20.64], R2 ;  /* 0x0000000214000986 */ /* 0x0001e2000c101506 */
[----:B------:R1:W-:Y:S01]  /*60570*/  @P3 STG.E.U16 [R22.64], R4 ;  /* 0x0000000416003986 */ /* 0x0003e2000c101506 */
[----:B------:R-:W-:Y:S02]  /*60580*/  ISETP.LT.AND P3, PT, R28, c[0x0][0x178], !P1 ;  /* 0x00005e001c007a0c */ /* 0x000fe40004f61270 */
[----:B------:R-:W-:Y:S01]  /*60590*/  ISETP.GE.AND P5, PT, R8, c[0x0][0x17c], PT ;  /* 0x00005f0008007a0c */ /* 0x000fe20003fa6270 */
[----:B------:R-:W-:-:S02]  /*605a0*/  IADD3 R8, R0, c[0x0][0x198], RZ ;  /* 0x0000660000087a10 */ /* 0x000fc40007ffe0ff */
[----:B0-----:R-:W-:-:S04]  /*605b0*/  IMAD.WIDE R20, R0, 0x2, R16 ;  /* 0x0000000200147825 */ /* 0x001fc800078e0210 */
[----:B-1----:R-:W-:Y:S01]  /*605c0*/  IMAD.WIDE R22, R8, 0x2, R16 ;  /* 0x0000000208167825 */ /* 0x002fe200078e0210 */
[----:B------:R-:W-:Y:S01]  /*605d0*/  ISETP.LT.AND P1, PT, R29, c[0x0][0x178], !P1 ;  /* 0x00005e001d007a0c */ /* 0x000fe20004f21270 */
[----:B--2---:R0:W-:Y:S02]  /*605e0*/  @P2 STG.E.U16 [R20.64], R12 ;  /* 0x0000000c14002986 */ /* 0x0041e4000c101506 */
[----:B0-----:R-:W-:Y:S01]  /*605f0*/  IMAD.WIDE R20, R0, 0x2, R18 ;  /* 0x0000000200147825 */ /* 0x001fe200078e0212 */
[----:B------:R-:W-:Y:S02]  /*60600*/  PRMT R0, R12, 0x7632, R0 ;  /* 0x000076320c007816 */ /* 0x000fe40000000000 */
[----:B---3--:R-:W-:Y:S01]  /*60610*/  PRMT R4, R25, 0x7632, R4 ;  /* 0x0000763219047816 */ /* 0x008fe20000000004 */
[----:B------:R-:W2:Y:S04]  /*60620*/  LDL.LU R12, [R1+0x94] ;  /* 0x00009400010c7983 */ /* 0x000ea80000300800 */
[----:B------:R-:W-:Y:S01]  /*60630*/  @P4 STG.E.U16 [R20.64], R25 ;  /* 0x0000001914004986 */ /* 0x000fe2000c101506 */
[----:B------:R-:W-:Y:S01]  /*60640*/  ISETP.LT.AND P4, PT, R28, c[0x0][0x178], !P5 ;  /* 0x00005e001c007a0c */ /* 0x000fe20006f81270 */
[----:B------:R0:W-:Y:S01]  /*60650*/  @P3 STG.E.U16 [R22.64], R0 ;  /* 0x0000000016003986 */ /* 0x0001e2000c101506 */
[----:B------:R-:W-:-:S02]  /*60660*/  ISETP.LT.AND P5, PT, R29, c[0x0][0x178], !P5 ;  /* 0x00005e001d007a0c */ /* 0x000fc40006fa1270 */
[C---:B0-----:R-:W-:Y:S01]  /*60670*/  IADD3 R0, R8.reuse, c[0x0][0x198], RZ ;  /* 0x0000660008007a10 */ /* 0x041fe20007ffe0ff */
[----:B------:R-:W-:-:S04]  /*60680*/  IMAD.WIDE R20, R8, 0x2, R18 ;  /* 0x0000000208147825 */ /* 0x000fc800078e0212 */
[----:B------:R-:W-:Y:S01]  /*60690*/  IMAD.WIDE R22, R0, 0x2, R16 ;  /* 0x0000000200167825 */ /* 0x000fe200078e0210 */
[----:B------:R0:W-:Y:S01]  /*606a0*/  @P1 STG.E.U16 [R20.64], R4 ;  /* 0x0000000414001986 */ /* 0x0001e2000c101506 */
[----:B------:R-:W-:-:S03]  /*606b0*/  IADD3 R8, R3, 0x1af, RZ ;  /* 0x000001af03087810 */ /* 0x000fc60007ffe0ff */
[----:B----4-:R-:W-:Y:S01]  /*606c0*/  @P4 STG.E.U16 [R22.64], R26 ;  /* 0x0000001a16004986 */ /* 0x010fe2000c101506 */
[----:B------:R-:W-:Y:S01]  /*606d0*/  ISETP.LT.AND P4, PT, R28, c[0x0][0x178], !P6 ;  /* 0x00005e001c007a0c */ /* 0x000fe20007781270 */
[----:B------:R-:W-:Y:S01]  /*606e0*/  IMAD.WIDE R24, R0, 0x2, R18 ;  /* 0x0000000200187825 */ /* 0x000fe200078e0212 */
[----:B------:R-:W-:-:S03]  /*606f0*/  ISETP.GE.AND P1, PT, R8, c[0x0][0x17c], PT ;  /* 0x00005f0008007a0c */ /* 0x000fc60003f26270 */
[----:B------:R-:W-:Y:S01]  /*60700*/  PRMT R8, R26, 0x7632, R8 ;  /* 0x000076321a087816 */ /* 0x000fe20000000008 */
[----:B0-----:R-:W-:Y:S01]  /*60710*/  IADD3 R20, R0, c[0x0][0x198], RZ ;  /* 0x0000660000147a10 */ /* 0x001fe20007ffe0ff */
[----:B------:R0:W-:Y:S01]  /*60720*/  @P5 STG.E.U16 [R24.64], R27 ;  /* 0x0000001b18005986 */ /* 0x0001e2000c101506 */
[----:B------:R-:W-:-:S03]  /*60730*/  PRMT R4, R27, 0x7632, R4 ;  /* 0x000076321b047816 */ /* 0x000fc60000000004 */
[----:B0-----:R-:W-:-:S05]  /*60740*/  IMAD.WIDE R26, R20, 0x2, R16 ;  /* 0x00000002141a7825 */ /* 0x001fca00078e0210 */
[----:B------:R0:W-:Y:S04]  /*60750*/  @P4 STG.E.U16 [R26.64], R8 ;  /* 0x000000081a004986 */ /* 0x0001e8000c101506 */
[----:B0-----:R-:W3:Y:S01]  /*60760*/  LDL.LU R27, [R1+0x644] ;  /* 0x00064400011b7983 */ /* 0x001ee20000300800 */
[----:B------:R-:W-:Y:S02]  /*60770*/  IADD3 R2, R3, 0x1ac, RZ ;  /* 0x000001ac03027810 */ /* 0x000fe40007ffe0ff */
[----:B------:R-:W-:Y:S02]  /*60780*/  ISETP.LT.AND P6, PT, R29, c[0x0][0x178], !P6 ;  /* 0x00005e001d007a0c */ /* 0x000fe400077c1270 */
[----:B------:R-:W-:Y:S02]  /*60790*/  IADD3 R0, R20, c[0x0][0x198], RZ ;  /* 0x0000660014007a10 */ /* 0x000fe40007ffe0ff */
[----:B------:R-:W-:-:S02]  /*607a0*/  IADD3 R8, R3, 0x1b2, RZ ;  /* 0x000001b203087810 */ /* 0x000fc40007ffe0ff */
[----:B------:R-:W-:Y:S01]  /*607b0*/  ISETP.GE.AND P0, PT, R2, c[0x0][0x17c], PT ;  /* 0x00005f0002007a0c */ /* 0x000fe20003f06270 */
[----:B------:R-:W4:Y:S03]  /*607c0*/  LDL.LU R26, [R1+0x664] ;  /* 0x00066400011a7983 */ /* 0x000f260000300800 */
[----:B------:R-:W-:Y:S02]  /*607d0*/  ISETP.LT.AND P5, PT, R28, c[0x0][0x178], !P0 ;  /* 0x00005e001c007a0c */ /* 0x000fe400047a1270 */
[----:B------:R-:W-:Y:S01]  /*607e0*/  IADD3 R2, R3, 0x1ad, RZ ;  /* 0x000001ad03027810 */ /* 0x000fe20007ffe0ff */
[----:B------:R-:W-:Y:S01]  /*607f0*/  IMAD.WIDE R20, R20, 0x2, R18 ;  /* 0x0000000214147825 */ /* 0x000fe200078e0212 */
[----:B------:R-:W-:-:S03]  /*60800*/  ISETP.LT.AND P0, PT, R29, c[0x0][0x178], !P0 ;  /* 0x00005e001d007a0c */ /* 0x000fc60004701270 */
[----:B------:R-:W-:Y:S01]  /*60810*/  IMAD.WIDE R22, R0, 0x2, R16 ;  /* 0x0000000200167825 */ /* 0x000fe200078e0210 */
[----:B------:R-:W-:-:S03]  /*60820*/  ISETP.GE.AND P2, PT, R2, c[0x0][0x17c], PT ;  /* 0x00005f0002007a0c */ /* 0x000fc60003f46270 */
[C---:B------:R-:W-:Y:S01]  /*60830*/  IADD3 R2, R3.reuse, 0x1ae, RZ ;  /* 0x000001ae03027810 */ /* 0x040fe20007ffe0ff */
[----:B------:R2:W-:Y:S01]  /*60840*/  @P6 STG.E.U16 [R20.64], R4 ;  /* 0x0000000414006986 */ /* 0x0005e2000c101506 */
[----:B------:R-:W-:Y:S02]  /*60850*/  IMAD.WIDE R24, R0, 0x2, R18 ;  /* 0x0000000200187825 */ /* 0x000fe400078e0212 */
[----:B------:R-:W-:Y:S02]  /*60860*/  ISETP.GE.AND P3, PT, R2, c[0x0][0x17c], PT ;  /* 0x00005f0002007a0c */ /* 0x000fe40003f66270 */
[----:B------:R-:W-:-:S04]  /*60870*/  IADD3 R2, R3, 0x1b0, RZ ;  /* 0x000001b003027810 */ /* 0x000fc80007ffe0ff */
[----:B------:R-:W-:Y:S02]  /*60880*/  ISETP.GE.AND P4, PT, R2, c[0x0][0x17c], PT ;  /* 0x00005f0002007a0c */ /* 0x000fe40003f86270 */
[----:B--2---:R-:W-:Y:S01]  /*60890*/  PRMT R4, R12, 0x7632, R4 ;  /* 0x000076320c047816 */ /* 0x004fe20000000004 */
[----:B---3--:R0:W-:Y:S01]  /*608a0*/  @P5 STG.E.U16 [R22.64], R27 ;  /* 0x0000001b16005986 */ /* 0x0081e2000c101506 */
[----:B------:R-:W-:Y:S01]  /*608b0*/  ISETP.LT.AND P5, PT, R28, c[0x0][0x178], !P2 ;  /* 0x00005e001c007a0c */ /* 0x000fe200057a1270 */
[----:B------:R1:W-:Y:S01]  /*608c0*/  @P0 STG.E.U16 [R24.64], R12 ;  /* 0x0000000c18000986 */ /* 0x0003e2000c101506 */
[----:B------:R-:W-:Y:S02]  /*608d0*/  PRMT R2, R27, 0x7632, R2 ;  /* 0x000076321b027816 */ /* 0x000fe40000000002 */
[----:B0-----:R-:W-:Y:S01]  /*608e0*/  IADD3 R22, R0, c[0x0][0x198], RZ ;  /* 0x0000660000167a10 */ /* 0x001fe20007ffe0ff */
[----:B------:R-:W2:Y:S01]  /*608f0*/  LDL.LU R27, [R1+0x74] ;  /* 0x00007400011b7983 */ /* 0x000ea20000300800 */
[----:B-1----:R-:W-:-:S03]  /*60900*/  IADD3 R12, R3, 0x1b1, RZ ;  /* 0x000001b1030c7810 */ /* 0x002fc60007ffe0ff */
[----:B------:R-:W-:Y:S01]  /*60910*/  IMAD.WIDE R20, R22, 0x2, R16 ;  /* 0x0000000216147825 */ /* 0x000fe200078e0210 */
[----:B------:R-:W-:Y:S02]  /*60920*/  ISETP.GE.AND P0, PT, R12, c[0x0][0x17c], PT ;  /* 0x00005f000c007a0c */ /* 0x000fe40003f06270 */
[----:B------:R-:W3:Y:S04]  /*60930*/  LDL.LU R12, [R1+0x84] ;  /* 0x00008400010c7983 */ /* 0x000ee80000300800 */
[----:B------:R0:W-:Y:S01]  /*60940*/  @P5 STG.E.U16 [R20.64], R2 ;  /* 0x0000000214005986 */ /* 0x0001e2000c101506 */
[----:B------:R-:W-:Y:S02]  /*60950*/  ISETP.GE.AND P5, PT, R8, c[0x0][0x17c], PT ;  /* 0x00005f0008007a0c */ /* 0x000fe40003fa6270 */
[----:B------:R-:W2:Y:S01]  /*60960*/  LDL.LU R8, [R1+0x654] ;  /* 0x0006540001087983 */ /* 0x000ea20000300800 */
[----:B------:R-:W-:-:S02]  /*60970*/  ISETP.LT.AND P2, PT, R29, c[0x0][0x178], !P2 ;  /* 0x00005e001d007a0c */ /* 0x000fc40005741270 */
        /* <DEDUP_REMOVED lines=35> */
[----:B------:R-:W-:-:S02]  /*60bb0*/  ISETP.LT.AND P1, PT, R28, c[0x0][0x178], !P0 ;  /* 0x00005e001c007a0c */ /* 0x000fc40004721270 */
[----:B------:R-:W-:Y:S01]  /*60bc0*/  IADD3 R0, R0, c[0x0][0x198], RZ ;  /* 0x0000660000007a10 */ /* 0x000fe20007ffe0ff */
[----:B------:R-:W-:Y:S01]  /*60bd0*/  ISETP.LT.AND P0, PT, R29, c[0x0][0x178], !P0 ;  /* 0x00005e001d007a0c */ /* 0x000fe20004701270 */
[----:B------:R-:W-:-:S03]  /*60be0*/  ISETP.LT.AND P4, PT, R28, c[0x0][0x178], !P5 ;  /* 0x00005e001c007a0c */ /* 0x000fc60006f81270 */
[----:B------:R-:W-:-:S04]  /*60bf0*/  IMAD.WIDE R20, R0, 0x2, R16 ;  /* 0x0000000200147825 */ /* 0x000fc800078e0210 */
[C---:B------:R-:W-:Y:S01]  /*60c00*/  IMAD.WIDE R22, R0.reuse, 0x2, R18 ;  /* 0x0000000200167825 */ /* 0x040fe200078e0212 */
[----:B------:R-:W-:Y:S02]  /*60c10*/  IADD3 R0, R0, c[0x0][0x198], RZ ;  /* 0x0000660000007a10 */ /* 0x000fe40007ffe0ff */
[----:B------:R-:W-:Y:S02]  /*60c20*/  ISETP.LT.AND P5, PT, R29, c[0x0][0x178], !P5 ;  /* 0x00005e001d007a0c */ /* 0x000fe40006fa1270 */
[----:B------:R-:W-:Y:S01]  /*60c30*/  IADD3 R8, R3, 0x1b4, RZ ;  /* 0x000001b403087810 */ /* 0x000fe20007ffe0ff */
[----:B------:R0:W-:Y:S01]  /*60c40*/  @P1 STG.E.U16 [R20.64], R2 ;  /* 0x0000000214001986 */ /* 0x0001e2000c101506 */
[----:B------:R-:W-:Y:S02]  /*60c50*/  ISETP.LT.AND P1, PT, R28, c[0x0][0x178], !P2 ;  /* 0x00005e001c007a0c */ /* 0x000fe40005721270 */
[----:B------:R-:W-:Y:S01]  /*60c60*/  ISETP.GE.AND P6, PT, R8, c[0x0][0x17c], PT ;  /* 0x00005f0008007a0c */ /* 0x000fe20003fc6270 */
[----:B------:R1:W-:Y:S01]  /*60c70*/  @P0 STG.E.U16 [R22.64], R4 ;  /* 0x0000000416000986 */ /* 0x0003e2000c101506 */
[C---:B------:R-:W-:Y:S01]  /*60c80*/  IADD3 R8, R0.reuse, c[0x0][0x198], RZ ;  /* 0x0000660000087a10 */ /* 0x040fe20007ffe0ff */
        /* <DEDUP_REMOVED lines=30> */
[----:B------:R-:W-:Y:S01]  /*60e70*/  IADD3 R0, R20, c[0x0][0x198], RZ ;  /* 0x0000660014007a10 */ /* 0x000fe20007ffe0ff */
[----:B------:R-:W4:Y:S01]  /*60e80*/  LDL.LU R26, [R1+0x4] ;  /* 0x00000400011a7983 */ /* 0x000f220000300800 */
[----:B------:R-:W-:-:S04]  /*60e90*/  ISETP.GE.AND P0, PT, R2, c[0x0][0x17c], PT ;  /* 0x00005f0002007a0c */ /* 0x000fc80003f06270 */
[----:B------:R-:W-:Y:S01]  /*60ea0*/  ISETP.LT.AND P6, PT, R28, c[0x0][0x178], !P0 ;  /* 0x00005e001c007a0c */ /* 0x000fe200047c1270 */
[----:B------:R-:W-:Y:S01]  /*60eb0*/  ISETP.LT.AND P0, PT, R29, c[0x0][0x178], !P0 ;  /* 0x00005e001d007a0c */ /* 0x000fe20004701270 */
[----:B------:R-:W-:Y:S01]  /*60ec0*/  IADD3 R2, R3, 0x1b7, RZ ;  /* 0x000001b703027810 */ /* 0x000fe20007ffe0ff */
[----:B------:R-:W-:-:S04]  /*60ed0*/  IMAD.WIDE R20, R20, 0x2, R18 ;  /* 0x0000000214147825 */ /* 0x000fc800078e0212 */
[----:B------:R-:W-:-:S04]  /*60ee0*/  IMAD.WIDE R22, R0, 0x2, R16 ;  /* 0x0000000200167825 */ /* 0x000fc800078e0210 */
[----:B------:R-:W-:Y:S01]  /*60ef0*/  IMAD.WIDE R24, R0, 0x2, R18 ;  /* 0x0000000200187825 */ /* 0x000fe200078e0212 */
[----:B------:R-:W-:-:S03]  /*60f00*/  ISETP.GE.AND P4, PT, R2, c[0x0][0x17c], PT ;  /* 0x00005f0002007a0c */ /* 0x000fc60003f86270 */
[C---:B------:R-:W-:Y:S01]  /*60f10*/  IADD3 R2, R3.reuse, 0x1b8, RZ ;  /* 0x000001b803027810 */ /* 0x040fe20007ffe0ff */
[----:B------:R2:W-:Y:S03]  /*60f20*/  @P3 STG.E.U16 [R20.64], R4 ;  /* 0x0000000414003986 */ /* 0x0005e6000c101506 */
[----:B------:R-:W-:Y:S01]  /*60f30*/  ISETP.GE.AND P1, PT, R2, c[0x0][0x17c], PT ;  /* 0x00005f0002007a0c */ /* 0x000fe20003f26270 */
[----:B------:R-:W-:-:S04]  /*60f40*/  IADD3 R2, R3, 0x1ba, RZ ;  /* 0x000001ba03027810 */ /* 0x000fc80007ffe0ff */
[----:B------:R-:W-:Y:S02]  /*60f50*/  ISETP.GE.AND P5, PT, R2, c[0x0][0x17c], PT ;  /* 0x00005f0002007a0c */ /* 0x000fe40003fa6270 */
[----:B--2---:R-:W-:Y:S01]  /*60f60*/  PRMT R4, R12, 0x7632, R4 ;  /* 0x000076320c047816 */ /* 0x004fe20000000004 */
[----:B---3--:R0:W-:Y:S01]  /*60f70*/  @P6 STG.E.U16 [R22.64], R27 ;  /* 0x0000001b16006986 */ /* 0x0081e2000c101506 */
[----:B------:R1:W-:Y:S01]  /*60f80*/  @P0 STG.E.U16 [R24.64], R12 ;  /* 0x0000000c18000986 */ /* 0x0003e2000c101506 */
[----:B------:R-:W-:Y:S02]  /*60f90*/  PRMT R2, R27, 0x7632, R2 ;  /* 0x000076321b027816 */ /* 0x000fe40000000002 */
[----:B0-----:R-:W2:Y:S01]  /*60fa0*/  LDL.LU R27, [R1+0x6c4] ;  /* 0x0006c400011b7983 */ /* 0x001ea20000300800 */
[----:B-1----:R-:W-:-:S04]  /*60fb0*/  IADD3 R12, R3, 0x1bb, RZ ;  /* 0x000001bb030c7810 */ /* 0x002fc80007ffe0ff */
[----:B------:R-:W-:Y:S02]  /*60fc0*/  ISETP.GE.AND P6, PT, R12, c[0x0][0x17c], PT ;  /* 0x00005f000c007a0c */ /* 0x000fe40003fc6270 */
[----:B------:R-:W3:Y:S01]  /*60fd0*/  LDL.LU R12, [R1+0x6d4] ;  /* 0x0006d400010c7983 */ /* 0x000ee20000300800 */
[----:B------:R-:W-:Y:S02]  /*60fe0*/  ISETP.LT.AND P0, PT, R28, c[0x0][0x178], !P4 ;  /* 0x00005e001c007a0c */ /* 0x000fe40006701270 */
[----:B------:R-:W-:Y:S01]  /*60ff0*/  IADD3 R22, R0, c[0x0][0x198], RZ ;  /* 0x0000660000167a10 */ /* 0x000fe20007ffe0ff */
[C---:B------:R-:W-:Y:S01]  /*61000*/  ISETP.LT.AND P4, PT, R29.reuse, c[0x0][0x178], !P4 ;  /* 0x00005e001d007a0c */ /* 0x040fe20006781270 */
[----:B------:R-:W-:Y:S01]  /*61010*/  ISETP.LT.AND P3, PT, R28, c[0x0][0x178], !P1 ;  /* 0x00005e001c007a0c */ /* 0x000fe20004f61270 */
[----:B------:R-:W-:Y:S01]  /*61020*/  ISETP.LT.AND P1, PT, R29, c[0x0][0x178], !P1 ;  /* 0x00005e001d007a0c */ /* 0x000fe20004f21270 */
[C---:B------:R-:W-:Y:S01]  /*61030*/  IADD3 R0, R22.reuse, c[0x0][0x198], RZ ;  /* 0x0000660016007a10 */ /* 0x040fe20007ffe0ff */
[----:B------:R-:W-:-:S04]  /*61040*/  IMAD.WIDE R20, R22, 0x2, R16 ;  /* 0x0000000216147825 */ /* 0x000fc800078e0210 */
[----:B------:R-:W-:-:S04]  /*61050*/  IMAD.WIDE R22, R22, 0x2, R18 ;  /* 0x0000000216167825 */ /* 0x000fc800078e0212 */
[----:B------:R-:W-:Y:S01]  /*61060*/  IMAD.WIDE R24, R0, 0x2, R16 ;  /* 0x0000000200187825 */ /* 0x000fe200078e0210 */
[----:B------:R0:W-:Y:S03]  /*61070*/  @P0 STG.E.U16 [R20.64], R2 ;  /* 0x0000000214000986 */ /* 0x0001e6000c101506 */
[----:B------:R4:W-:Y:S01]  /*61080*/  @P4 STG.E.U16 [R22.64], R4 ;  /* 0x0000000416004986 */ /* 0x0009e2000c101506 */
[----:B------:R-:W-:Y:S01]  /*61090*/  ISETP.LT.AND P4, PT, R28, c[0x0][0x178], !P2 ;  /* 0x00005e001c007a0c */ /* 0x000fe20005781270 */
[----:B0-----:R-:W-:Y:S01]  /*610a0*/  IMAD.WIDE R20, R0, 0x2, R18 ;  /* 0x0000000200147825 */ /* 0x001fe200078e0212 */
[----:B----4-:R-:W-:Y:S02]  /*610b0*/  PRMT R4, R26, 0x7632, R4 ;  /* 0x000076321a047816 */ /* 0x010fe40000000004 */
[----:B------:R-:W-:Y:S02]  /*610c0*/  IADD3 R2, R3, 0x1bd, RZ ;  /* 0x000001bd03027810 */ /* 0x000fe40007ffe0ff */
[----:B------:R-:W-:-:S02]  /*610d0*/  IADD3 R0, R0, c[0x0][0x198], RZ ;  /* 0x0000660000007a10 */ /* 0x000fc40007ffe0ff */
[----:B------:R-:W-:Y:S02]  /*610e0*/  ISETP.LT.AND P2, PT, R29, c[0x0][0x178], !P2 ;  /* 0x00005e001d007a0c */ /* 0x000fe40005741270 */
[----:B------:R-:W-:Y:S01]  /*610f0*/  IADD3 R8, R3, 0x1bc, RZ ;  /* 0x000001bc03087810 */ /* 0x000fe20007ffe0ff */
[----:B------:R-:W-:-:S03]  /*61100*/  IMAD.WIDE R22, R0, 0x2, R18 ;  /* 0x0000000200167825 */ /* 0x000fc600078e0212 */
[----:B------:R-:W-:Y:S01]  /*61110*/  ISETP.GE.AND P0, PT, R8, c[0x0][0x17c], PT ;  /* 0x00005f0008007a0c */ /* 0x000fe20003f06270 */
[----:B------:R-:W-:Y:S01]  /*61120*/  IADD3 R8, R3, 0x1be, RZ ;  /* 0x000001be03087810 */ /* 0x000fe20007ffe0ff */
[----:B---3--:R-:W-:Y:S01]  /*61130*/  @P3 STG.E.U16 [R24.64], R12 ;  /* 0x0000000c18003986 */ /* 0x008fe2000c101506 */
[----:B------:R0:W-:Y:S01]  /*61140*/  @P1 STG.E.U16 [R20.64], R26 ;  /* 0x0000001a14001986 */ /* 0x0001e2000c101506 */
[----:B------:R-:W-:Y:S02]  /*61150*/  ISETP.LT.AND P1, PT, R28, c[0x0][0x178], !P5 ;  /* 0x00005e001c007a0c */ /* 0x000fe40006f21270 */
[----:B------:R-:W-:Y:S01]  /*61160*/  ISETP.GE.AND P3, PT, R2, c[0x0][0x17c], PT ;  /* 0x00005f0002007a0c */ /* 0x000fe20003f66270 */
[----:B0-----:R-:W3:Y:S01]  /*61170*/  LDL.LU R26, [R1+0x6b4] ;  /* 0x0006b400011a7983 */ /* 0x001ee20000300800 */
[----:B------:R-:W-:Y:S01]  /*61180*/  PRMT R2, R12, 0x7632, R2 ;  /* 0x000076320c027816 */ /* 0x000fe20000000002 */
[C---:B------:R-:W-:Y:S01]  /*61190*/  IMAD.WIDE R20, R0.reuse, 0x2, R16 ;  /* 0x0000000200147825 */ /* 0x040fe200078e0210 */
[----:B------:R-:W-:-:S04]  /*611a0*/  IADD3 R0, R0, c[0x0][0x198], RZ ;  /* 0x0000660000007a10 */ /* 0x000fc80007ffe0ff */
[----:B------:R0:W-:Y:S01]  /*611b0*/  @P4 STG.E.U16 [R20.64], R2 ;  /* 0x0000000214004986 */ /* 0x0001e2000c101506 */
[----:B------:R-:W-:Y:S01]  /*611c0*/  ISETP.GE.AND P4, PT, R8, c[0x0][0x17c], PT ;  /* 0x00005f0008007a0c */ /* 0x000fe20003f86270 */
[----:B------:R-:W-:Y:S01]  /*611d0*/  @P2 STG.E.U16 [R22.64], R4 ;  /* 0x0000000416002986 */ /* 0x000fe2000c101506 */
[----:B--2---:R-:W-:Y:S01]  /*611e0*/  PRMT R8, R27, 0x7632, R8 ;  /* 0x000076321b087816 */ /* 0x004fe20000000008 */
[----:B0-----:R-:W-:-:S05]  /*611f0*/  IMAD.WIDE R20, R0, 0x2, R16 ;  /* 0x0000000200147825 */ /* 0x001fca00078e0210 */
[----:B------:R0:W-:Y:S04]  /*61200*/  @P1 STG.E.U16 [R20.64], R27 ;  /* 0x0000001b14001986 */ /* 0x0001e8000c101506 */
[----:B0-----:R-:W2:Y:S01]  /*61210*/  LDL.LU R27, [R1+0x674] ;  /* 0x00067400011b7983 */ /* 0x001ea20000300800 */
[C---:B------:R-:W-:Y:S02]  /*61220*/  ISETP.LT.AND P5, PT, R29.reuse, c[0x0][0x178], !P5 ;  /* 0x00005e001d007a0c */ /* 0x040fe40006fa1270 */
[----:B------:R-:W-:Y:S01]  /*61230*/  ISETP.LT.AND P2, PT, R28, c[0x0][0x178], !P6 ;  /* 0x00005e001c007a0c */ /* 0x000fe20007741270 */
[----:B------:R-:W-:Y:S01]  /*61240*/  IMAD.WIDE R22, R0, 0x2, R18 ;  /* 0x0000000200167825 */ /* 0x000fe200078e0212 */
[----:B------:R-:W-:Y:S02]  /*61250*/  ISETP.LT.AND P6, PT, R29, c[0x0][0x178], !P6 ;  /* 0x00005e001d007a0c */ /* 0x000fe400077c1270 */
[----:B------:R-:W-:-:S02]  /*61260*/  IADD3 R2, R3, 0x1bf, RZ ;  /* 0x000001bf03027810 */ /* 0x000fc40007ffe0ff */
[----:B------:R-:W-:Y:S01]  /*61270*/  IADD3 R0, R0, c[0x0][0x198], RZ ;  /* 0x0000660000007a10 */ /* 0x000fe20007ffe0ff */
[----:B------:R-:W4:Y:S01]  /*61280*/  LDL.LU R25, [R1+0x5e8] ;  /* 0x0005e80001197983 */ /* 0x000f220000300800 */
[----:B------:R-:W-:Y:S01]  /*61290*/  ISETP.GE.AND P1, PT, R2, c[0x0][0x17c], PT ;  /* 0x00005f0002007a0c */ /* 0x000fe20003f26270 */
[----:B------:R-:W-:Y:S02]  /*612a0*/  PRMT R2, R5, 0x7632, R2 ;  /* 0x0000763205027816 */ /* 0x000fe40000000002 */
[----:B------:R-:W-:Y:S01]  /*612b0*/  IMAD.WIDE R20, R0, 0x2, R16 ;  /* 0x0000000200147825 */ /* 0x000fe200078e0210 */
[----:B------:R0:W-:Y:S01]  /*612c0*/  @P5 STG.E.U16 [R22.64], R5 ;  /* 0x0000000516005986 */ /* 0x0001e2000c101506 */
[----:B------:R-:W-:-:S03]  /*612d0*/  ISETP.LT.AND P5, PT, R28, c[0x0][0x178], !P0 ;  /* 0x00005e001c007a0c */ /* 0x000fc600047a1270 */
[----:B------:R1:W-:Y:S01]  /*612e0*/  @P2 STG.E.U16 [R20.64], R8 ;  /* 0x0000000814002986 */ /* 0x0003e2000c101506 */
[----:B------:R-:W-:Y:S01]  /*612f0*/  ISETP.LT.AND P0, PT, R29, c[0x0][0x178], !P0 ;  /* 0x00005e001d007a0c */ /* 0x000fe20004701270 */
[C---:B0-----:R-:W-:Y:S01]  /*61300*/  IMAD.WIDE R4, R0.reuse, 0x2, R18 ;  /* 0x0000000200047825 */ /* 0x041fe200078e0212 */
[----:B------:R-:W-:Y:S02]  /*61310*/  IADD3 R0, R0, c[0x0][0x198], RZ ;  /* 0x0000660000007a10 */ /* 0x000fe40007ffe0ff */
[----:B-1----:R-:W-:Y:S02]  /*61320*/  IADD3 R8, R3, 0x1c0, RZ ;  /* 0x000001c003087810 */ /* 0x002fe40007ffe0ff */
[----:B------:R0:W-:Y:S01]  /*61330*/  @P6 STG.E.U16 [R4.64], R2 ;  /* 0x0000000204006986 */ /* 0x0001e2000c101506 */
[----:B------:R-:W-:Y:S02]  /*61340*/  ISETP.LT.AND P6, PT, R28, c[0x0][0x178], !P3 ;  /* 0x00005e001c007a0c */ /* 0x000fe40005fc1270 */
[----:B------:R-:W-:Y:S01]  /*61350*/  ISETP.GE.AND P2, PT, R8, c[0x0][0x17c], PT ;  /* 0x00005f0008007a0c */ /* 0x000fe20003f46270 */
[----:B------:R-:W-:-:S02]  /*61360*/  IADD3 R8, R0, c[0x0][0x198], RZ ;  /* 0x0000660000087a10 */ /* 0x000fc40007ffe0ff */
[----:B0-----:R-:W-:-:S04]  /*61370*/  IMAD.WIDE R4, R0, 0x2, R16 ;  /* 0x0000000200047825 */ /* 0x001fc800078e0210 */
[----:B------:R-:W-:Y:S01]  /*61380*/  IMAD.WIDE R20, R8, 0x2, R16 ;  /* 0x0000000208147825 */ /* 0x000fe200078e0210 */
[----:B------:R-:W-:Y:S02]  /*61390*/  ISETP.LT.AND P3, PT, R29, c[0x0][0x178], !P3 ;  /* 0x00005e001d007a0c */ /* 0x000fe40005f61270 */
[----:B------:R-:W-:Y:S01]  /*613a0*/  IADD3 R2, R3, 0x1c1, RZ ;  /* 0x000001c103027810 */ /* 0x000fe20007ffe0ff */
[----:B---3--:R0:W-:Y:S02]  /*613b0*/  @P5 STG.E.U16 [R4.64], R26 ;  /* 0x0000001a04005986 */ /* 0x0081e4000c101506 */
[----:B0-----:R-:W-:Y:S01]  /*613c0*/  IMAD.WIDE R4, R0, 0x2, R18 ;  /* 0x0000000200047825 */ /* 0x001fe200078e0212 */
[----:B------:R-:W-:Y:S02]  /*613d0*/  PRMT R0, R26, 0x7632, R0 ;  /* 0x000076321a007816 */ /* 0x000fe40000000000 */
[----:B------:R-:W3:Y:S04]  /*613e0*/  LDL.LU R26, [R1+0x38] ;  /* 0x00003800011a7983 */ /* 0x000ee80000300800 */
[----:B------:R-:W-:Y:S01]  /*613f0*/  @P0 STG.E.U16 [R4.64], R9 ;  /* 0x0000000904000986 */ /* 0x000fe2000c101506 */
[----:B------:R-:W-:Y:S01]  /*61400*/  ISETP.LT.AND P0, PT, R28, c[0x0][0x178], !P4 ;  /* 0x00005e001c007a0c */ /* 0x000fe20006701270 */
[----:B------:R0:W-:Y:S01]  /*61410*/  @P6 STG.E.U16 [R20.64], R0 ;  /* 0x0000000014006986 */ /* 0x0001e2000c101506 */
[----:B------:R-:W-:Y:S01]  /*61420*/  ISETP.GE.AND P5, PT, R2, c[0x0][0x17c], PT ;  /* 0x00005f0002007a0c */ /* 0x000fe20003fa6270 */
[----:B------:R-:W-:Y:S01]  /*61430*/  PRMT R2, R9, 0x7632, R2 ;  /* 0x0000763209027816 */ /* 0x000fe20000000002 */
[----:B------:R-:W3:Y:S01]  /*61440*/  LDL.LU R24, [R1+0x5f8] ;  /* 0x0005f80001187983 */ /* 0x000ee20000300800 */
[C---:B0-----:R-:W-:Y:S01]  /*61450*/  IADD3 R0, R8.reuse, c[0x0][0x198], RZ ;  /* 0x0000660008007a10 */ /* 0x041fe20007ffe0ff */
[----:B------:R-:W-:-:S04]  /*61460*/  IMAD.WIDE R4, R8, 0x2, R18 ;  /* 0x0000000208047825 */ /* 0x000fc800078e0212 */
[----:B------:R-:W-:Y:S01]  /*61470*/  IMAD.WIDE R8, R0, 0x2, R16 ;  /* 0x0000000200087825 */ /* 0x000fe200078e0210 */
[----:B------:R0:W-:Y:S04]  /*61480*/  @P3 STG.E.U16 [R4.64], R2 ;  /* 0x0000000204003986 */ /* 0x0001e8000c101506 */
[----:B--2---:R1:W-:Y:S01]  /*61490*/  @P0 STG.E.U16 [R8.64], R27 ;  /* 0x0000001b08000986 */ /* 0x0043e2000c101506 */
[----:B0-----:R-:W-:-:S03]  /*614a0*/  PRMT R2, R27, 0x7632, R2 ;  /* 0x000076321b027816 */ /* 0x001fc60000000002 */
[----:B-1----:R-:W2:Y:S01]  /*614b0*/  LDL.LU R27, [R1+0x48] ;  /* 0x00004800011b7983 */ /* 0x002ea20000300800 */
[----:B------:R-:W-:Y:S01]  /*614c0*/  ISETP.LT.AND P4, PT, R29, c[0x0][0x178], !P4 ;  /* 0x00005e001d007a0c */ /* 0x000fe20006781270 */
[----:B------:R-:W-:Y:S01]  /*614d0*/  IMAD.WIDE R20, R0, 0x2, R18 ;  /* 0x0000000200147825 */ /* 0x000fe200078e0212 */
[----:B------:R-:W-:-:S03]  /*614e0*/  ISETP.LT.AND P0, PT, R28, c[0x0][0x178], !P1 ;  /* 0x00005e001c007a0c */ /* 0x000fc60004f01270 */
[----:B------:R-:W-:Y:S01]  /*614f0*/  ISETP.LT.AND P1, PT, R29, c[0x0][0x178], !P1 ;  /* 0x00005e001d007a0c */ /* 0x000fe20004f21270 */
[----:B------:R-:W-:Y:S02]  /*61500*/  IADD3 R8, R0, c[0x0][0x198], RZ ;  /* 0x0000660000087a10 */ /* 0x000fe40007ffe0ff */
[C---:B------:R-:W-:Y:S02]  /*61510*/  IADD3 R22, R3.reuse, 0x1c3, RZ ;  /* 0x000001c303167810 */ /* 0x040fe40007ffe0ff */
[----:B------:R-:W-:Y:S02]  /*61520*/  IADD3 R12, R3, 0x1c2, RZ ;  /* 0x000001c2030c7810 */ /* 0x000fe40007ffe0ff */
[----:B------:R-:W-:Y:S01]  /*61530*/  IADD3 R0, R8, c[0x0][0x198], RZ ;  /* 0x0000660008007a10 */ /* 0x000fe20007ffe0ff */
[----:B------:R0:W-:Y:S01]  /*61540*/  @P4 STG.E.U16 [R20.64], R13 ;  /* 0x0000000d14004986 */ /* 0x0001e2000c101506 */
[----:B------:R-:W-:Y:S01]  /*61550*/  ISETP.LT.AND P4, PT, R28, c[0x0][0x178], !P2 ;  /* 0x00005e001c007a0c */ /* 0x000fe20005781270 */
[----:B------:R-:W-:Y:S01]  /*61560*/  ISETP.LT.AND P2, PT, R29, c[0x0][0x178], !P2 ;  /* 0x00005e001d007a0c */ /* 0x000fe20005741270 */
[----:B------:R-:W-:Y:S01]  /*61570*/  ISETP.GE.AND P3, PT, R22, c[0x0][0x17c], PT ;  /* 0x00005f0016007a0c */ /* 0x000fe20003f66270 */
[----:B------:R-:W-:Y:S01]  /*61580*/  IMAD.WIDE R4, R8, 0x2, R16 ;  /* 0x0000000208047825 */ /* 0x000fe200078e0210 */
[----:B------:R-:W-:-:S02]  /*61590*/  ISETP.GE.AND P6, PT, R12, c[0x0][0x17c], PT ;  /* 0x00005f000c007a0c */ /* 0x000fc40003fc6270 */
[----:B------:R-:W-:Y:S01]  /*615a0*/  PRMT R22, R13, 0x7632, R22 ;  /* 0x000076320d167816 */ /* 0x000fe20000000016 */
[----:B------:R-:W-:Y:S01]  /*615b0*/  IMAD.WIDE R8, R8, 0x2, R18 ;  /* 0x0000000208087825 */ /* 0x000fe200078e0212 */
[----:B------:R-:W-:Y:S03]  /*615c0*/  @P0 STG.E.U16 [R4.64], R2 ;  /* 0x0000000204000986 */ /* 0x000fe6000c101506 */
[----:B0-----:R-:W-:-:S04]  /*615d0*/  IMAD.WIDE R12, R0, 0x2, R16 ;  /* 0x00000002000c7825 */ /* 0x001fc800078e0210 */
[----:B------:R-:W-:Y:S01]  /*615e0*/  IMAD.WIDE R20, R0, 0x2, R18 ;  /* 0x0000000200147825 */ /* 0x000fe200078e0212 */
[----:B------:R0:W-:Y:S03]  /*615f0*/  @P1 STG.E.U16 [R8.64], R22 ;  /* 0x0000001608001986 */ /* 0x0001e6000c101506 */
[----:B----4-:R1:W-:Y:S01]  /*61600*/  @P4 STG.E.U16 [R12.64], R25 ;  /* 0x000000190c004986 */ /* 0x0103e2000c101506 */
[----:B------:R-:W-:Y:S01]  /*61610*/  ISETP.LT.AND P1, PT, R28, c[0x0][0x178], !P5 ;  /* 0x00005e001c007a0c */ /* 0x000fe20006f21270 */
[----:B------:R-:W-:Y:S01]  /*61620*/  ISETP.LT.AND P5, PT, R29, c[0x0][0x178], !P5 ;  /* 0x00005e001d007a0c */ /* 0x000fe20006fa1270 */
[----:B0-----:R-:W-:Y:S02]  /*61630*/  IADD3 R8, R0, c[0x0][0x198], RZ ;  /* 0x0000660000087a10 */ /* 0x001fe40007ffe0ff */
[----:B-1----:R-:W-:-:S03]  /*61640*/  IADD3 R12, R3, 0x1c5, RZ ;  /* 0x000001c5030c7810 */ /* 0x002fc60007ffe0ff */
[----:B------:R-:W-:Y:S01]  /*61650*/  IMAD.WIDE R4, R8, 0x2, R16 ;  /* 0x0000000208047825 */ /* 0x000fe200078e0210 */
[----:B------:R-:W-:Y:S01]  /*61660*/  ISETP.GE.AND P4, PT, R12, c[0x0][0x17c], PT ;  /* 0x00005f000c007a0c */ /* 0x000fe20003f86270 */
[----:B---3--:R0:W-:Y:S01]  /*61670*/  @P2 STG.E.U16 [R20.64], R26 ;  /* 0x0000001a14002986 */ /* 0x0081e2000c101506 */
[----:B------:R-:W-:Y:S02]  /*61680*/  PRMT R2, R26, 0x7632, R2 ;  /* 0x000076321a027816 */ /* 0x000fe40000000002 */
[----:B------:R-:W-:Y:S01]  /*61690*/  ISETP.LT.AND P2, PT, R28, c[0x0][0x178], !P6 ;  /* 0x00005e001c007a0c */ /* 0x000fe20007741270 */
[----:B------:R-:W-:Y:S01]  /*616a0*/  ISETP.LT.AND P6, PT, R29, c[0x0][0x178], !P6 ;  /* 0x00005e001d007a0c */ /* 0x000fe200077c1270 */
[----:B0-----:R-:W-:Y:S02]  /*616b0*/  PRMT R20, R25, 0x7632, R20 ;  /* 0x0000763219147816 */ /* 0x001fe40000000014 */
[----:B------:R-:W3:Y:S01]  /*616c0*/  LDL.LU R25, [R1+0x608] ;  /* 0x0006080001197983 */ /* 0x000ee20000300800 */
[----:B------:R-:W4:Y:S01]  /*616d0*/  LDL.LU R26, [R1+0x68] ;  /* 0x00006800011a7983 */ /* 0x000f220000300800 */
[C---:B------:R-:W-:Y:S01]  /*616e0*/  IADD3 R21, R8.reuse, c[0x0][0x198], RZ ;  /* 0x0000660008157a10 */ /* 0x040fe20007ffe0ff */
[----:B------:R-:W-:Y:S01]  /*616f0*/  IMAD.WIDE R8, R8, 0x2, R18 ;  /* 0x0000000208087825 */ /* 0x000fe200078e0212 */
[----:B------:R0:W-:Y:S03]  /*61700*/  @P1 STG.E.U16 [R4.64], R20 ;  /* 0x0000001404001986 */ /* 0x0001e6000c101506 */
[C---:B------:R-:W-:Y:S01]  /*61710*/  IMAD.WIDE R12, R21.reuse, 0x2, R16 ;  /* 0x00000002150c7825 */ /* 0x040fe200078e0210 */
[----:B------:R-:W-:Y:S04]  /*61720*/  @P5 STG.E.U16 [R8.64], R2 ;  /* 0x0000000208005986 */ /* 0x000fe8000c101506 */
[----:B------:R1:W-:Y:S01]  /*61730*/  @P2 STG.E.U16 [R12.64], R24 ;  /* 0x000000180c002986 */ /* 0x0003e2000c101506 */
[----:B0-----:R-:W-:-:S05]  /*61740*/  IMAD.WIDE R4, R21, 0x2, R18 ;  /* 0x0000000215047825 */ /* 0x001fca00078e0212 */
[----:B--2---:R0:W-:Y:S01]  /*61750*/  @P6 STG.E.U16 [R4.64], R27 ;  /* 0x0000001b04006986 */ /* 0x0041e2000c101506 */
[----:B-1----:R-:W-:-:S03]  /*61760*/  PRMT R12, R27, 0x7632, R12 ;  /* 0x000076321b0c7816 */ /* 0x002fc6000000000c */
[----:B0-----:R-:W2:Y:S01]  /*61770*/  LDL.LU R27, [R1+0x618] ;  /* 0x00061800011b7983 */ /* 0x001ea20000300800 */
[C---:B------:R-:W-:Y:S02]  /*61780*/  IADD3 R0, R3.reuse, 0x1c6, RZ ;  /* 0x000001c603007810 */ /* 0x040fe40007ffe0ff */
[C---:B------:R-:W-:Y:S02]  /*61790*/  IADD3 R23, R3.reuse, 0x1c4, RZ ;  /* 0x000001c403177810 */ /* 0x040fe40007ffe0ff */
[----:B------:R-:W-:Y:S01]  /*617a0*/  ISETP.GE.AND P1, PT, R0, c[0x0][0x17c], PT ;  /* 0x00005f0000007a0c */ /* 0x000fe20003f26270 */
[----:B------:R-:W-:Y:S01]  /*617b0*/  IADD3 R0, R3, 0x1c7, RZ ;  /* 0x000001c703007810 */ /* 0x000fe20007ffe0ff */
[----:B------:R-:W-:Y:S01]  /*617c0*/  ISETP.LT.AND P5, PT, R28, c[0x0][0x178], !P3 ;  /* 0x00005e001c007a0c */ /* 0x000fe20005fa1270 */
[----:B------:R-:W-:Y:S01]  /*617d0*/  ISETP.LT.AND P3, PT, R29, c[0x0][0x178], !P3 ;  /* 0x00005e001d007a0c */ /* 0x000fe20005f61270 */
[----:B------:R-:W-:Y:S02]  /*617e0*/  ISETP.GE.AND P0, PT, R23, c[0x0][0x17c], PT ;  /* 0x00005f0017007a0c */ /* 0x000fe40003f06270 */
[----:B------:R-:W-:Y:S01]  /*617f0*/  ISETP.GE.AND P2, PT, R0, c[0x0][0x17c], PT ;  /* 0x00005f0000007a0c */ /* 0x000fe20003f46270 */
[----:B------:R-:W-:Y:S01]  /*61800*/  IADD3 R0, R21, c[0x0][0x198], RZ ;  /* 0x0000660015007a10 */ /* 0x000fe20007ffe0ff */
[----:B------:R-:W2:Y:S01]  /*61810*/  LDL.LU R23, [R1+0xc8] ;  /* 0x0000c80001177983 */ /* 0x000ea20000300800 */
[----:B------:R-:W-:-:S02]  /*61820*/  ISETP.LT.AND P6, PT, R28, c[0x0][0x178], !P0 ;  /* 0x00005e001c007a0c */ /* 0x000fc400047c1270 */
[----:B------:R-:W-:Y:S01]  /*61830*/  PRMT R2, R24, 0x7632, R2 ;  /* 0x0000763218027816 */ /* 0x000fe20000000002 */
[----:B------:R-:W-:Y:S02]  /*61840*/  ISETP.LT.AND P0, PT, R29, c[0x0][0x178], !P0 ;  /* 0x00005e001d007a0c */ /* 0x000fe40004701270 */
[----:B------:R-:W-:-:S04]  /*61850*/  IMAD.WIDE R8, R0, 0x2, R16 ;  /* 0x0000000200087825 */ /* 0x000fc800078e0210 */
[C---:B------:R-:W-:Y:S01]  /*61860*/  IMAD.WIDE R4, R0.reuse, 0x2, R18 ;  /* 0x0000000200047825 */ /* 0x040fe200078e0212 */
[----:B------:R-:W-:Y:S01]  /*61870*/  IADD3 R0, R0, c[0x0][0x198], RZ ;  /* 0x0000660000007a10 */ /* 0x000fe20007ffe0ff */
[----:B------:R-:W2:Y:S04]  /*61880*/  LDL.LU R24, [R1+0x628] ;  /* 0x0006280001187983 */ /* 0x000ea80000300800 */
[----:B------:R-:W-:Y:S01]  /*61890*/  @P5 STG.E.U16 [R8.64], R2 ;  /* 0x0000000208005986 */ /* 0x000fe2000c101506 */
[----:B------:R0:W-:Y:S01]  /*618a0*/  @P3 STG.E.U16 [R4.64], R12 ;  /* 0x0000000c04003986 */ /* 0x0001e2000c101506 */
[----:B------:R-:W-:Y:S01]  /*618b0*/  ISETP.LT.AND P3, PT, R28, c[0x0][0x178], !P4 ;  /* 0x00005e001c007a0c */ /* 0x000fe20006761270 */
[----:B0-----:R-:W-:Y:S01]  /*618c0*/  IMAD.WIDE R4, R0, 0x2, R16 ;  /* 0x0000000200047825 */ /* 0x001fe200078e0210 */
[----:B------:R-:W-:-:S03]  /*618d0*/  IADD3 R2, R3, 0x1c9, RZ ;  /* 0x000001c903027810 */ /* 0x000fc60007ffe0ff */
[C---:B------:R-:W-:Y:S01]  /*618e0*/  IMAD.WIDE R8, R0.reuse, 0x2, R18 ;  /* 0x0000000200087825 */ /* 0x040fe200078e0212 */
[----:B------:R-:W-:Y:S02]  /*618f0*/  IADD3 R0, R0, c[0x0][0x198], RZ ;  /* 0x0000660000007a10 */ /* 0x000fe40007ffe0ff */
[----:B------:R-:W-:Y:S01]  /*61900*/  ISETP.LT.AND P4, PT, R29, c[0x0][0x178], !P4 ;  /* 0x00005e001d007a0c */ /* 0x000fe20006781270 */
[----:B---3--:R-:W-:Y:S01]  /*61910*/  @P6 STG.E.U16 [R4.64], R25 ;  /* 0x0000001904006986 */ /* 0x008fe2000c101506 */
[----:B------:R-:W-:Y:S01]  /*61920*/  ISETP.GE.AND P6, PT, R2, c[0x0][0x17c], PT ;  /* 0x00005f0002007a0c */ /* 0x000fe20003fc6270 */
[----:B----4-:R0:W-:Y:S01]  /*61930*/  @P0 STG.E.U16 [R8.64], R26 ;  /* 0x0000001a08000986 */ /* 0x0101e2000c101506 */
[----:B------:R-:W-:Y:S02]  /*61940*/  PRMT R2, R26, 0x7632, R2 ;  /* 0x000076321a027816 */ /* 0x000fe40000000002 */
[----:B------:R-:W-:Y:S02]  /*61950*/  ISETP.LT.AND P0, PT, R28, c[0x0][0x178], !P1 ;  /* 0x00005e001c007a0c */ /* 0x000fe40004f01270 */
[----:B------:R-:W-:Y:S01]  /*61960*/  PRMT R12, R25, 0x7632, R12 ;  /* 0x00007632190c7816 */ /* 0x000fe2000000000c */
[----:B0-----:R-:W3:Y:S01]  /*61970*/  LDL.LU R26, [R1+0xb8] ;  /* 0x0000b800011a7983 */ /* 0x001ee20000300800 */
[----:B------:R-:W-:-:S04]  /*61980*/  IMAD.WIDE R4, R0, 0x2, R16 ;  /* 0x0000000200047825 */ /* 0x000fc800078e0210 */
[C---:B------:R-:W-:Y:S01]  /*61990*/  IMAD.WIDE R8, R0.reuse, 0x2, R18 ;  /* 0x0000000200087825 */ /* 0x040fe200078e0212 */
[----:B------:R-:W-:Y:S01]  /*619a0*/  IADD3 R0, R0, c[0x0][0x198], RZ ;  /* 0x0000660000007a10 */ /* 0x000fe20007ffe0ff */
[----:B------:R-:W4:Y:S04]  /*619b0*/  LDL.LU R25, [R1+0x638] ;  /* 0x0006380001197983 */ /* 0x000f280000300800 */
[----:B------:R0:W-:Y:S01]  /*619c0*/  @P3 STG.E.U16 [R4.64], R12 ;  /* 0x0000000c04003986 */ /* 0x0001e2000c101506 */
[----:B------:R-:W-:Y:S02]  /*619d0*/  @P4 STG.E.U16 [R8.64], R2 ;  /* 0x0000000208004986 */ /* 0x000fe4000c101506 */
[----:B0-----:R-:W-:Y:S01]  /*619e0*/  IMAD.WIDE R4, R0, 0x2, R16 ;  /* 0x0000000200047825 */ /* 0x001fe200078e0210 */
[----:B------:R-:W-:-:S04]  /*619f0*/  IADD3 R12, R3, 0x1ca, RZ ;  /* 0x000001ca030c7810 */ /* 0x000fc80007ffe0ff */
[----:B------:R-:W-:Y:S01]  /*61a00*/  ISETP.GE.AND P3, PT, R12, c[0x0][0x17c], PT ;  /* 0x00005f000c007a0c */ /* 0x000fe20003f66270 */
[----:B--2---:R0:W-:Y:S01]  /*61a10*/  @P0 STG.E.U16 [R4.64], R27 ;  /* 0x0000001b04000986 */ /* 0x0041e2000c101506 */
[C---:B------:R-:W-:Y:S01]  /*61a20*/  IADD3 R12, R0.reuse, c[0x0][0x198], RZ ;  /* 0x00006600000c7a10 */ /* 0x040fe20007ffe0ff */
[----:B0-----:R-:W-:Y:S01]  /*61a30*/  IMAD.WIDE R4, R0, 0x2, R18 ;  /* 0x0000000200047825 */ /* 0x001fe200078e0212 */
[----:B------:R-:W-:Y:S02]  /*61a40*/  PRMT R0, R27, 0x7632, R0 ;  /* 0x000076321b007816 */ /* 0x000fe40000000000 */
[----:B------:R-:W2:Y:S01]  /*61a50*/  LDL.LU R27, [R1+0xa8] ;  /* 0x0000a800011b7983 */ /* 0x000ea20000300800 */
[----:B------:R-:W-:Y:S02]  /*61a60*/  ISETP.LT.AND P1, PT, R29, c[0x0][0x178], !P1 ;  /* 0x00005e001d007a0c */ /* 0x000fe40004f21270 */
[----:B------:R-:W-:Y:S02]  /*61a70*/  ISETP.LT.AND P4, PT, R28, c[0x0][0x178], !P2 ;  /* 0x00005e001c007a0c */ /* 0x000fe40005781270 */
[----:B------:R-:W-:Y:S01]  /*61a80*/  IADD3 R13, R3, 0x1c8, RZ ;  /* 0x000001c8030d7810 */ /* 0x000fe20007ffe0ff */
[----:B------:R-:W-:-:S03]  /*61a90*/  IMAD.WIDE R8, R12, 0x2, R16 ;  /* 0x000000020c087825 */ /* 0x000fc600078e0210 */
[----:B------:R-:W-:Y:S02]  /*61aa0*/  ISETP.GE.AND P5, PT, R13, c[0x0][0x17c], PT ;  /* 0x00005f000d007a0c */ /* 0x000fe40003fa6270 */
[----:B------:R-:W-:Y:S02]  /*61ab0*/  ISETP.LT.AND P2, PT, R29, c[0x0][0x178], !P2 ;  /* 0x00005e001d007a0c */ /* 0x000fe40005741270 */
[----:B------:R-:W-:Y:S01]  /*61ac0*/  IADD3 R2, R3, 0x1cb, RZ ;  /* 0x000001cb03027810 */ /* 0x000fe20007ffe0ff */
[----:B------:R-:W-:Y:S01]  /*61ad0*/  @P1 STG.E.U16 [R4.64], R23 ;  /* 0x0000001704001986 */ /* 0x000fe2000c101506 */
[----:B------:R-:W-:Y:S01]  /*61ae0*/  ISETP.LT.AND P1, PT, R28, c[0x0][0x178], !P5 ;  /* 0x00005e001c007a0c */ /* 0x000fe20006f21270 */
[----:B------:R0:W-:Y:S01]  /*61af0*/  @P4 STG.E.U16 [R8.64], R0 ;  /* 0x0000000008004986 */ /* 0x0001e2000c101506 */
[----:B------:R-:W-:Y:S02]  /*61b00*/  ISETP.LT.AND P5, PT, R29, c[0x0][0x178], !P5 ;  /* 0x00005e001d007a0c */ /* 0x000fe40006fa1270 */
[----:B------:R-:W-:Y:S01]  /*61b10*/  ISETP.GE.AND P0, PT, R2, c[0x0][0x17c], PT ;  /* 0x00005f0002007a0c */ /* 0x000fe20003f06270 */
[----:B------:R-:W-:Y:S01]  /*61b20*/  PRMT R2, R23, 0x7632, R2 ;  /* 0x0000763217027816 */ /* 0x000fe20000000002 */
[C---:B0-----:R-:W-:Y:S01]  /*61b30*/  IADD3 R0, R12.reuse, c[0x0][0x198], RZ ;  /* 0x000066000c007a10 */ /* 0x041fe20007ffe0ff */
[----:B------:R-:W-:-:S04]  /*61b40*/  IMAD.WIDE R4, R12, 0x2, R18 ;  /* 0x000000020c047825 */ /* 0x000fc800078e0212 */
[----:B------:R-:W-:-:S04]  /*61b50*/  IMAD.WIDE R8, R0, 0x2, R16 ;  /* 0x0000000200087825 */ /* 0x000fc800078e0210 */
[----:B------:R-:W-:Y:S01]  /*61b60*/  IMAD.WIDE R12, R0, 0x2, R18 ;  /* 0x00000002000c7825 */ /* 0x000fe200078e0212 */
[----:B------:R-:W-:Y:S03]  /*61b70*/  @P2 STG.E.U16 [R4.64], R2 ;  /* 0x0000000204002986 */ /* 0x000fe6000c101506 */
[----:B------:R0:W-:Y:S01]  /*61b80*/  @P1 STG.E.U16 [R8.64], R24 ;  /* 0x0000001808001986 */ /* 0x0001e2000c101506 */
[----:B------:R-:W-:Y:S01]  /*61b90*/  ISETP.LT.AND P1, PT, R28, c[0x0][0x178], !P6 ;  /* 0x00005e001c007a0c */ /* 0x000fe20007721270 */
[----:B------:R-:W-:Y:S01]  /*61ba0*/  ISETP.LT.AND P6, PT, R29, c[0x0][0x178], !P6 ;  /* 0x00005e001d007a0c */ /* 0x000fe200077c1270 */
[----:B0-----:R-:W-:Y:S01]  /*61bb0*/  IADD3 R8, R0, c[0x0][0x198], RZ ;  /* 0x0000660000087a10 */ /* 0x001fe20007ffe0ff */
[----:B------:R-:W-:Y:S02]  /*61bc0*/  PRMT R0, R24, 0x7632, R0 ;  /* 0x0000763218007816 */ /* 0x000fe40000000000 */
[----:B------:R-:W2:Y:S01]  /*61bd0*/  LDL.LU R24, [R1+0x648] ;  /* 0x0006480001187983 */ /* 0x000ea20000300800 */
[----:B------:R-:W-:-:S02]  /*61be0*/  IADD3 R2, R8, c[0x0][0x198], RZ ;  /* 0x0000660008027a10 */ /* 0x000fc40007ffe0ff */
[C---:B------:R-:W-:Y:S02]  /*61bf0*/  IADD3 R20, R3.reuse, 0x1cc, RZ ;  /* 0x000001cc03147810 */ /* 0x040fe40007ffe0ff */
[----:B------:R-:W-:Y:S01]  /*61c00*/  IADD3 R21, R3, 0x1cd, RZ ;  /* 0x000001cd03157810 */ /* 0x000fe20007ffe0ff */
[----:B------:R-:W-:-:S04]  /*61c10*/  IMAD.WIDE R4, R8, 0x2, R16 ;  /* 0x0000000208047825 */ /* 0x000fc800078e0210 */
[--C-:B------:R-:W-:Y:S01]  /*61c20*/  IMAD.WIDE R8, R8, 0x2, R18.reuse ;  /* 0x0000000208087825 */ /* 0x100fe200078e0212 */
[----:B------:R-:W-:Y:S02]  /*61c30*/  ISETP.GE.AND P4, PT, R20, c[0x0][0x17c], PT ;  /* 0x00005f0014007a0c */ /* 0x000fe40003f86270 */
[----:B------:R-:W-:Y:S01]  /*61c40*/  ISETP.GE.AND P2, PT, R21, c[0x0][0x17c], PT ;  /* 0x00005f0015007a0c */ /* 0x000fe20003f46270 */
[----:B------:R-:W-:Y:S01]  /*61c50*/  IMAD.WIDE R20, R2, 0x2, R18 ;  /* 0x0000000202147825 */ /* 0x000fe200078e0212 */
[----:B---3--:R0:W-:Y:S01]  /*61c60*/  @P5 STG.E.U16 [R12.64], R26 ;  /* 0x0000001a0c005986 */ /* 0x0081e2000c101506 */
[----:B------:R-:W-:Y:S02]  /*61c70*/  PRMT R22, R26, 0x7632, R22 ;  /* 0x000076321a167816 */ /* 0x000fe40000000016 */
[----:B------:R-:W-:Y:S01]  /*61c80*/  ISETP.LT.AND P5, PT, R28, c[0x0][0x178], !P3 ;  /* 0x00005e001c007a0c */ /* 0x000fe20005fa1270 */
[----:B------:R-:W-:Y:S01]  /*61c90*/  ISETP.LT.AND P3, PT, R29, c[0x0][0x178], !P3 ;  /* 0x00005e001d007a0c */ /* 0x000fe20005f61270 */
[----:B0-----:R-:W3:Y:S01]  /*61ca0*/  LDL.LU R26, [R1+0x98] ;  /* 0x00009800011a7983 */ /* 0x001ee20000300800 */
[----:B------:R-:W-:-:S03]  /*61cb0*/  IMAD.WIDE R12, R2, 0x2, R16 ;  /* 0x00000002020c7825 */ /* 0x000fc600078e0210 */
[----:B------:R0:W-:Y:S01]  /*61cc0*/  @P1 STG.E.U16 [R4.64], R0 ;  /* 0x0000000004001986 */ /* 0x0001e2000c101506 */
[----:B------:R-:W-:Y:S06]  /*61cd0*/  @P6 STG.E.U16 [R8.64], R22 ;  /* 0x0000001608006986 */ /* 0x000fec000c101506 */
[----:B----4-:R-:W-:Y:S04]  /*61ce0*/  @P5 STG.E.U16 [R12.64], R25 ;  /* 0x000000190c005986 */ /* 0x010fe8000c101506 */
[----:B--2---:R1:W-:Y:S01]  /*61cf0*/  @P3 STG.E.U16 [R20.64], R27 ;  /* 0x0000001b14003986 */ /* 0x0043e2000c101506 */
[----:B0-----:R-:W-:-:S02]  /*61d00*/  PRMT R0, R27, 0x7632, R0 ;  /* 0x000076321b007816 */ /* 0x001fc40000000000 */
[----:B-1----:R-:W-:Y:S02]  /*61d10*/  PRMT R20, R25, 0x7632, R20 ;  /* 0x0000763219147816 */ /* 0x002fe40000000014 */
[----:B------:R-:W2:Y:S01]  /*61d20*/  LDL.LU R25, [R1+0x658] ;  /* 0x0006580001197983 */ /* 0x000ea20000300800 */
[----:B------:R-:W4:Y:S01]  /*61d30*/  LDL.LU R27, [R1+0x88] ;  /* 0x00008800011b7983 */ /* 0x000f220000300800 */
[----:B------:R-:W-:Y:S02]  /*61d40*/  ISETP.LT.AND P5, PT, R28, c[0x0][0x178], !P0 ;  /* 0x00005e001c007a0c */ /* 0x000fe400047a1270 */
[----:B------:R-:W-:Y:S01]  /*61d50*/  IADD3 R8, R2, c[0x0][0x198], RZ ;  /* 0x0000660002087a10 */ /* 0x000fe20007ffe0ff */
[C---:B------:R-:W-:Y:S01]  /*61d60*/  ISETP.LT.AND P0, PT, R29.reuse, c[0x0][0x178], !P0 ;  /* 0x00005e001d007a0c */ /* 0x040fe20004701270 */
[----:B------:R-:W-:Y:S01]  /*61d70*/  ISETP.LT.AND P6, PT, R28, c[0x0][0x178], !P4 ;  /* 0x00005e001c007a0c */ /* 0x000fe200067c1270 */
[----:B------:R-:W-:Y:S01]  /*61d80*/  ISETP.LT.AND P4, PT, R29, c[0x0][0x178], !P4 ;  /* 0x00005e001d007a0c */ /* 0x000fe20006781270 */
[----:B------:R-:W-:-:S02]  /*61d90*/  IADD3 R12, R3, 0x1cf, RZ ;  /* 0x000001cf030c7810 */ /* 0x000fc40007ffe0ff */
[C---:B------:R-:W-:Y:S01]  /*61da0*/  IADD3 R21, R8.reuse, c[0x0][0x198], RZ ;  /* 0x0000660008157a10 */ /* 0x040fe20007ffe0ff */
[----:B------:R-:W-:-:S04]  /*61db0*/  IMAD.WIDE R4, R8, 0x2, R16 ;  /* 0x0000000208047825 */ /* 0x000fc800078e0210 */
[----:B------:R-:W-:Y:S01]  /*61dc0*/  IMAD.WIDE R8, R8, 0x2, R18 ;  /* 0x0000000208087825 */ /* 0x000fe200078e0212 */
[----:B------:R-:W-:-:S03]  /*61dd0*/  ISETP.GE.AND P3, PT, R12, c[0x0][0x17c], PT ;  /* 0x00005f000c007a0c */ /* 0x000fc60003f66270 */
[----:B------:R-:W-:Y:S01]  /*61de0*/  IMAD.WIDE R12, R21, 0x2, R16 ;  /* 0x00000002150c7825 */ /* 0x000fe200078e0210 */
[----:B------:R0:W-:Y:S03]  /*61df0*/  @P5 STG.E.U16 [R4.64], R20 ;  /* 0x0000001404005986 */ /* 0x0001e6000c101506 */
[----:B------:R1:W-:Y:S01]  /*61e00*/  @P0 STG.E.U16 [R8.64], R0 ;  /* 0x0000000008000986 */ /* 0x0003e2000c101506 */
[C---:B------:R-:W-:Y:S02]  /*61e10*/  IADD3 R23, R3.reuse, 0x1ce, RZ ;  /* 0x000001ce03177810 */ /* 0x040fe40007ffe0ff */
[----:B------:R-:W-:Y:S01]  /*61e20*/  IADD3 R2, R3, 0x1d0, RZ ;  /* 0x000001d003027810 */ /* 0x000fe20007ffe0ff */
[----:B0-----:R-:W-:Y:S01]  /*61e30*/  IMAD.WIDE R4, R21, 0x2, R18 ;  /* 0x0000000215047825 */ /* 0x001fe200078e0212 */
[----:B-1----:R-:W-:Y:S02]  /*61e40*/  IADD3 R0, R3, 0x1d1, RZ ;  /* 0x000001d103007810 */ /* 0x002fe40007ffe0ff */
[----:B------:R-:W-:-:S02]  /*61e50*/  ISETP.GE.AND P1, PT, R23, c[0x0][0x17c], PT ;  /* 0x00005f0017007a0c */ /* 0x000fc40003f26270 */
[----:B------:R-:W-:Y:S01]  /*61e60*/  ISETP.GE.AND P0, PT, R0, c[0x0][0x17c], PT ;  /* 0x00005f0000007a0c */ /* 0x000fe20003f06270 */
[----:B------:R0:W-:Y:S01]  /*61e70*/  @P6 STG.E.U16 [R12.64], R24 ;  /* 0x000000180c006986 */ /* 0x0001e2000c101506 */
[----:B------:R-:W-:Y:S01]  /*61e80*/  ISETP.LT.AND P6, PT, R28, c[0x0][0x178], !P2 ;  /* 0x00005e001c007a0c */ /* 0x000fe200057c1270 */
[----:B------:R-:W-:Y:S01]  /*61e90*/  ISETP.LT.AND P2, PT, R29, c[0x0][0x178], !P2 ;  /* 0x00005e001d007a0c */ /* 0x000fe20005741270 */
[----:B------:R-:W-:Y:S02]  /*61ea0*/  IADD3 R0, R21, c[0x0][0x198], RZ ;  /* 0x0000660015007a10 */ /* 0x000fe40007ffe0ff */
[----:B------:R-:W-:Y:S01]  /*61eb0*/  ISETP.GE.AND P5, PT, R2, c[0x0][0x17c], PT ;  /* 0x00005f0002007a0c */ /* 0x000fe20003fa6270 */
[----:B------:R-:W-:Y:S02]  /*61ec0*/  PRMT R2, R24, 0x7632, R2 ;  /* 0x0000763218027816 */ /* 0x000fe40000000002 */
[----:B------:R-:W-:Y:S01]  /*61ed0*/  IMAD.WIDE R8, R0, 0x2, R16 ;  /* 0x0000000200087825 */ /* 0x000fe200078e0210 */
[----:B---3--:R1:W-:Y:S01]  /*61ee0*/  @P4 STG.E.U16 [R4.64], R26 ;  /* 0x0000001a04004986 */ /* 0x0083e2000c101506 */
[----:B0-----:R-:W-:-:S02]  /*61ef0*/  PRMT R12, R26, 0x7632, R12 ;  /* 0x000076321a0c7816 */ /* 0x001fc4000000000c */
[----:B------:R-:W-:Y:S01]  /*61f00*/  ISETP.LT.AND P4, PT, R28, c[0x0][0x178], !P1 ;  /* 0x00005e001c007a0c */ /* 0x000fe20004f81270 */
[----:B------:R-:W-:Y:S01]  /*61f10*/  ISETP.LT.AND P1, PT, R29, c[0x0][0x178], !P1 ;  /* 0x00005e001d007a0c */ /* 0x000fe20004f21270 */
[----:B-1----:R-:W3:Y:S01]  /*61f20*/  LDL.LU R26, [R1+0x668] ;  /* 0x00066800011a7983 */ /* 0x002ee20000300800 */
[----:B------:R-:W3:Y:S02]  /*61f30*/  LDL.LU R23, [R1+0x78] ;  /* 0x0000780001177983 */ /* 0x000ee40000300800 */
[C---:B------:R-:W-:Y:S01]  /*61f40*/  IMAD.WIDE R4, R0.reuse, 0x2, R18 ;  /* 0x0000000200047825 */ /* 0x040fe200078e0212 */
[----:B------:R-:W-:Y:S01]  /*61f50*/  IADD3 R0, R0, c[0x0][0x198], RZ ;  /* 0x0000660000007a10 */ /* 0x000fe20007ffe0ff */
[----:B------:R-:W-:Y:S03]  /*61f60*/  @P6 STG.E.U16 [R8.64], R2 ;  /* 0x0000000208006986 */ /* 0x000fe6000c101506 */
[----:B------:R0:W-:Y:S01]  /*61f70*/  @P2 STG.E.U16 [R4.64], R12 ;  /* 0x0000000c04002986 */ /* 0x0001e2000c101506 */
[----:B------:R-:W3:Y:S01]  /*61f80*/  LDL.LU R24, [R1+0x688] ;  /* 0x0006880001187983 */ /* 0x000ee20000300800 */
[----:B0-----:R-:W-:Y:S01]  /*61f90*/  IMAD.WIDE R4, R0, 0x2, R16 ;  /* 0x0000000200047825 */ /* 0x001fe200078e0210 */
[----:B------:R-:W-:-:S03]  /*61fa0*/  IADD3 R2, R3, 0x1d3, RZ ;  /* 0x000001d303027810 */ /* 0x000fc60007ffe0ff */
[----:B------:R-:W-:Y:S01]  /*61fb0*/  IMAD.WIDE R8, R0, 0x2, R18 ;  /* 0x0000000200087825 */ /* 0x000fe200078e0212 */
[----:B--2---:R-:W-:Y:S01]  /*61fc0*/  @P4 STG.E.U16 [R4.64], R25 ;  /* 0x0000001904004986 */ /* 0x004fe2000c101506 */
[----:B------:R-:W-:-:S03]  /*61fd0*/  ISETP.GE.AND P4, PT, R2, c[0x0][0x17c], PT ;  /* 0x00005f0002007a0c */ /* 0x000fc60003f86270 */
[----:B----4-:R0:W-:Y:S01]  /*61fe0*/  @P1 STG.E.U16 [R8.64], R27 ;  /* 0x0000001b08001986 */ /* 0x0101e2000c101506 */
[----:B------:R-:W-:Y:S02]  /*61ff0*/  PRMT R2, R27, 0x7632, R2 ;  /* 0x000076321b027816 */ /* 0x000fe40000000002 */
[----:B0-----:R-:W2:Y:S01]  /*62000*/  LDL.LU R27, [R1+0x58] ;  /* 0x00005800011b7983 */ /* 0x001ea20000300800 */
[----:B------:R-:W-:Y:S01]  /*62010*/  ISETP.LT.AND P2, PT, R28, c[0x0][0x178], !P3 ;  /* 0x00005e001c007a0c */ /* 0x000fe20005f41270 */
[----:B------:R-:W-:Y:S01]  /*62020*/  ISETP.LT.AND P3, PT, R29, c[0x0][0x178], !P3 ;  /* 0x00005e001d007a0c */ /* 0x000fe20005f61270 */
[----:B------:R-:W-:Y:S02]  /*62030*/  IADD3 R0, R0, c[0x0][0x198], RZ ;  /* 0x0000660000007a10 */ /* 0x000fe40007ffe0ff */
[----:B------:R-:W-:Y:S02]  /*62040*/  ISETP.LT.AND P1, PT, R28, c[0x0][0x178], !P5 ;  /* 0x00005e001c007a0c */ /* 0x000fe40006f21270 */
[----:B------:R-:W-:Y:S01]  /*62050*/  PRMT R12, R25, 0x7632, R12 ;  /* 0x00007632190c7816 */ /* 0x000fe2000000000c */
[----:B------:R-:W-:-:S04]  /*62060*/  IMAD.WIDE R4, R0, 0x2, R16 ;  /* 0x0000000200047825 */ /* 0x000fc800078e0210 */
[C---:B------:R-:W-:Y:S01]  /*62070*/  IMAD.WIDE R8, R0.reuse, 0x2, R18 ;  /* 0x0000000200087825 */ /* 0x040fe200078e0212 */
[----:B------:R-:W-:Y:S02]  /*62080*/  IADD3 R0, R0, c[0x0][0x198], RZ ;  /* 0x0000660000007a10 */ /* 0x000fe40007ffe0ff */
[----:B------:R-:W-:Y:S02]  /*62090*/  ISETP.LT.AND P5, PT, R29, c[0x0][0x178], !P5 ;  /* 0x00005e001d007a0c */ /* 0x000fe40006fa1270 */
[----:B------:R-:W-:Y:S01]  /*620a0*/  IADD3 R13, R3, 0x1d2, RZ ;  /* 0x000001d2030d7810 */ /* 0x000fe20007ffe0ff */
[----:B------:R-:W4:Y:S04]  /*620b0*/  LDL.LU R25, [R1+0x698] ;  /* 0x0006980001197983 */ /* 0x000f280000300800 */
[----:B------:R0:W-:Y:S01]  /*620c0*/  @P2 STG.E.U16 [R4.64], R12 ;  /* 0x0000000c04002986 */ /* 0x0001e2000c101506 */
[----:B------:R1:W-:Y:S01]  /*620d0*/  @P3 STG.E.U16 [R8.64], R2 ;  /* 0x0000000208003986 */ /* 0x0003e2000c101506 */
[----:B------:R-:W-:-:S02]  /*620e0*/  ISETP.LT.AND P3, PT, R28, c[0x0][0x178], !P0 ;  /* 0x00005e001c007a0c */ /* 0x000fc40004761270 */
[----:B------:R-:W-:Y:S02]  /*620f0*/  ISETP.GE.AND P6, PT, R13, c[0x0][0x17c], PT ;  /* 0x00005f000d007a0c */ /* 0x000fe40003fc6270 */
[----:B0-----:R-:W-:Y:S01]  /*62100*/  IADD3 R12, R3, 0x1d4, RZ ;  /* 0x000001d4030c7810 */ /* 0x001fe20007ffe0ff */
[----:B------:R-:W-:-:S03]  /*62110*/  IMAD.WIDE R4, R0, 0x2, R16 ;  /* 0x0000000200047825 */ /* 0x000fc600078e0210 */
[----:B------:R-:W-:Y:S01]  /*62120*/  ISETP.GE.AND P2, PT, R12, c[0x0][0x17c], PT ;  /* 0x00005f000c007a0c */ /* 0x000fe20003f46270 */
[----:B------:R-:W-:Y:S01]  /*62130*/  IADD3 R12, R0, c[0x0][0x198], RZ ;  /* 0x00006600000c7a10 */ /* 0x000fe20007ffe0ff */
[----:B------:R-:W-:-:S04]  /*62140*/  ISETP.LT.AND P0, PT, R29, c[0x0][0x178], !P0 ;  /* 0x00005e001d007a0c */ /* 0x000fc80004701270 */
[----:B-1----:R-:W-:Y:S01]  /*62150*/  IMAD.WIDE R8, R12, 0x2, R16 ;  /* 0x000000020c087825 */ /* 0x002fe200078e0210 */
        /* <DEDUP_REMOVED lines=8> */
[----:B------:R-:W-:-:S02]  /*621e0*/  ISETP.LT.AND P6, PT, R29, c[0x0][0x178], !P6 ;  /* 0x00005e001d007a0c */ /* 0x000fc400077c1270 */
[----:B------:R-:W-:Y:S01]  /*621f0*/  ISETP.GE.AND P1, PT, R2, c[0x0][0x17c], PT ;  /* 0x00005f0002007a0c */ /* 0x000fe20003f26270 */
[----:B------:R-:W-:Y:S01]  /*62200*/  PRMT R2, R23, 0x7632, R2 ;  /* 0x0000763217027816 */ /* 0x000fe20000000002 */
[C---:B0-----:R-:W-:Y:S01]  /*62210*/  IADD3 R0, R12.reuse, c[0x0][0x198], RZ ;  /* 0x000066000c007a10 */ /* 0x041fe20007ffe0ff */
[----:B------:R-:W-:-:S04]  /*62220*/  IMAD.WIDE R4, R12, 0x2, R18 ;  /* 0x000000020c047825 */ /* 0x000fc800078e0212 */
[----:B------:R-:W-:-:S04]  /*62230*/  IMAD.WIDE R8, R0, 0x2, R16 ;  /* 0x0000000200087825 */ /* 0x000fc800078e0210 */
[C---:B------:R-:W-:Y:S01]  /*62240*/  IMAD.WIDE R12, R0.reuse, 0x2, R18 ;  /* 0x00000002000c7825 */ /* 0x040fe200078e0212 */
[----:B------:R-:W-:Y:S03]  /*62250*/  @P0 STG.E.U16 [R4.64], R2 ;  /* 0x0000000204000986 */ /* 0x000fe6000c101506 */
[----:B------:R0:W-:Y:S01]  /*62260*/  @P5 STG.E.U16 [R8.64], R24 ;  /* 0x0000001808005986 */ /* 0x0001e2000c101506 */
[----:B--2---:R1:W-:Y:S01]  /*62270*/  @P6 STG.E.U16 [R12.64], R27 ;  /* 0x0000001b0c006986 */ /* 0x0043e2000c101506 */
[----:B------:R-:W-:Y:S02]  /*62280*/  PRMT R22, R27, 0x7632, R22 ;  /* 0x000076321b167816 */ /* 0x000fe40000000016 */
[----:B0-----:R-:W-:Y:S01]  /*62290*/  IADD3 R8, R0, c[0x0][0x198], RZ ;  /* 0x0000660000087a10 */ /* 0x001fe20007ffe0ff */
[----:B------:R-:W-:Y:S02]  /*622a0*/  PRMT R0, R24, 0x7632, R0 ;  /* 0x0000763218007816 */ /* 0x000fe40000000000 */
[----:B------:R-:W2:Y:S04]  /*622b0*/  LDL.LU R24, [R1+0x6a8] ;  /* 0x0006a80001187983 */ /* 0x000ea80000300800 */
[----:B-1----:R-:W2:Y:S01]  /*622c0*/  LDL.LU R27, [R1+0x18] ;  /* 0x00001800011b7983 */ /* 0x002ea20000300800 */
[C---:B------:R-:W-:Y:S01]  /*622d0*/  ISETP.LT.AND P5, PT, R28.reuse, c[0x0][0x178], !P4 ;  /* 0x00005e001c007a0c */ /* 0x040fe200067a1270 */
[C---:B------:R-:W-:Y:S01]  /*622e0*/  ISETP.LT.AND P4, PT, R29.reuse, c[0x0][0x178], !P4 ;  /* 0x00005e001d007a0c */ /* 0x040fe20006781270 */
[----:B------:R-:W-:Y:S01]  /*622f0*/  ISETP.LT.AND P6, PT, R28, c[0x0][0x178], !P2 ;  /* 0x00005e001c007a0c */ /* 0x000fe200057c1270 */
[----:B------:R-:W-:Y:S01]  /*62300*/  ISETP.LT.AND P2, PT, R29, c[0x0][0x178], !P2 ;  /* 0x00005e001d007a0c */ /* 0x000fe20005741270 */
[C---:B------:R-:W-:Y:S01]  /*62310*/  IADD3 R2, R8.reuse, c[0x0][0x198], RZ ;  /* 0x0000660008027a10 */ /* 0x040fe20007ffe0ff */
[----:B------:R-:W-:Y:S01]  /*62320*/  IMAD.WIDE R4, R8, 0x2, R16 ;  /* 0x0000000208047825 */ /* 0x000fe200078e0210 */
[----:B------:R-:W-:-:S02]  /*62330*/  IADD3 R20, R3, 0x1d6, RZ ;  /* 0x000001d603147810 */ /* 0x000fc40007ffe0ff */
[----:B------:R-:W-:Y:S01]  /*62340*/  IADD3 R21, R3, 0x1d7, RZ ;  /* 0x000001d703157810 */ /* 0x000fe20007ffe0ff */
[----:B------:R-:W-:-:S04]  /*62350*/  IMAD.WIDE R8, R8, 0x2, R18 ;  /* 0x0000000208087825 */ /* 0x000fc800078e0212 */
[----:B------:R-:W-:Y:S01]  /*62360*/  IMAD.WIDE R12, R2, 0x2, R16 ;  /* 0x00000002020c7825 */ /* 0x000fe200078e0210 */
[----:B------:R-:W-:Y:S02]  /*62370*/  ISETP.GE.AND P3, PT, R20, c[0x0][0x17c], PT ;  /* 0x00005f0014007a0c */ /* 0x000fe40003f66270 */
[----:B------:R-:W-:Y:S01]  /*62380*/  ISETP.GE.AND P0, PT, R21, c[0x0][0x17c], PT ;  /* 0x00005f0015007a0c */ /* 0x000fe20003f06270 */
[----:B------:R-:W-:Y:S01]  /*62390*/  IMAD.WIDE R20, R2, 0x2, R18 ;  /* 0x0000000202147825 */ /* 0x000fe200078e0212 */
[----:B------:R0:W-:Y:S03]  /*623a0*/  @P5 STG.E.U16 [R4.64], R0 ;  /* 0x0000000004005986 */ /* 0x0001e6000c101506 */
[----:B------:R1:W-:Y:S01]  /*623b0*/  @P4 STG.E.U16 [R8.64], R22 ;  /* 0x0000001608004986 */ /* 0x0003e2000c101506 */
[----:B------:R-:W-:Y:S01]  /*623c0*/  ISETP.LT.AND P4, PT, R28, c[0x0][0x178], !P1 ;  /* 0x00005e001c007a0c */ /* 0x000fe20004f81270 */
[----:B----4-:R4:W-:Y:S01]  /*623d0*/  @P6 STG.E.U16 [R12.64], R25 ;  /* 0x000000190c006986 */ /* 0x0109e2000c101506 */
[----:B------:R-:W-:-:S02]  /*623e0*/  ISETP.LT.AND P1, PT, R29, c[0x0][0x178], !P1 ;  /* 0x00005e001d007a0c */ /* 0x000fc40004f21270 */
[----:B------:R-:W-:Y:S01]  /*623f0*/  ISETP.LT.AND P6, PT, R28, c[0x0][0x178], !P3 ;  /* 0x00005e001c007a0c */ /* 0x000fe20005fc1270 */
[----:B------:R-:W-:Y:S01]  /*62400*/  ISETP.LT.AND P3, PT, R29, c[0x0][0x178], !P3 ;  /* 0x00005e001d007a0c */ /* 0x000fe20005f61270 */
[----:B0-----:R-:W-:Y:S02]  /*62410*/  PRMT R0, R25, 0x7632, R0 ;  /* 0x0000763219007816 */ /* 0x001fe40000000000 */
[----:B-1----:R-:W-:Y:S01]  /*62420*/  IADD3 R8, R2, c[0x0][0x198], RZ ;  /* 0x0000660002087a10 */ /* 0x002fe20007ffe0ff */
[----:B----4-:R-:W4:Y:S01]  /*62430*/  LDL.LU R25, [R1+0x6d8] ;  /* 0x0006d80001197983 */ /* 0x010f220000300800 */
[----:B------:R-:W-:Y:S02]  /*62440*/  IADD3 R12, R3, 0x1d9, RZ ;  /* 0x000001d9030c7810 */ /* 0x000fe40007ffe0ff */
[C---:B------:R-:W-:Y:S01]  /*62450*/  IADD3 R2, R8.reuse, c[0x0][0x198], RZ ;  /* 0x0000660008027a10 */ /* 0x040fe20007ffe0ff */
[----:B------:R-:W-:-:S04]  /*62460*/  IMAD.WIDE R4, R8, 0x2, R16 ;  /* 0x0000000208047825 */ /* 0x000fc800078e0210 */
[----:B------:R-:W-:Y:S01]  /*62470*/  IMAD.WIDE R8, R8, 0x2, R18 ;  /* 0x0000000208087825 */ /* 0x000fe200078e0212 */
[----:B---3--:R0:W-:Y:S01]  /*62480*/  @P2 STG.E.U16 [R20.64], R26 ;  /* 0x0000001a14002986 */ /* 0x0081e2000c101506 */
[----:B------:R-:W-:Y:S02]  /*62490*/  ISETP.GE.AND P2, PT, R12, c[0x0][0x17c], PT ;  /* 0x00005f000c007a0c */ /* 0x000fe40003f46270 */
[----:B------:R-:W-:-:S04]  /*624a0*/  IMAD.WIDE R12, R2, 0x2, R16 ;  /* 0x00000002020c7825 */ /* 0x000fc800078e0210 */
[----:B------:R1:W-:Y:S01]  /*624b0*/  @P4 STG.E.U16 [R4.64], R0 ;  /* 0x0000000004004986 */ /* 0x0003e2000c101506 */
[----:B0-----:R-:W-:Y:S02]  /*624c0*/  PRMT R20, R26, 0x7632, R20 ;  /* 0x000076321a147816 */ /* 0x001fe40000000014 */
[----:B------:R-:W3:Y:S01]  /*624d0*/  LDL.LU R26, [R1+0x8] ;  /* 0x00000800011a7983 */ /* 0x000ee20000300800 */
[----:B-1----:R-:W-:-:S03]  /*624e0*/  IMAD.WIDE R4, R2, 0x2, R18 ;  /* 0x0000000202047825 */ /* 0x002fc600078e0212 */
[----:B------:R-:W-:Y:S04]  /*624f0*/  @P1 STG.E.U16 [R8.64], R20 ;  /* 0x0000001408001986 */ /* 0x000fe8000c101506 */
[----:B--2---:R0:W-:Y:S01]  /*62500*/  @P6 STG.E.U16 [R12.64], R24 ;  /* 0x000000180c006986 */ /* 0x0041e2000c101506 */
[----:B------:R1:W-:Y:S01]  /*62510*/  @P3 STG.E.U16 [R4.64], R27 ;  /* 0x0000001b04003986 */ /* 0x0003e2000c101506 */
[----:B0-----:R-:W-:Y:S02]  /*62520*/  PRMT R12, R27, 0x7632, R12 ;  /* 0x000076321b0c7816 */ /* 0x001fe4000000000c */
[----:B-1----:R-:W2:Y:S01]  /*62530*/  LDL.LU R27, [R1+0x6c8] ;  /* 0x0006c800011b7983 */ /* 0x002ea20000300800 */
[C---:B------:R-:W-:Y:S02]  /*62540*/  IADD3 R23, R3.reuse, 0x1d8, RZ ;  /* 0x000001d803177810 */ /* 0x040fe40007ffe0ff */
[----:B------:R-:W-:-:S02]  /*62550*/  IADD3 R0, R3, 0x1db, RZ ;  /* 0x000001db03007810 */ /* 0x000fc40007ffe0ff */
[----:B------:R-:W-:Y:S01]  /*62560*/  ISETP.LT.AND P6, PT, R28, c[0x0][0x178], !P0 ;  /* 0x00005e001c007a0c */ /* 0x000fe200047c1270 */
[----:B------:R-:W-:Y:S01]  /*62570*/  ISETP.LT.AND P0, PT, R29, c[0x0][0x178], !P0 ;  /* 0x00005e001d007a0c */ /* 0x000fe20004701270 */
[----:B------:R-:W-:Y:S02]  /*62580*/  ISETP.GE.AND P5, PT, R23, c[0x0][0x17c], PT ;  /* 0x00005f0017007a0c */ /* 0x000fe40003fa6270 */
[----:B------:R-:W-:Y:S01]  /*62590*/  ISETP.GE.AND P1, PT, R0, c[0x0][0x17c], PT ;  /* 0x00005f0000007a0c */ /* 0x000fe20003f26270 */
[----:B------:R-:W-:Y:S01]  /*625a0*/  IADD3 R0, R2, c[0x0][0x198], RZ ;  /* 0x0000660002007a10 */ /* 0x000fe20007ffe0ff */
[----:B------:R-:W-:Y:S01]  /*625b0*/  ISETP.LT.AND P3, PT, R28, c[0x0][0x178], !P5 ;  /* 0x00005e001c007a0c */ /* 0x000fe20006f61270 */
[----:B------:R-:W-:Y:S01]  /*625c0*/  ISETP.LT.AND P5, PT, R29, c[0x0][0x178], !P5 ;  /* 0x00005e001d007a0c */ /* 0x000fe20006fa1270 */
[----:B------:R-:W-:Y:S02]  /*625d0*/  PRMT R2, R24, 0x7632, R2 ;  /* 0x0000763218027816 */ /* 0x000fe40000000002 */
[----:B------:R-:W-:-:S04]  /*625e0*/  IMAD.WIDE R4, R0, 0x2, R16 ;  /* 0x0000000200047825 */ /* 0x000fc800078e0210 */
[C---:B------:R-:W-:Y:S01]  /*625f0*/  IMAD.WIDE R8, R0.reuse, 0x2, R18 ;  /* 0x0000000200087825 */ /* 0x040fe200078e0212 */
[----:B------:R-:W-:Y:S02]  /*62600*/  IADD3 R0, R0, c[0x0][0x198], RZ ;  /* 0x0000660000007a10 */ /* 0x000fe40007ffe0ff */
[----:B------:R-:W-:Y:S01]  /*62610*/  IADD3 R21, R3, 0x1da, RZ ;  /* 0x000001da03157810 */ /* 0x000fe20007ffe0ff */
[----:B------:R0:W-:Y:S01]  /*62620*/  @P6 STG.E.U16 [R4.64], R2 ;  /* 0x0000000204006986 */ /* 0x0001e2000c101506 */
[----:B------:R1:W-:Y:S01]  /*62630*/  @P0 STG.E.U16 [R8.64], R12 ;  /* 0x0000000c08000986 */ /* 0x0003e2000c101506 */
[----:B------:R-:W-:Y:S02]  /*62640*/  ISETP.LT.AND P0, PT, R28, c[0x0][0x178], !P2 ;  /* 0x00005e001c007a0c */ /* 0x000fe40005701270 */
[----:B------:R-:W-:Y:S01]  /*62650*/  ISETP.GE.AND P4, PT, R21, c[0x0][0x17c], PT ;  /* 0x00005f0015007a0c */ /* 0x000fe20003f86270 */
[----:B------:R-:W-:Y:S02]  /*62660*/  ISETP.LT.AND P2, PT, R29, c[0x0][0x178], !P2 ;  /* 0x00005e001d007a0c */ /* 0x000fe40005741270 */
[----:B0-----:R-:W-:-:S04]  /*62670*/  IMAD.WIDE R4, R0, 0x2, R16 ;  /* 0x0000000200047825 */ /* 0x001fc800078e0210 */
[C---:B-1----:R-:W-:Y:S01]  /*62680*/  IMAD.WIDE R8, R0.reuse, 0x2, R18 ;  /* 0x0000000200087825 */ /* 0x042fe200078e0212 */
[----:B------:R-:W-:Y:S02]  /*62690*/  IADD3 R2, R3, 0x1dd, RZ ;  /* 0x000001dd03027810 */ /* 0x000fe40007ffe0ff */
[----:B------:R-:W-:Y:S01]  /*626a0*/  IADD3 R0, R0, c[0x0][0x198], RZ ;  /* 0x0000660000007a10 */ /* 0x000fe20007ffe0ff */
[----:B----4-:R0:W-:Y:S01]  /*626b0*/  @P3 STG.E.U16 [R4.64], R25 ;  /* 0x0000001904003986 */ /* 0x0101e2000c101506 */
[----:B------:R-:W-:Y:S01]  /*626c0*/  ISETP.GE.AND P3, PT, R2, c[0x0][0x17c], PT ;  /* 0x00005f0002007a0c */ /* 0x000fe20003f66270 */
[----:B------:R-:W-:Y:S02]  /*626d0*/  PRMT R2, R25, 0x7632, R2 ;  /* 0x0000763219027816 */ /* 0x000fe40000000002 */
[----:B0-----:R-:W-:Y:S01]  /*626e0*/  IMAD.WIDE R4, R0, 0x2, R16 ;  /* 0x0000000200047825 */ /* 0x001fe200078e0210 */
[----:B---3--:R0:W-:Y:S01]  /*626f0*/  @P5 STG.E.U16 [R8.64], R26 ;  /* 0x0000001a08005986 */ /* 0x0081e2000c101506 */
[----:B------:R-:W-:-:S02]  /*62700*/  PRMT R12, R26, 0x7632, R12 ;  /* 0x000076321a0c7816 */ /* 0x000fc4000000000c */
[----:B------:R-:W-:Y:S01]  /*62710*/  ISETP.LT.AND P5, PT, R28, c[0x0][0x178], !P4 ;  /* 0x00005e001c007a0c */ /* 0x000fe200067a1270 */
[----:B------:R1:W-:Y:S01]  /*62720*/  @P0 STG.E.U16 [R4.64], R2 ;  /* 0x0000000204000986 */ /* 0x0003e2000c101506 */
[----:B0-----:R-:W3:Y:S01]  /*62730*/  LDL.LU R26, [R1+0x6b8] ;  /* 0x0006b800011a7983 */ /* 0x001ee20000300800 */
[C---:B------:R-:W-:Y:S01]  /*62740*/  IMAD.WIDE R8, R0.reuse, 0x2, R18 ;  /* 0x0000000200087825 */ /* 0x040fe200078e0212 */
[----:B------:R-:W-:Y:S02]  /*62750*/  IADD3 R0, R0, c[0x0][0x198], RZ ;  /* 0x0000660000007a10 */ /* 0x000fe40007ffe0ff */
[----:B-1----:R-:W-:-:S03]  /*62760*/  IADD3 R2, R3, 0x1de, RZ ;  /* 0x000001de03027810 */ /* 0x002fc60007ffe0ff */
[----:B------:R-:W-:Y:S01]  /*62770*/  IMAD.WIDE R4, R0, 0x2, R16 ;  /* 0x0000000200047825 */ /* 0x000fe200078e0210 */
[----:B------:R-:W-:Y:S01]  /*62780*/  @P2 STG.E.U16 [R8.64], R12 ;  /* 0x0000000c08002986 */ /* 0x000fe2000c101506 */
[----:B------:R-:W-:Y:S02]  /*62790*/  ISETP.GE.AND P0, PT, R2, c[0x0][0x17c], PT ;  /* 0x00005f0002007a0c */ /* 0x000fe40003f06270 */
[C---:B------:R-:W-:Y:S01]  /*627a0*/  IADD3 R2, R0.reuse, c[0x0][0x198], RZ ;  /* 0x0000660000027a10 */ /* 0x040fe20007ffe0ff */
[----:B--2---:R0:W-:Y:S02]  /*627b0*/  @P5 STG.E.U16 [R4.64], R27 ;  /* 0x0000001b04005986 */ /* 0x0041e4000c101506 */
[----:B0-----:R-:W-:Y:S01]  /*627c0*/  IMAD.WIDE R4, R0, 0x2, R18 ;  /* 0x0000000200047825 */ /* 0x001fe200078e0212 */
[----:B------:R-:W-:Y:S02]  /*627d0*/  PRMT R0, R27, 0x7632, R0 ;  /* 0x000076321b007816 */ /* 0x000fe40000000000 */
[----:B------:R-:W2:Y:S01]  /*627e0*/  LDL.LU R27, [R1+0x678] ;  /* 0x00067800011b7983 */ /* 0x000ea20000300800 */
[----:B------:R-:W-:-:S02]  /*627f0*/  ISETP.LT.AND P4, PT, R29, c[0x0][0x178], !P4 ;  /* 0x00005e001d007a0c */ /* 0x000fc40006781270 */
[----:B------:R-:W-:Y:S02]  /*62800*/  ISETP.LT.AND P2, PT, R28, c[0x0][0x178], !P1 ;  /* 0x00005e001c007a0c */ /* 0x000fe40004f41270 */
[C---:B------:R-:W-:Y:S02]  /*62810*/  IADD3 R13, R3.reuse, 0x1dc, RZ ;  /* 0x000001dc030d7810 */ /* 0x040fe40007ffe0ff */
[----:B------:R-:W-:Y:S01]  /*62820*/  IADD3 R8, R3, 0x1df, RZ ;  /* 0x000001df03087810 */ /* 0x000fe20007ffe0ff */
[----:B------:R-:W-:Y:S01]  /*62830*/  ISETP.LT.AND P1, PT, R29, c[0x0][0x178], !P1 ;  /* 0x00005e001d007a0c */ /* 0x000fe20004f21270 */
[----:B------:R-:W-:Y:S02]  /*62840*/  PRMT R20, R6, 0x7632, R20 ;  /* 0x0000763206147816 */ /* 0x000fe40000000014 */
[----:B------:R-:W-:Y:S02]  /*62850*/  ISETP.GE.AND P6, PT, R13, c[0x0][0x17c], PT ;  /* 0x00005f000d007a0c */ /* 0x000fe40003fc6270 */
[----:B------:R-:W-:Y:S01]  /*62860*/  ISETP.GE.AND P5, PT, R8, c[0x0][0x17c], PT ;  /* 0x00005f0008007a0c */ /* 0x000fe20003fa6270 */
[----:B------:R-:W-:Y:S01]  /*62870*/  IMAD.WIDE R8, R2, 0x2, R16 ;  /* 0x0000000202087825 */ /* 0x000fe200078e0210 */
[----:B------:R-:W4:Y:S04]  /*62880*/  LDL.LU R25, [R1+0x5ec] ;  /* 0x0005ec0001197983 */ /* 0x000f280000300800 */
[----:B------:R0:W-:Y:S01]  /*62890*/  @P4 STG.E.U16 [R4.64], R6 ;  /* 0x0000000604004986 */ /* 0x0001e2000c101506 */
[----:B------:R-:W-:Y:S01]  /*628a0*/  ISETP.LT.AND P4, PT, R28, c[0x0][0x178], !P6 ;  /* 0x00005e001c007a0c */ /* 0x000fe20007781270 */
[----:B------:R-:W-:-:S02]  /*628b0*/  ISETP.LT.AND P6, PT, R29, c[0x0][0x178], !P6 ;  /* 0x00005e001d007a0c */ /* 0x000fc400077c1270 */
[----:B------:R1:W-:Y:S02]  /*628c0*/  @P2 STG.E.U16 [R8.64], R0 ;  /* 0x0000000008002986 */ /* 0x0003e4000c101506 */
[C---:B0-----:R-:W-:Y:S01]  /*628d0*/  IMAD.WIDE R4, R2.reuse, 0x2, R18 ;  /* 0x0000000202047825 */ /* 0x041fe200078e0212 */
[----:B-1----:R-:W-:-:S03]  /*628e0*/  IADD3 R0, R2, c[0x0][0x198], RZ ;  /* 0x0000660002007a10 */ /* 0x002fc60007ffe0ff */
[----:B------:R-:W-:Y:S01]  /*628f0*/  IADD3 R2, R3, 0x1e1, RZ ;  /* 0x000001e103027810 */ /* 0x000fe20007ffe0ff */
[----:B------:R-:W-:Y:S01]  /*62900*/  @P1 STG.E.U16 [R4.64], R20 ;  /* 0x0000001404001986 */ /* 0x000fe2000c101506 */
[----:B------:R-:W-:-:S04]  /*62910*/  IMAD.WIDE R8, R0, 0x2, R16 ;  /* 0x0000000200087825 */ /* 0x000fc800078e0210 */
[----:B------:R-:W-:Y:S01]  /*62920*/  IMAD.WIDE R12, R0, 0x2, R18 ;  /* 0x00000002000c7825 */ /* 0x000fe200078e0212 */
[----:B------:R-:W-:Y:S02]  /*62930*/  ISETP.GE.AND P1, PT, R2, c[0x0][0x17c], PT ;  /* 0x00005f0002007a0c */ /* 0x000fe40003f26270 */
[----:B------:R-:W-:-:S04]  /*62940*/  IADD3 R6, R3, 0x1e0, RZ ;  /* 0x000001e003067810 */ /* 0x000fc80007ffe0ff */
[----:B------:R-:W-:Y:S01]  /*62950*/  ISETP.GE.AND P2, PT, R6, c[0x0][0x17c], PT ;  /* 0x00005f0006007a0c */ /* 0x000fe20003f46270 */
[----:B------:R-:W-:Y:S01]  /*62960*/  IADD3 R6, R3, 0x1e2, RZ ;  /* 0x000001e203067810 */ /* 0x000fe20007ffe0ff */
[----:B---3--:R0:W-:Y:S01]  /*62970*/  @P4 STG.E.U16 [R8.64], R26 ;  /* 0x0000001a08004986 */ /* 0x0081e2000c101506 */
[----:B------:R-:W-:Y:S02]  /*62980*/  PRMT R2, R26, 0x7632, R2 ;  /* 0x000076321a027816 */ /* 0x000fe40000000002 */
[C---:B------:R-:W-:Y:S01]  /*62990*/  ISETP.LT.AND P4, PT, R28.reuse, c[0x0][0x178], !P3 ;  /* 0x00005e001c007a0c */ /* 0x040fe20005f81270 */
[----:B------:R1:W-:Y:S01]  /*629a0*/  @P6 STG.E.U16 [R12.64], R10 ;  /* 0x0000000a0c006986 */ /* 0x0003e2000c101506 */
[----:B------:R-:W-:Y:S02]  /*629b0*/  ISETP.LT.AND P3, PT, R29, c[0x0][0x178], !P3 ;  /* 0x00005e001d007a0c */ /* 0x000fe40005f61270 */
[----:B------:R-:W-:Y:S01]  /*629c0*/  ISETP.LT.AND P6, PT, R28, c[0x0][0x178], !P0 ;  /* 0x00005e001c007a0c */ /* 0x000fe200047c1270 */
[----:B0-----:R-:W3:Y:S01]  /*629d0*/  LDL.LU R26, [R1+0x3c] ;  /* 0x00003c00011a7983 */ /* 0x001ee20000300800 */
[----:B------:R-:W-:Y:S01]  /*629e0*/  IADD3 R8, R0, c[0x0][0x198], RZ ;  /* 0x0000660000087a10 */ /* 0x000fe20007ffe0ff */
[----:B------:R-:W3:Y:S03]  /*629f0*/  LDL.LU R24, [R1+0x5fc] ;  /* 0x0005fc0001187983 */ /* 0x000ee60000300800 */
[C---:B------:R-:W-:Y:S01]  /*62a00*/  IADD3 R0, R8.reuse, c[0x0][0x198], RZ ;  /* 0x0000660008007a10 */ /* 0x040fe20007ffe0ff */
[----:B------:R-:W-:Y:S01]  /*62a10*/  IMAD.WIDE R4, R8, 0x2, R16 ;  /* 0x0000000208047825 */ /* 0x000fe200078e0210 */
[----:B-1----:R-:W-:-:S03]  /*62a20*/  PRMT R10, R10, 0x7632, R10 ;  /* 0x000076320a0a7816 */ /* 0x002fc6000000000a */
[----:B------:R-:W-:-:S04]  /*62a30*/  IMAD.WIDE R8, R8, 0x2, R18 ;  /* 0x0000000208087825 */ /* 0x000fc800078e0212 */
[----:B------:R-:W-:Y:S01]  /*62a40*/  IMAD.WIDE R12, R0, 0x2, R16 ;  /* 0x00000002000c7825 */ /* 0x000fe200078e0210 */
[----:B------:R-:W-:Y:S01]  /*62a50*/  @P4 STG.E.U16 [R4.64], R2 ;  /* 0x0000000204004986 */ /* 0x000fe2000c101506 */
[----:B------:R-:W-:Y:S02]  /*62a60*/  ISETP.GE.AND P4, PT, R6, c[0x0][0x17c], PT ;  /* 0x00005f0006007a0c */ /* 0x000fe40003f86270 */
[----:B------:R-:W-:Y:S01]  /*62a70*/  @P3 STG.E.U16 [R8.64], R10 ;  /* 0x0000000a08003986 */ /* 0x000fe2000c101506 */
[----:B--2---:R0:W-:Y:S01]  /*62a80*/  @P6 STG.E.U16 [R12.64], R27 ;  /* 0x0000001b0c006986 */ /* 0x0041e2000c101506 */
[----:B------:R-:W-:-:S03]  /*62a90*/  PRMT R6, R27, 0x7632, R6 ;  /* 0x000076321b067816 */ /* 0x000fc60000000006 */
[----:B0-----:R-:W2:Y:S01]  /*62aa0*/  LDL.LU R27, [R1+0x4c] ;  /* 0x00004c00011b7983 */ /* 0x001ea20000300800 */
[----:B------:R-:W-:Y:S01]  /*62ab0*/  ISETP.LT.AND P0, PT, R29, c[0x0][0x178], !P0 ;  /* 0x00005e001d007a0c */ /* 0x000fe20004701270 */
[C---:B------:R-:W-:Y:S01]  /*62ac0*/  IMAD.WIDE R20, R0.reuse, 0x2, R18 ;  /* 0x0000000200147825 */ /* 0x040fe200078e0212 */
[----:B------:R-:W-:Y:S02]  /*62ad0*/  IADD3 R4, R0, c[0x0][0x198], RZ ;  /* 0x0000660000047a10 */ /* 0x000fe40007ffe0ff */
[----:B------:R-:W-:-:S09]  /*62ae0*/  ISETP.LT.AND P3, PT, R28, c[0x0][0x178], !P2 ;  /* 0x00005e001c007a0c */ /* 0x000fd20005761270 */
[----:B------:R0:W-:Y:S01]  /*62af0*/  @P0 STG.E.U16 [R20.64], R14 ;  /* 0x0000000e14000986 */ /* 0x0001e2000c101506 */
[----:B------:R-:W-:Y:S01]  /*62b00*/  ISETP.LT.AND P0, PT, R28, c[0x0][0x178], !P5 ;  /* 0x00005e001c007a0c */ /* 0x000fe20006f01270 */
[C---:B------:R-:W-:Y:S02]  /*62b10*/  ISETP.LT.AND P5, PT, R29.reuse, c[0x0][0x178], !P5 ;  /* 0x00005e001d007a0c */ /* 0x040fe40006fa1270 */
[C---:B------:R-:W-:Y:S01]  /*62b20*/  IMAD.WIDE R8, R4.reuse, 0x2, R16 ;  /* 0x0000000204087825 */ /* 0x040fe200078e0210 */
[C---:B------:R-:W-:Y:S02]  /*62b30*/  IADD3 R2, R4.reuse, c[0x0][0x198], RZ ;  /* 0x0000660004027a10 */ /* 0x040fe40007ffe0ff */
[----:B------:R-:W-:Y:S01]  /*62b40*/  ISETP.LT.AND P2, PT, R29, c[0x0][0x178], !P2 ;  /* 0x00005e001d007a0c */ /* 0x000fe20005741270 */
[----:B------:R-:W-:Y:S01]  /*62b50*/  IMAD.WIDE R4, R4, 0x2, R18 ;  /* 0x0000000204047825 */ /* 0x000fe200078e0212 */
[----:B------:R-:W-:Y:S02]  /*62b60*/  IADD3 R0, R3, 0x1e4, RZ ;  /* 0x000001e403007810 */ /* 0x000fe40007ffe0ff */
[----:B0-----:R-:W-:-:S03]  /*62b70*/  PRMT R14, R14, 0x7632, R14 ;  /* 0x000076320e0e7816 */ /* 0x001fc6000000000e */
[----:B------:R0:W-:Y:S02]  /*62b80*/  @P0 STG.E.U16 [R8.64], R6 ;  /* 0x0000000608000986 */ /* 0x0001e4000c101506 */
[----:B------:R1:W-:Y:S01]  /*62b90*/  @P5 STG.E.U16 [R4.64], R14 ;  /* 0x0000000e04005986 */ /* 0x0003e2000c101506 */
[----:B------:R-:W-:Y:S01]  /*62ba0*/  ISETP.GE.AND P0, PT, R0, c[0x0][0x17c], PT ;  /* 0x00005f0000007a0c */ /* 0x000fe20003f06270 */
[----:B----4-:R-:W-:Y:S02]  /*62bb0*/  PRMT R0, R25, 0x7632, R0 ;  /* 0x0000763219007816 */ /* 0x010fe40000000000 */
[----:B0-----:R-:W-:-:S04]  /*62bc0*/  IMAD.WIDE R8, R2, 0x2, R16 ;  /* 0x0000000202087825 */ /* 0x001fc800078e0210 */
[----:B-1----:R-:W-:Y:S01]  /*62bd0*/  IMAD.WIDE R4, R2, 0x2, R18 ;  /* 0x0000000202047825 */ /* 0x002fe200078e0212 */
[----:B------:R0:W-:Y:S01]  /*62be0*/  @P3 STG.E.U16 [R8.64], R25 ;  /* 0x0000001908003986 */ /* 0x0001e2000c101506 */
[----:B------:R-:W-:Y:S02]  /*62bf0*/  ISETP.LT.AND P3, PT, R28, c[0x0][0x178], !P1 ;  /* 0x00005e001c007a0c */ /* 0x000fe40004f61270 */
[----:B------:R-:W-:Y:S01]  /*62c00*/  ISETP.LT.AND P1, PT, R29, c[0x0][0x178], !P1 ;  /* 0x00005e001d007a0c */ /* 0x000fe20004f21270 */
[----:B------:R-:W-:Y:S01]  /*62c10*/  IADD3 R12, R3, 0x1e5, RZ ;  /* 0x000001e5030c7810 */ /* 0x000fe20007ffe0ff */
[----:B0-----:R-:W4:Y:S01]  /*62c20*/  LDL.LU R25, [R1+0x60c] ;  /* 0x00060c0001197983 */ /* 0x001f220000300800 */
[----:B------:R-:W-:-:S04]  /*62c30*/  IADD3 R8, R2, c[0x0][0x198], RZ ;  /* 0x0000660002087a10 */ /* 0x000fc80007ffe0ff */
[----:B------:R-:W-:Y:S02]  /*62c40*/  IADD3 R2, R8, c[0x0][0x198], RZ ;  /* 0x0000660008027a10 */ /* 0x000fe40007ffe0ff */
[----:B------:R-:W-:-:S03]  /*62c50*/  ISETP.GE.AND P5, PT, R12, c[0x0][0x17c], PT ;  /* 0x00005f000c007a0c */ /* 0x000fc60003fa6270 */
[----:B------:R-:W-:Y:S01]  /*62c60*/  IMAD.WIDE R12, R2, 0x2, R16 ;  /* 0x00000002020c7825 */ /* 0x000fe200078e0210 */
[----:B---3--:R-:W-:Y:S01]  /*62c70*/  PRMT R6, R26, 0x7632, R6 ;  /* 0x000076321a067816 */ /* 0x008fe20000000006 */
[----:B------:R0:W-:Y:S01]  /*62c80*/  @P2 STG.E.U16 [R4.64], R26 ;  /* 0x0000001a04002986 */ /* 0x0001e2000c101506 */
[----:B------:R-:W-:Y:S01]  /*62c90*/  ISETP.LT.AND P2, PT, R28, c[0x0][0x178], !P4 ;  /* 0x00005e001c007a0c */ /* 0x000fe20006741270 */
[----:B------:R-:W-:Y:S02]  /*62ca0*/  ISETP.LT.AND P4, PT, R29, c[0x0][0x178], !P4 ;  /* 0x00005e001d007a0c */ /* 0x000fe40006781270 */
[----:B0-----:R-:W3:Y:S01]  /*62cb0*/  LDL.LU R26, [R1+0x6c] ;  /* 0x00006c00011a7983 */ /* 0x001ee20000300800 */
[----:B------:R-:W-:-:S04]  /*62cc0*/  IMAD.WIDE R4, R8, 0x2, R16 ;  /* 0x0000000208047825 */ /* 0x000fc800078e0210 */
[--C-:B------:R-:W-:Y:S01]  /*62cd0*/  IMAD.WIDE R8, R8, 0x2, R18.reuse ;  /* 0x0000000208087825 */ /* 0x100fe200078e0212 */
[----:B------:R0:W-:Y:S04]  /*62ce0*/  @P3 STG.E.U16 [R4.64], R0 ;  /* 0x0000000004003986 */ /* 0x0001e8000c101506 */
[----:B------:R1:W-:Y:S02]  /*62cf0*/  @P1 STG.E.U16 [R8.64], R6 ;  /* 0x0000000608001986 */ /* 0x0003e4000c101506 */
[----:B------:R1:W-:Y:S02]  /*62d00*/  @P2 STG.E.U16 [R12.64], R24 ;  /* 0x000000180c002986 */ /* 0x0003e4000c101506 */
[----:B0-----:R-:W-:Y:S01]  /*62d10*/  IMAD.WIDE R4, R2, 0x2, R18 ;  /* 0x0000000202047825 */ /* 0x001fe200078e0212 */
[----:B-1----:R-:W-:-:S02]  /*62d20*/  PRMT R6, R24, 0x7632, R6 ;  /* 0x0000763218067816 */ /* 0x002fc40000000006 */
[----:B------:R-:W3:Y:S01]  /*62d30*/  LDL.LU R24, [R1+0x61c] ;  /* 0x00061c0001187983 */ /* 0x000ee20000300800 */
[----:B--2---:R-:W-:-:S03]  /*62d40*/  PRMT R0, R27, 0x7632, R0 ;  /* 0x000076321b007816 */ /* 0x004fc60000000000 */
[----:B------:R0:W-:Y:S04]  /*62d50*/  @P4 STG.E.U16 [R4.64], R27 ;  /* 0x0000001b04004986 */ /* 0x0001e8000c101506 */
[----:B0-----:R-:W2:Y:S01]  /*62d60*/  LDL.LU R27, [R1+0xcc] ;  /* 0x0000cc00011b7983 */ /* 0x001ea20000300800 */
[----:B------:R-:W-:-:S04]  /*62d70*/  IADD3 R10, R3, 0x1e3, RZ ;  /* 0x000001e3030a7810 */ /* 0x000fc80007ffe0ff */
[----:B------:R-:W-:Y:S02]  /*62d80*/  ISETP.GE.AND P6, PT, R10, c[0x0][0x17c], PT ;  /* 0x00005f000a007a0c */ /* 0x000fe40003fc6270 */
[----:B------:R-:W-:Y:S02]  /*62d90*/  IADD3 R12, R2, c[0x0][0x198], RZ ;  /* 0x00006600020c7a10 */ /* 0x000fe40007ffe0ff */
[C---:B------:R-:W-:Y:S01]  /*62da0*/  ISETP.LT.AND P1, PT, R28.reuse, c[0x0][0x178], !P6 ;  /* 0x00005e001c007a0c */ /* 0x040fe20007721270 */
[C---:B------:R-:W-:Y:S01]  /*62db0*/  ISETP.LT.AND P6, PT, R29.reuse, c[0x0][0x178], !P6 ;  /* 0x00005e001d007a0c */ /* 0x040fe200077c1270 */
[----:B------:R-:W-:Y:S01]  /*62dc0*/  ISETP.LT.AND P2, PT, R28, c[0x0][0x178], !P0 ;  /* 0x00005e001c007a0c */ /* 0x000fe20004741270 */
[C---:B------:R-:W-:Y:S01]  /*62dd0*/  IMAD.WIDE R8, R12.reuse, 0x2, R16 ;  /* 0x000000020c087825 */ /* 0x040fe200078e0210 */
[C---:B------:R-:W-:Y:S02]  /*62de0*/  IADD3 R2, R12.reuse, c[0x0][0x198], RZ ;  /* 0x000066000c027a10 */ /* 0x040fe40007ffe0ff */
[----:B------:R-:W-:Y:S01]  /*62df0*/  ISETP.LT.AND P0, PT, R29, c[0x0][0x178], !P0 ;  /* 0x00005e001d007a0c */ /* 0x000fe20004701270 */
[----:B------:R-:W-:Y:S01]  /*62e00*/  IMAD.WIDE R4, R12, 0x2, R18 ;  /* 0x000000020c047825 */ /* 0x000fe200078e0212 */
[----:B------:R-:W-:-:S05]  /*62e10*/  IADD3 R10, R3, 0x1e6, RZ ;  /* 0x000001e6030a7810 */ /* 0x000fca0007ffe0ff */
[----:B------:R0:W-:Y:S01]  /*62e20*/  @P1 STG.E.U16 [R8.64], R6 ;  /* 0x0000000608001986 */ /* 0x0001e2000c101506 */
[----:B------:R1:W-:Y:S01]  /*62e30*/  @P6 STG.E.U16 [R4.64], R0 ;  /* 0x0000000004006986 */ /* 0x0003e2000c101506 */
[----:B------:R-:W-:Y:S01]  /*62e40*/  ISETP.GE.AND P3, PT, R10, c[0x0][0x17c], PT ;  /* 0x00005f000a007a0c */ /* 0x000fe20003f66270 */
[----:B0-----:R-:W-:-:S04]  /*62e50*/  IMAD.WIDE R8, R2, 0x2, R16 ;  /* 0x0000000202087825 */ /* 0x001fc800078e0210 */
[----:B-1----:R-:W-:Y:S01]  /*62e60*/  IMAD.WIDE R4, R2, 0x2, R18 ;  /* 0x0000000202047825 */ /* 0x002fe200078e0212 */
[----:B----4-:R-:W-:Y:S01]  /*62e70*/  PRMT R0, R25, 0x7632, R0 ;  /* 0x0000763219007816 */ /* 0x010fe20000000000 */
[----:B------:R0:W-:Y:S01]  /*62e80*/  @P2 STG.E.U16 [R8.64], R25 ;  /* 0x0000001908002986 */ /* 0x0001e2000c101506 */
[----:B------:R-:W-:Y:S01]  /*62e90*/  ISETP.LT.AND P2, PT, R28, c[0x0][0x178], !P5 ;  /* 0x00005e001c007a0c */ /* 0x000fe20006f41270 */
[----:B------:R-:W-:Y:S01]  /*62ea0*/  ISETP.LT.AND P5, PT, R29, c[0x0][0x178], !P5 ;  /* 0x00005e001d007a0c */ /* 0x000fe20006fa1270 */
[C---:B------:R-:W-:Y:S02]  /*62eb0*/  IADD3 R13, R3.reuse, 0x1e7, RZ ;  /* 0x000001e7030d7810 */ /* 0x040fe40007ffe0ff */
[----:B------:R-:W-:Y:S01]  /*62ec0*/  IADD3 R12, R3, 0x1e9, RZ ;  /* 0x000001e9030c7810 */ /* 0x000fe20007ffe0ff */
[----:B0-----:R-:W4:Y:S01]  /*62ed0*/  LDL.LU R25, [R1+0x62c] ;  /* 0x00062c0001197983 */ /* 0x001f220000300800 */
[----:B------:R-:W-:-:S04]  /*62ee0*/  IADD3 R8, R2, c[0x0][0x198], RZ ;  /* 0x0000660002087a10 */ /* 0x000fc80007ffe0ff */
[----:B------:R-:W-:Y:S02]  /*62ef0*/  IADD3 R2, R8, c[0x0][0x198], RZ ;  /* 0x0000660008027a10 */ /* 0x000fe40007ffe0ff */
[----:B------:R-:W-:Y:S02]  /*62f00*/  ISETP.GE.AND P4, PT, R13, c[0x0][0x17c], PT ;  /* 0x00005f000d007a0c */ /* 0x000fe40003f86270 */
[----:B------:R-:W-:Y:S01]  /*62f10*/  ISETP.GE.AND P6, PT, R12, c[0x0][0x17c], PT ;  /* 0x00005f000c007a0c */ /* 0x000fe20003fc6270 */
        /* <DEDUP_REMOVED lines=9> */
[----:B------:R-:W-:Y:S02]  /*62fb0*/  @P5 STG.E.U16 [R8.64], R6 ;  /* 0x0000000608005986 */ /* 0x000fe4000c101506 */
[----:B------:R1:W-:Y:S02]  /*62fc0*/  @P0 STG.E.U16 [R12.64], R24 ;  /* 0x000000180c000986 */ /* 0x0003e4000c101506 */
[----:B0-----:R-:W-:Y:S01]  /*62fd0*/  IMAD.WIDE R4, R2, 0x2, R18 ;  /* 0x0000000202047825 */ /* 0x001fe200078e0212 */
[----:B------:R-:W-:-:S02]  /*62fe0*/  PRMT R0, R24, 0x7632, R0 ;  /* 0x0000763218007816 */ /* 0x000fc40000000000 */
[----:B-1----:R-:W3:Y:S01]  /*62ff0*/  LDL.LU R24, [R1+0x63c] ;  /* 0x00063c0001187983 */ /* 0x002ee20000300800 */
[----:B--2---:R-:W-:-:S03]  /*63000*/  PRMT R6, R27, 0x7632, R6 ;  /* 0x000076321b067816 */ /* 0x004fc60000000006 */
[----:B------:R0:W-:Y:S04]  /*63010*/  @P3 STG.E.U16 [R4.64], R27 ;  /* 0x0000001b04003986 */ /* 0x0001e8000c101506 */
[----:B0-----:R-:W2:Y:S01]  /*63020*/  LDL.LU R27, [R1+0xac] ;  /* 0x0000ac00011b7983 */ /* 0x001ea20000300800 */
[----:B------:R-:W-:Y:S02]  /*63030*/  IADD3 R10, R3, 0x1e8, RZ ;  /* 0x000001e8030a7810 */ /* 0x000fe40007ffe0ff */
[----:B------:R-:W-:Y:S02]  /*63040*/  ISETP.LT.AND P0, PT, R28, c[0x0][0x178], !P4 ;  /* 0x00005e001c007a0c */ /* 0x000fe40006701270 */
[----:B------:R-:W-:Y:S02]  /*63050*/  IADD3 R12, R2, c[0x0][0x198], RZ ;  /* 0x00006600020c7a10 */ /* 0x000fe40007ffe0ff */
[----:B------:R-:W-:Y:S01]  /*63060*/  ISETP.GE.AND P1, PT, R10, c[0x0][0x17c], PT ;  /* 0x00005f000a007a0c */ /* 0x000fe20003f26270 */
[----:B------:R-:W-:-:S03]  /*63070*/  ISETP.LT.AND P4, PT, R29, c[0x0][0x178], !P4 ;  /* 0x00005e001d007a0c */ /* 0x000fc60006781270 */
[----:B------:R-:W-:Y:S01]  /*63080*/  ISETP.LT.AND P3, PT, R28, c[0x0][0x178], !P1 ;  /* 0x00005e001c007a0c */ /* 0x000fe20004f61270 */
[C---:B------:R-:W-:Y:S01]  /*63090*/  IMAD.WIDE R8, R12.reuse, 0x2, R16 ;  /* 0x000000020c087825 */ /* 0x040fe200078e0210 */
[C---:B------:R-:W-:Y:S02]  /*630a0*/  IADD3 R2, R12.reuse, c[0x0][0x198], RZ ;  /* 0x000066000c027a10 */ /* 0x040fe40007ffe0ff */
[----:B------:R-:W-:Y:S01]  /*630b0*/  ISETP.LT.AND P1, PT, R29, c[0x0][0x178], !P1 ;  /* 0x00005e001d007a0c */ /* 0x000fe20004f21270 */
[----:B------:R-:W-:Y:S01]  /*630c0*/  IMAD.WIDE R4, R12, 0x2, R18 ;  /* 0x000000020c047825 */ /* 0x000fe200078e0212 */
[----:B------:R0:W-:Y:S01]  /*630d0*/  @P0 STG.E.U16 [R8.64], R0 ;  /* 0x0000000008000986 */ /* 0x0001e2000c101506 */
[----:B------:R-:W-:-:S03]  /*630e0*/  IADD3 R10, R3, 0x1ea, RZ ;  /* 0x000001ea030a7810 */ /* 0x000fc60007ffe0ff */
[----:B------:R1:W-:Y:S01]  /*630f0*/  @P4 STG.E.U16 [R4.64], R6 ;  /* 0x0000000604004986 */ /* 0x0003e2000c101506 */
[----:B------:R-:W-:Y:S01]  /*63100*/  ISETP.GE.AND P2, PT, R10, c[0x0][0x17c], PT ;  /* 0x00005f000a007a0c */ /* 0x000fe20003f46270 */
[----:B0-----:R-:W-:-:S04]  /*63110*/  IMAD.WIDE R8, R2, 0x2, R16 ;  /* 0x0000000202087825 */ /* 0x001fc800078e0210 */
[----:B-1----:R-:W-:Y:S01]  /*63120*/  IMAD.WIDE R4, R2, 0x2, R18 ;  /* 0x0000000202047825 */ /* 0x002fe200078e0212 */
[C---:B------:R-:W-:Y:S02]  /*63130*/  IADD3 R13, R3.reuse, 0x1eb, RZ ;  /* 0x000001eb030d7810 */ /* 0x040fe40007ffe0ff */
[----:B------:R-:W-:Y:S02]  /*63140*/  IADD3 R12, R3, 0x1ed, RZ ;  /* 0x000001ed030c7810 */ /* 0x000fe40007ffe0ff */
[----:B----4-:R-:W-:Y:S01]  /*63150*/  PRMT R0, R25, 0x7632, R0 ;  /* 0x0000763219007816 */ /* 0x010fe20000000000 */
[----:B------:R0:W-:Y:S01]  /*63160*/  @P3 STG.E.U16 [R8.64], R25 ;  /* 0x0000001908003986 */ /* 0x0001e2000c101506 */
[----:B------:R-:W-:Y:S01]  /*63170*/  ISETP.LT.AND P3, PT, R28, c[0x0][0x178], !P6 ;  /* 0x00005e001c007a0c */ /* 0x000fe20007761270 */
[----:B------:R-:W-:Y:S02]  /*63180*/  ISETP.LT.AND P6, PT, R29, c[0x0][0x178], !P6 ;  /* 0x00005e001d007a0c */ /* 0x000fe400077c1270 */
        /* <DEDUP_REMOVED lines=77> */
[C---:B------:R-:W-:Y:S02]  /*63660*/  IADD3 R10, R3.reuse, 0x1f2, RZ ;  /* 0x000001f2030a7810 */ /* 0x040fe40007ffe0ff */
[----:B------:R-:W-:Y:S01]  /*63670*/  IADD3 R13, R3, 0x1f3, RZ ;  /* 0x000001f3030d7810 */ /* 0x000fe20007ffe0ff */
[----:B------:R1:W-:Y:S01]  /*63680*/  @P6 STG.E.U16 [R4.64], R6 ;  /* 0x0000000604006986 */ /* 0x0003e2000c101506 */
[----:B------:R-:W-:Y:S01]  /*63690*/  ISETP.GE.AND P2, PT, R10, c[0x0][0x17c], PT ;  /* 0x00005f000a007a0c */ /* 0x000fe20003f46270 */
[----:B0-----:R-:W-:-:S04]  /*636a0*/  IMAD.WIDE R8, R2, 0x2, R16 ;  /* 0x0000000202087825 */ /* 0x001fc800078e0210 */
[----:B-1----:R-:W-:Y:S01]  /*636b0*/  IMAD.WIDE R4, R2, 0x2, R18 ;  /* 0x0000000202047825 */ /* 0x002fe200078e0212 */
[----:B------:R-:W-:-:S03]  /*636c0*/  ISETP.GE.AND P4, PT, R13, c[0x0][0x17c], PT ;  /* 0x00005f000d007a0c */ /* 0x000fc60003f86270 */
[----:B------:R-:W-:Y:S01]  /*636d0*/  IADD3 R13, R2, c[0x0][0x198], RZ ;  /* 0x00006600020d7a10 */ /* 0x000fe20007ffe0ff */
[----:B------:R-:W-:Y:S01]  /*636e0*/  IADD3 R12, R3, 0x1f5, RZ ;  /* 0x000001f5030c7810 */ /* 0x000fe20007ffe0ff */
[----:B----4-:R0:W-:Y:S01]  /*636f0*/  @P3 STG.E.U16 [R8.64], R25 ;  /* 0x0000001908003986 */ /* 0x0101e2000c101506 */
[----:B------:R-:W-:Y:S02]  /*63700*/  ISETP.LT.AND P3, PT, R28, c[0x0][0x178], !P5 ;  /* 0x00005e001c007a0c */ /* 0x000fe40006f61270 */
[----:B------:R-:W-:Y:S01]  /*63710*/  PRMT R0, R25, 0x7632, R0 ;  /* 0x0000763219007816 */ /* 0x000fe20000000000 */
[----:B------:R-:W-:Y:S01]  /*63720*/  ISETP.LT.AND P5, PT, R29, c[0x0][0x178], !P5 ;  /* 0x00005e001d007a0c */ /* 0x000fe20006fa1270 */
[C---:B------:R-:W-:Y:S01]  /*63730*/  IADD3 R2, R13.reuse, c[0x0][0x198], RZ ;  /* 0x000066000d027a10 */ /* 0x040fe20007ffe0ff */
[----:B0-----:R-:W4:Y:S01]  /*63740*/  LDL.LU R25, [R1+0x69c] ;  /* 0x00069c0001197983 */ /* 0x001f220000300800 */
[----:B------:R-:W-:Y:S01]  /*63750*/  IMAD.WIDE R8, R13, 0x2, R18 ;  /* 0x000000020d087825 */ /* 0x000fe200078e0212 */
[----:B------:R-:W-:-:S02]  /*63760*/  ISETP.GE.AND P6, PT, R12, c[0x0][0x17c], PT ;  /* 0x00005f000c007a0c */ /* 0x000fc40003fc6270 */
[----:B---3--:R-:W-:Y:S01]  /*63770*/  PRMT R6, R26, 0x7632, R6 ;  /* 0x000076321a067816 */ /* 0x008fe20000000006 */
[----:B------:R0:W-:Y:S01]  /*63780*/  @P1 STG.E.U16 [R4.64], R26 ;  /* 0x0000001a04001986 */ /* 0x0001e2000c101506 */
[----:B------:R-:W-:Y:S01]  /*63790*/  ISETP.LT.AND P1, PT, R28, c[0x0][0x178], !P2 ;  /* 0x00005e001c007a0c */ /* 0x000fe20005721270 */
[----:B------:R-:W-:Y:S02]  /*637a0*/  ISETP.LT.AND P2, PT, R29, c[0x0][0x178], !P2 ;  /* 0x00005e001d007a0c */ /* 0x000fe40005741270 */
[----:B0-----:R-:W3:Y:S01]  /*637b0*/  LDL.LU R26, [R1+0x2c] ;  /* 0x00002c00011a7983 */ /* 0x001ee20000300800 */
[----:B------:R-:W-:-:S04]  /*637c0*/  IMAD.WIDE R4, R13, 0x2, R16 ;  /* 0x000000020d047825 */ /* 0x000fc800078e0210 */
[C---:B------:R-:W-:Y:S01]  /*637d0*/  IMAD.WIDE R12, R2.reuse, 0x2, R16 ;  /* 0x00000002020c7825 */ /* 0x040fe200078e0210 */
[----:B------:R0:W-:Y:S03]  /*637e0*/  @P3 STG.E.U16 [R4.64], R0 ;  /* 0x0000000004003986 */ /* 0x0001e6000c101506 */
[----:B------:R2:W-:Y:S02]  /*637f0*/  @P5 STG.E.U16 [R8.64], R6 ;  /* 0x0000000608005986 */ /* 0x0005e4000c101506 */
[----:B------:R-:W-:Y:S02]  /*63800*/  @P1 STG.E.U16 [R12.64], R24 ;  /* 0x000000180c001986 */ /* 0x000fe4000c101506 */
[----:B0-----:R-:W-:Y:S01]  /*63810*/  IMAD.WIDE R4, R2, 0x2, R18 ;  /* 0x0000000202047825 */ /* 0x001fe200078e0212 */
[----:B--2---:R-:W-:-:S04]  /*63820*/  PRMT R6, R27, 0x7632, R6 ;  /* 0x000076321b067816 */ /* 0x004fc80000000006 */
[----:B------:R0:W-:Y:S04]  /*63830*/  @P2 STG.E.U16 [R4.64], R27 ;  /* 0x0000001b04002986 */ /* 0x0001e8000c101506 */
[----:B0-----:R-:W2:Y:S01]  /*63840*/  LDL.LU R27, [R1+0x6ac] ;  /* 0x0006ac00011b7983 */ /* 0x001ea20000300800 */
[----:B------:R-:W-:Y:S02]  /*63850*/  IADD3 R10, R3, 0x1f4, RZ ;  /* 0x000001f4030a7810 */ /* 0x000fe40007ffe0ff */
[----:B------:R-:W-:Y:S01]  /*63860*/  ISETP.LT.AND P1, PT, R28, c[0x0][0x178], !P4 ;  /* 0x00005e001c007a0c */ /* 0x000fe20006721270 */
[----:B------:R-:W-:Y:S01]  /*63870*/  ISETP.LT.AND P4, PT, R29, c[0x0][0x178], !P4 ;  /* 0x00005e001d007a0c */ /* 0x000fe20006781270 */
[----:B------:R-:W-:Y:S02]  /*63880*/  IADD3 R21, R2, c[0x0][0x198], RZ ;  /* 0x0000660002157a10 */ /* 0x000fe40007ffe0ff */
[----:B------:R-:W-:-:S02]  /*63890*/  ISETP.GE.AND P0, PT, R10, c[0x0][0x17c], PT ;  /* 0x00005f000a007a0c */ /* 0x000fc40003f06270 */
[----:B------:R-:W-:Y:S02]  /*638a0*/  PRMT R0, R24, 0x7632, R0 ;  /* 0x0000763218007816 */ /* 0x000fe40000000000 */
[----:B------:R-:W2:Y:S01]  /*638b0*/  LDL.LU R24, [R1+0x1c] ;  /* 0x00001c0001187983 */ /* 0x000ea20000300800 */
[----:B------:R-:W-:Y:S01]  /*638c0*/  ISETP.LT.AND P2, PT, R28, c[0x0][0x178], !P0 ;  /* 0x00005e001c007a0c */ /* 0x000fe20004741270 */
[----:B------:R-:W-:Y:S02]  /*638d0*/  ISETP.LT.AND P0, PT, R29, c[0x0][0x178], !P0 ;  /* 0x00005e001d007a0c */ /* 0x000fe40004701270 */
[C---:B------:R-:W-:Y:S01]  /*638e0*/  IMAD.WIDE R8, R21.reuse, 0x2, R16 ;  /* 0x0000000215087825 */ /* 0x040fe200078e0210 */
[----:B------:R-:W-:-:S03]  /*638f0*/  IADD3 R2, R21, c[0x0][0x198], RZ ;  /* 0x0000660015027a10 */ /* 0x000fc60007ffe0ff */
[----:B------:R-:W-:Y:S01]  /*63900*/  IMAD.WIDE R4, R21, 0x2, R18 ;  /* 0x0000000215047825 */ /* 0x000fe200078e0212 */
[----:B------:R-:W-:Y:S01]  /*63910*/  IADD3 R10, R3, 0x1f6, RZ ;  /* 0x000001f6030a7810 */ /* 0x000fe20007ffe0ff */
[----:B------:R0:W-:Y:S03]  /*63920*/  @P1 STG.E.U16 [R8.64], R0 ;  /* 0x0000000008001986 */ /* 0x0001e6000c101506 */
[----:B------:R1:W-:Y:S01]  /*63930*/  @P4 STG.E.U16 [R4.64], R6 ;  /* 0x0000000604004986 */ /* 0x0003e2000c101506 */
[----:B------:R-:W-:Y:S02]  /*63940*/  ISETP.LT.AND P4, PT, R28, c[0x0][0x178], !P6 ;  /* 0x00005e001c007a0c */ /* 0x000fe40007781270 */
[----:B------:R-:W-:Y:S02]  /*63950*/  ISETP.GE.AND P3, PT, R10, c[0x0][0x17c], PT ;  /* 0x00005f000a007a0c */ /* 0x000fe40003f66270 */
[C---:B------:R-:W-:Y:S01]  /*63960*/  IADD3 R13, R2.reuse, c[0x0][0x198], RZ ;  /* 0x00006600020d7a10 */ /* 0x040fe20007ffe0ff */
[----:B0-----:R-:W-:-:S04]  /*63970*/  IMAD.WIDE R8, R2, 0x2, R16 ;  /* 0x0000000202087825 */ /* 0x001fc800078e0210 */
[----:B-1----:R-:W-:Y:S01]  /*63980*/  IMAD.WIDE R4, R2, 0x2, R18 ;  /* 0x0000000202047825 */ /* 0x002fe200078e0212 */
[----:B------:R-:W-:Y:S02]  /*63990*/  ISETP.LT.AND P6, PT, R29, c[0x0][0x178], !P6 ;  /* 0x00005e001d007a0c */ /* 0x000fe400077c1270 */
[----:B------:R-:W-:Y:S01]  /*639a0*/  IADD3 R21, R13, c[0x0][0x198], RZ ;  /* 0x000066000d157a10 */ /* 0x000fe20007ffe0ff */
[----:B----4-:R0:W-:Y:S01]  /*639b0*/  @P2 STG.E.U16 [R8.64], R25 ;  /* 0x0000001908002986 */ /* 0x0101e2000c101506 */
[----:B------:R-:W-:Y:S02]  /*639c0*/  IADD3 R6, R3, 0x1fa, RZ ;  /* 0x000001fa03067810 */ /* 0x000fe40007ffe0ff */
[----:B0-----:R-:W-:Y:S01]  /*639d0*/  PRMT R9, R25, 0x7632, R9 ;  /* 0x0000763219097816 */ /* 0x001fe20000000009 */
[----:B---3--:R0:W-:Y:S01]  /*639e0*/  @P0 STG.E.U16 [R4.64], R26 ;  /* 0x0000001a04000986 */ /* 0x0081e2000c101506 */
[----:B------:R-:W-:Y:S02]  /*639f0*/  PRMT R2, R26, 0x7632, R2 ;  /* 0x000076321a027816 */ /* 0x000fe40000000002 */
[----:B------:R-:W-:Y:S01]  /*63a00*/  ISETP.LT.AND P0, PT, R28, c[0x0][0x178], !P3 ;  /* 0x00005e001c007a0c */ /* 0x000fe20005f01270 */
[----:B0-----:R-:W3:Y:S01]  /*63a10*/  LDL.LU R26, [R1+0x6dc] ;  /* 0x0006dc00011a7983 */ /* 0x001ee20000300800 */
[----:B------:R-:W-:-:S04]  /*63a20*/  IMAD.WIDE R4, R13, 0x2, R16 ;  /* 0x000000020d047825 */ /* 0x000fc800078e0210 */
[----:B------:R-:W4:Y:S01]  /*63a30*/  LDL.LU R25, [R1+0xc] ;  /* 0x00000c0001197983 */ /* 0x000f220000300800 */
[----:B------:R0:W-:Y:S01]  /*63a40*/  @P4 STG.E.U16 [R4.64], R9 ;  /* 0x0000000904004986 */ /* 0x0001e2000c101506 */
[----:B------:R-:W-:Y:S01]  /*63a50*/  ISETP.GE.AND P4, PT, R6, c[0x0][0x17c], PT ;  /* 0x00005f0006007a0c */ /* 0x000fe20003f86270 */
[----:B0-----:R-:W-:-:S04]  /*63a60*/  IMAD.WIDE R4, R13, 0x2, R18 ;  /* 0x000000020d047825 */ /* 0x001fc800078e0212 */
[----:B------:R-:W-:Y:S01]  /*63a70*/  IMAD.WIDE R8, R21, 0x2, R16 ;  /* 0x0000000215087825 */ /* 0x000fe200078e0210 */
[----:B------:R-:W-:Y:S04]  /*63a80*/  @P6 STG.E.U16 [R4.64], R2 ;  /* 0x0000000204006986 */ /* 0x000fe8000c101506 */
[----:B--2---:R0:W-:Y:S01]  /*63a90*/  @P0 STG.E.U16 [R8.64], R27 ;  /* 0x0000001b08000986 */ /* 0x0041e2000c101506 */
[----:B------:R-:W-:-:S03]  /*63aa0*/  PRMT R6, R27, 0x7632, R6 ;  /* 0x000076321b067816 */ /* 0x000fc60000000006 */
[----:B0-----:R-:W2:Y:S01]  /*63ab0*/  LDL.LU R27, [R1+0x6cc] ;  /* 0x0006cc00011b7983 */ /* 0x001ea20000300800 */
[----:B------:R-:W-:Y:S02]  /*63ac0*/  ISETP.LT.AND P3, PT, R29, c[0x0][0x178], !P3 ;  /* 0x00005e001d007a0c */ /* 0x000fe40005f61270 */
[C---:B------:R-:W-:Y:S02]  /*63ad0*/  IADD3 R14, R3.reuse, 0x1f7, RZ ;  /* 0x000001f7030e7810 */ /* 0x040fe40007ffe0ff */
[----:B------:R-:W-:Y:S01]  /*63ae0*/  IADD3 R10, R3, 0x1f8, RZ ;  /* 0x000001f8030a7810 */ /* 0x000fe20007ffe0ff */
[C---:B------:R-:W-:Y:S01]  /*63af0*/  IMAD.WIDE R12, R21.reuse, 0x2, R18 ;  /* 0x00000002150c7825 */ /* 0x040fe200078e0212 */
[----:B------:R-:W-:Y:S02]  /*63b00*/  ISETP.GE.AND P5, PT, R14, c[0x0][0x17c], PT ;  /* 0x00005f000e007a0c */ /* 0x000fe40003fa6270 */
[----:B------:R-:W-:Y:S02]  /*63b10*/  ISETP.GE.AND P1, PT, R10, c[0x0][0x17c], PT ;  /* 0x00005f000a007a0c */ /* 0x000fe40003f26270 */
[----:B------:R-:W-:-:S02]  /*63b20*/  IADD3 R21, R21, c[0x0][0x198], RZ ;  /* 0x0000660015157a10 */ /* 0x000fc40007ffe0ff */
[C---:B------:R-:W-:Y:S01]  /*63b30*/  ISETP.LT.AND P0, PT, R28.reuse, c[0x0][0x178], !P5 ;  /* 0x00005e001c007a0c */ /* 0x040fe20006f01270 */
[----:B------:R-:W-:Y:S01]  /*63b40*/  ISETP.LT.AND P5, PT, R29, c[0x0][0x178], !P5 ;  /* 0x00005e001d007a0c */ /* 0x000fe20006fa1270 */
[----:B------:R0:W-:Y:S01]  /*63b50*/  @P3 STG.E.U16 [R12.64], R24 ;  /* 0x000000180c003986 */ /* 0x0001e2000c101506 */
[----:B------:R-:W-:Y:S02]  /*63b60*/  ISETP.LT.AND P3, PT, R28, c[0x0][0x178], !P1 ;  /* 0x00005e001c007a0c */ /* 0x000fe40004f61270 */
[----:B------:R-:W-:Y:S02]  /*63b70*/  IADD3 R10, R3, 0x1f9, RZ ;  /* 0x000001f9030a7810 */ /* 0x000fe40007ffe0ff */
[----:B------:R-:W-:Y:S01]  /*63b80*/  IADD3 R23, R21, c[0x0][0x198], RZ ;  /* 0x0000660015177a10 */ /* 0x000fe20007ffe0ff */
[----:B------:R-:W-:Y:S02]  /*63b90*/  ISETP.LT.AND P1, PT, R29, c[0x0][0x178], !P1 ;  /* 0x00005e001d007a0c */ /* 0x000fe40004f21270 */
[----:B------:R-:W-:Y:S01]  /*63ba0*/  IMAD.WIDE R4, R21, 0x2, R16 ;  /* 0x0000000215047825 */ /* 0x000fe200078e0210 */
[----:B------:R-:W-:-:S03]  /*63bb0*/  ISETP.GE.AND P2, PT, R10, c[0x0][0x17c], PT ;  /* 0x00005f000a007a0c */ /* 0x000fc60003f46270 */
[----:B------:R-:W-:Y:S02]  /*63bc0*/  PRMT R10, R24, 0x7632, R10 ;  /* 0x00007632180a7816 */ /* 0x000fe4000000000a */
[----:B------:R-:W-:-:S04]  /*63bd0*/  IMAD.WIDE R8, R21, 0x2, R18 ;  /* 0x0000000215087825 */ /* 0x000fc800078e0212 */
[C---:B0-----:R-:W-:Y:S01]  /*63be0*/  IMAD.WIDE R12, R23.reuse, 0x2, R16 ;  /* 0x00000002170c7825 */ /* 0x041fe200078e0210 */
[----:B------:R0:W-:Y:S03]  /*63bf0*/  @P0 STG.E.U16 [R4.64], R6 ;  /* 0x0000000604000986 */ /* 0x0001e6000c101506 */
[----:B------:R1:W-:Y:S02]  /*63c00*/  @P5 STG.E.U16 [R8.64], R10 ;  /* 0x0000000a08005986 */ /* 0x0003e4000c101506 */
[C---:B------:R-:W-:Y:S01]  /*63c10*/  IMAD.WIDE R20, R23.reuse, 0x2, R18 ;  /* 0x0000000217147825 */ /* 0x040fe200078e0212 */
[----:B------:R-:W-:Y:S02]  /*63c20*/  IADD3 R23, R23, c[0x0][0x198], RZ ;  /* 0x0000660017177a10 */ /* 0x000fe40007ffe0ff */
[----:B------:R-:W-:-:S03]  /*63c30*/  ISETP.LT.AND P5, PT, R28, c[0x0][0x178], !P4 ;  /* 0x00005e001c007a0c */ /* 0x000fc600067a1270 */
[----:B0-----:R-:W-:-:S04]  /*63c40*/  IMAD.WIDE R4, R23, 0x2, R16 ;  /* 0x0000000217047825 */ /* 0x001fc800078e0210 */
[----:B-1----:R-:W-:Y:S01]  /*63c50*/  IMAD.WIDE R8, R23, 0x2, R18 ;  /* 0x0000000217087825 */ /* 0x002fe200078e0212 */
[----:B------:R-:W-:Y:S01]  /*63c60*/  IADD3 R6, R3, 0x1fd, RZ ;  /* 0x000001fd03067810 */ /* 0x000fe20007ffe0ff */
[----:B---3--:R0:W-:Y:S01]  /*63c70*/  @P3 STG.E.U16 [R12.64], R26 ;  /* 0x0000001a0c003986 */ /* 0x0081e2000c101506 */
[----:B------:R-:W-:Y:S01]  /*63c80*/  ISETP.LT.AND P3, PT, R28, c[0x0][0x178], !P2 ;  /* 0x00005e001c007a0c */ /* 0x000fe20005761270 */
[----:B------:R-:W-:Y:S01]  /*63c90*/  ISETP.LT.AND P2, PT, R29, c[0x0][0x178], !P2 ;  /* 0x00005e001d007a0c */ /* 0x000fe20005741270 */
[----:B------:R-:W-:Y:S02]  /*63ca0*/  PRMT R2, R26, 0x7632, R2 ;  /* 0x000076321a027816 */ /* 0x000fe40000000002 */
[----:B----4-:R-:W-:Y:S01]  /*63cb0*/  PRMT R14, R25, 0x7632, R14 ;  /* 0x00007632190e7816 */ /* 0x010fe2000000000e */
[----:B------:R1:W-:Y:S04]  /*63cc0*/  @P1 STG.E.U16 [R20.64], R25 ;  /* 0x0000001914001986 */ /* 0x0003e8000c101506 */
[----:B0-----:R-:W3:Y:S01]  /*63cd0*/  LDL.LU R26, [R1+0x6bc] ;  /* 0x0006bc00011a7983 */ /* 0x001ee20000300800 */
[----:B-1----:R-:W-:-:S03]  /*63ce0*/  IADD3 R25, R23, c[0x0][0x198], RZ ;  /* 0x0000660017197a10 */ /* 0x002fc60007ffe0ff */
[----:B------:R-:W-:Y:S02]  /*63cf0*/  @P3 STG.E.U16 [R4.64], R2 ;  /* 0x0000000204003986 */ /* 0x000fe4000c101506 */
[----:B------:R-:W-:Y:S01]  /*63d00*/  IMAD.WIDE R12, R25, 0x2, R16 ;  /* 0x00000002190c7825 */ /* 0x000fe200078e0210 */
[----:B------:R-:W-:Y:S01]  /*63d10*/  ISETP.GE.AND P1, PT, R6, c[0x0][0x17c], PT ;  /* 0x00005f0006007a0c */ /* 0x000fe20003f26270 */
[----:B------:R-:W-:Y:S04]  /*63d20*/  @P2 STG.E.U16 [R8.64], R14 ;  /* 0x0000000e08002986 */ /* 0x000fe8000c101506 */
[----:B--2---:R0:W-:Y:S01]  /*63d30*/  @P5 STG.E.U16 [R12.64], R27 ;  /* 0x0000001b0c005986 */ /* 0x0041e2000c101506 */
[----:B------:R-:W-:-:S03]  /*63d40*/  PRMT R6, R27, 0x7632, R6 ;  /* 0x000076321b067816 */ /* 0x000fc60000000006 */
[----:B0-----:R-:W2:Y:S01]  /*63d50*/  LDL.LU R27, [R1+0x67c] ;  /* 0x00067c00011b7983 */ /* 0x001ea20000300800 */
[----:B------:R-:W-:-:S04]  /*63d60*/  IADD3 R0, R3, 0x1fb, RZ ;  /* 0x000001fb03007810 */ /* 0x000fc80007ffe0ff */
[----:B------:R-:W-:Y:S01]  /*63d70*/  ISETP.GE.AND P6, PT, R0, c[0x0][0x17c], PT ;  /* 0x00005f0000007a0c */ /* 0x000fe20003fc6270 */
[----:B------:R-:W-:Y:S01]  /*63d80*/  IADD3 R0, R3, 0x1fc, RZ ;  /* 0x000001fc03007810 */ /* 0x000fe20007ffe0ff */
[----:B------:R-:W-:-:S03]  /*63d90*/  ISETP.LT.AND P4, PT, R29, c[0x0][0x178], !P4 ;  /* 0x00005e001d007a0c */ /* 0x000fc60006781270 */
[----:B------:R-:W-:Y:S02]  /*63da0*/  ISETP.GE.AND P0, PT, R0, c[0x0][0x17c], PT ;  /* 0x00005f0000007a0c */ /* 0x000fe40003f06270 */
[C---:B------:R-:W-:Y:S01]  /*63db0*/  ISETP.LT.AND P2, PT, R28.reuse, c[0x0][0x178], !P6 ;  /* 0x00005e001c007a0c */ /* 0x040fe20007741270 */
[----:B------:R-:W-:Y:S01]  /*63dc0*/  IADD3 R0, R3, 0x1fe, RZ ;  /* 0x000001fe03007810 */ /* 0x000fe20007ffe0ff */
[----:B------:R-:W-:Y:S02]  /*63dd0*/  ISETP.LT.AND P6, PT, R29, c[0x0][0x178], !P6 ;  /* 0x00005e001d007a0c */ /* 0x000fe400077c1270 */
[----:B------:R-:W-:Y:S02]  /*63de0*/  IADD3 R21, R25, c[0x0][0x198], RZ ;  /* 0x0000660019157a10 */ /* 0x000fe40007ffe0ff */
[----:B------:R-:W-:Y:S02]  /*63df0*/  ISETP.LT.AND P5, PT, R28, c[0x0][0x178], !P0 ;  /* 0x00005e001c007a0c */ /* 0x000fe400047a1270 */
[----:B------:R-:W-:Y:S01]  /*63e00*/  ISETP.GE.AND P3, PT, R0, c[0x0][0x17c], PT ;  /* 0x00005f0000007a0c */ /* 0x000fe20003f66270 */
[----:B------:R-:W-:Y:S01]  /*63e10*/  IADD3 R0, R3, 0x1ff, RZ ;  /* 0x000001ff03007810 */ /* 0x000fe20007ffe0ff */
[----:B------:R-:W-:Y:S01]  /*63e20*/  IADD3 R23, R21, c[0x0][0x198], RZ ;  /* 0x0000660015177a10 */ /* 0x000fe20007ffe0ff */
[----:B------:R-:W-:-:S04]  /*63e30*/  IMAD.WIDE R2, R25, 0x2, R18 ;  /* 0x0000000219027825 */ /* 0x000fc800078e0212 */
[----:B------:R-:W-:Y:S01]  /*63e40*/  IMAD.WIDE R4, R21, 0x2, R16 ;  /* 0x0000000215047825 */ /* 0x000fe200078e0210 */
[----:B------:R-:W-:-:S03]  /*63e50*/  PRMT R10, R7, 0x7632, R10 ;  /* 0x00007632070a7816 */ /* 0x000fc6000000000a */
[----:B------:R-:W-:-:S04]  /*63e60*/  IMAD.WIDE R8, R21, 0x2, R18 ;  /* 0x0000000215087825 */ /* 0x000fc800078e0212 */
[----:B------:R-:W-:Y:S01]  /*63e70*/  IMAD.WIDE R12, R23, 0x2, R16 ;  /* 0x00000002170c7825 */ /* 0x000fe200078e0210 */
[----:B------:R0:W-:Y:S03]  /*63e80*/  @P4 STG.E.U16 [R2.64], R7 ;  /* 0x0000000702004986 */ /* 0x0001e6000c101506 */
[----:B------:R1:W-:Y:S02]  /*63e90*/  @P2 STG.E.U16 [R4.64], R6 ;  /* 0x0000000604002986 */ /* 0x0003e4000c101506 */
[----:B------:R4:W-:Y:S01]  /*63ea0*/  @P6 STG.E.U16 [R8.64], R10 ;  /* 0x0000000a08006986 */ /* 0x0009e2000c101506 */
[----:B------:R-:W-:Y:S02]  /*63eb0*/  ISETP.LT.AND P0, PT, R29, c[0x0][0x178], !P0 ;  /* 0x00005e001d007a0c */ /* 0x000fe40004701270 */
[----:B------:R-:W-:Y:S02]  /*63ec0*/  IADD3 R21, R23, c[0x0][0x198], RZ ;  /* 0x0000660017157a10 */ /* 0x000fe40007ffe0ff */
[----:B------:R-:W-:-:S02]  /*63ed0*/  ISETP.GE.AND P4, PT, R0, c[0x0][0x17c], PT ;  /* 0x00005f0000007a0c */ /* 0x000fc40003f86270 */
[C---:B------:R-:W-:Y:S01]  /*63ee0*/  ISETP.LT.AND P6, PT, R28.reuse, c[0x0][0x178], !P3 ;  /* 0x00005e001c007a0c */ /* 0x040fe20005fc1270 */
[----:B------:R-:W-:Y:S01]  /*63ef0*/  ISETP.LT.AND P3, PT, R29, c[0x0][0x178], !P3 ;  /* 0x00005e001d007a0c */ /* 0x000fe20005f61270 */
[----:B------:R-:W-:Y:S02]  /*63f00*/  IADD3 R25, R21, c[0x0][0x198], RZ ;  /* 0x0000660015197a10 */ /* 0x000fe40007ffe0ff */
[----:B------:R-:W-:Y:S01]  /*63f10*/  ISETP.LT.AND P2, PT, R28, c[0x0][0x178], !P4 ;  /* 0x00005e001c007a0c */ /* 0x000fe20006741270 */
[----:B------:R-:W-:Y:S02]  /*63f20*/  ISETP.LT.AND P4, PT, R29, c[0x0][0x178], !P4 ;  /* 0x00005e001d007a0c */ /* 0x000fe40006781270 */
[----:B0-----:R-:W-:Y:S01]  /*63f30*/  IMAD.WIDE R2, R23, 0x2, R18 ;  /* 0x0000000217027825 */ /* 0x001fe200078e0212 */
[----:B------:R-:W-:-:S03]  /*63f40*/  IADD3 R23, R25, c[0x0][0x198], RZ ;  /* 0x0000660019177a10 */ /* 0x000fc60007ffe0ff */
[----:B-1----:R-:W-:Y:S01]  /*63f50*/  IMAD.WIDE R4, R21, 0x2, R16 ;  /* 0x0000000215047825 */ /* 0x002fe200078e0210 */
[----:B----4-:R-:W-:-:S03]  /*63f60*/  PRMT R10, R11, 0x7632, R10 ;  /* 0x000076320b0a7816 */ /* 0x010fc6000000000a */
[----:B------:R-:W-:-:S04]  /*63f70*/  IMAD.WIDE R6, R21, 0x2, R18 ;  /* 0x0000000215067825 */ /* 0x000fc800078e0212 */
[----:B------:R-:W-:-:S04]  /*63f80*/  IMAD.WIDE R8, R25, 0x2, R16 ;  /* 0x0000000219087825 */ /* 0x000fc800078e0210 */
[----:B------:R-:W-:Y:S01]  /*63f90*/  IMAD.WIDE R16, R23, 0x2, R16 ;  /* 0x0000000217107825 */ /* 0x000fe200078e0210 */
[----:B---3--:R0:W-:Y:S01]  /*63fa0*/  @P5 STG.E.U16 [R12.64], R26 ;  /* 0x0000001a0c005986 */ /* 0x0081e2000c101506 */
[----:B------:R-:W-:Y:S02]  /*63fb0*/  ISETP.LT.AND P5, PT, R28, c[0x0][0x178], !P1 ;  /* 0x00005e001c007a0c */ /* 0x000fe40004fa1270 */
[----:B------:R-:W-:Y:S01]  /*63fc0*/  ISETP.LT.AND P1, PT, R29, c[0x0][0x178], !P1 ;  /* 0x00005e001d007a0c */ /* 0x000fe20004f21270 */
[----:B------:R-:W-:Y:S01]  /*63fd0*/  PRMT R0, R26, 0x7632, R0 ;  /* 0x000076321a007816 */ /* 0x000fe20000000000 */
[----:B------:R2:W-:Y:S01]  /*63fe0*/  @P0 STG.E.U16 [R2.64], R11 ;  /* 0x0000000b02000986 */ /* 0x0005e2000c101506 */
[----:B0-----:R-:W-:-:S08]  /*63ff0*/  IMAD.WIDE R12, R25, 0x2, R18 ;  /* 0x00000002190c7825 */ /* 0x001fd000078e0212 */
[----:B------:R0:W-:Y:S02]  /*64000*/  @P5 STG.E.U16 [R4.64], R0 ;  /* 0x0000000004005986 */ /* 0x0001e4000c101506 */
[----:B------:R0:W-:Y:S02]  /*64010*/  @P1 STG.E.U16 [R6.64], R10 ;  /* 0x0000000a06001986 */ /* 0x0001e4000c101506 */
[----:B------:R-:W-:Y:S01]  /*64020*/  IMAD.WIDE R18, R23, 0x2, R18 ;  /* 0x0000000217127825 */ /* 0x000fe200078e0212 */
[----:B--2---:R-:W-:Y:S01]  /*64030*/  PRMT R3, R27, 0x7632, R3 ;  /* 0x000076321b037816 */ /* 0x004fe20000000003 */
[----:B------:R0:W-:Y:S02]  /*64040*/  @P6 STG.E.U16 [R8.64], R27 ;  /* 0x0000001b08006986 */ /* 0x0001e4000c101506 */
[----:B------:R0:W-:Y:S02]  /*64050*/  @P3 STG.E.U16 [R12.64], R15 ;  /* 0x0000000f0c003986 */ /* 0x0001e4000c101506 */
[----:B------:R0:W-:Y:S01]  /*64060*/  @P2 STG.E.U16 [R16.64], R3 ;  /* 0x0000000310002986 */ /* 0x0001e2000c101506 */
[----:B------:R-:W-:Y:S05]  /*64070*/  @!P4 EXIT ;  /* 0x000000000000c94d */ /* 0x000fea0003800000 */
[----:B0-----:R-:W-:-:S05]  /*64080*/  PRMT R9, R15, 0x7632, R9 ;  /* 0x000076320f097816 */ /* 0x001fca0000000009 */
[----:B------:R-:W-:Y:S01]  /*64090*/  STG.E.U16 [R18.64], R9 ;  /* 0x0000000912007986 */ /* 0x000fe2000c101506 */
[----:B------:R-:W-:Y:S05]  /*640a0*/  EXIT ;  /* 0x000000000000794d */ /* 0x000fea0003800000 */
.L_x_3:
[----:B------:R-:W-:-:S00]  /*640b0*/  BRA `(.L_x_3) ;  /* 0xfffffff000007947 */ /* 0x000fc0000383ffff */
[----:B------:R-:W-:-:S00]  /*640c0*/  NOP ;  /* 0x0000000000007918 */ /* 0x000fc00000000000 */
        /* <DEDUP_REMOVED lines=11> */
.L_x_4:


//--------------------- .nv.shared.matmul_kernel  --------------------------
	.section	.nv.shared.matmul_kernel,"aw",@nobits
	.sectionflags	@""
	.align	16
